def matmul_kernel(
    a_ptr,
    b_ptr,
    c_ptr,
    M,
    N,
    K,
    stride_am,
    stride_ak,
    stride_bk,
    stride_bn,
    stride_cm,
    stride_cn,
    BLOCK_M: tl.constexpr,
    BLOCK_N: tl.constexpr,
    BLOCK_K: tl.constexpr,
    GROUP_M: tl.constexpr,
):
    pid = tl.program_id(axis=0)
    num_pid_m = tl.cdiv(M, BLOCK_M)
    num_pid_n = tl.cdiv(N, BLOCK_N)
    num_pid_in_group = GROUP_M * num_pid_n
    group_id = pid // num_pid_in_group
    first_pid_m = group_id * GROUP_M
    group_size_m = min(num_pid_m - first_pid_m, GROUP_M)
    pid_m = first_pid_m + ((pid % num_pid_in_group) % group_size_m)
    pid_n = (pid % num_pid_in_group) // group_size_m

    offs_am = (pid_m * BLOCK_M + tl.arange(0, BLOCK_M)) % M
    offs_bn = (pid_n * BLOCK_N + tl.arange(0, BLOCK_N)) % N
    offs_k = tl.arange(0, BLOCK_K)
    a_ptrs = a_ptr + offs_am[:, None] * stride_am + offs_k[None, :] * stride_ak
    b_ptrs = b_ptr + offs_k[:, None] * stride_bk + offs_bn[None, :] * stride_bn

    acc = tl.zeros((BLOCK_M, BLOCK_N), dtype=tl.float32)
    for kk in range(0, tl.cdiv(K, BLOCK_K)):
        a = tl.load(a_ptrs, mask=offs_k[None, :] < K - kk * BLOCK_K, other=0.0)
        b = tl.load(b_ptrs, mask=offs_k[:, None] < K - kk * BLOCK_K, other=0.0)
        acc = tl.dot(a, b, acc)
        a_ptrs += BLOCK_K * stride_ak
        b_ptrs += BLOCK_K * stride_bk

    c = acc.to(c_ptr.dtype.element_ty)
    offs_cm = pid_m * BLOCK_M + tl.arange(0, BLOCK_M)
    offs_cn = pid_n * BLOCK_N + tl.arange(0, BLOCK_N)
    c_ptrs = c_ptr + offs_cm[:, None] * stride_cm + offs_cn[None, :] * stride_cn
    mask = (offs_cm[:, None] < M) & (offs_cn[None, :] < N)
    tl.store(c_ptrs, c, mask=mask)

# config = {"BLOCK_K": 128, "BLOCK_M": 512, "BLOCK_N": 64, "GROUP_M": 1, "arch": "sm_100", "dtype": "fp8e4m3", "num_ctas": 1, "num_stages": 3, "num_warps": 4}
# arch = sm_100


// ===== COMPILED SASS (sm_100a) =====

	.target	sm_100a

	.elftype	@"ET_EXEC"


//--------------------- .note.nv.tkinfo           --------------------------
	.section	.note.nv.tkinfo,"",@"SHT_NOTE"
	.sectionflags	@"SHF_NOTE_NV_TKINFO"
	.tkinfo
        /*0018*/ 	.word	0x00000081
        /*0030*/ 	.string	""
        /*0030*/ 	.string	"ptxas-blackwell"
        /*0030*/ 	.string	"Cuda compilation tools, release 12.9, V12.9.86"
        /*0030*/ 	.string	"Build cuda_12.9.r12.9/compiler.36037853_0"
        /*0030*/ 	.string	"-v  -suppress-debug-info  -lineinfo  -arch sm_100a "



//--------------------- .note.nv.cuver            --------------------------
	.section	.note.nv.cuver,"",@"SHT_NOTE"
	.sectionflags	@"SHF_NOTE_NV_CUVER"
        /*0018*/ 	.short	0x0001
        /*001a*/ 	.short	0x0064
        /*001c*/ 	.short	0x0001
        /*001e*/ 	.short	0x0000
        /*0020*/ 	.short	0x0001
        /*0022*/ 	.short	0x0000


//--------------------- .nv.info                  --------------------------
	.section	.nv.info,"",@"SHT_CUDA_INFO"
	.align	4


	//----- nvinfo : EIATTR_REGCOUNT
	.align		4
        /*0000*/ 	.byte	0x04, 0x2f
        /*0002*/ 	.short	(.L_4 - .L_3)
	.align		4
.L_3:
        /*0004*/ 	.word	index@(matmul_kernel)
        /*0008*/ 	.word	0x00000060


	//----- nvinfo : EIATTR_FRAME_SIZE
	.align		4
.L_4:
        /*000c*/ 	.byte	0x04, 0x11
        /*000e*/ 	.short	(.L_6 - .L_5)
	.align		4
.L_5:
        /*0010*/ 	.word	index@($__internal_2_$__cuda_sm10x_tcgen05_guardrail_trap_unallocated_columns_being_dealloced)
        /*0014*/ 	.word	0x00001fa8


	//----- nvinfo : EIATTR_FRAME_SIZE
	.align		4
.L_6:
        /*0018*/ 	.byte	0x04, 0x11
        /*001a*/ 	.short	(.L_8 - .L_7)
	.align		4
.L_7:
        /*001c*/ 	.word	index@($__internal_1_$__cuda_sm10x_tcgen05_guardrail_trap_phase_invalid_during_alloc)
        /*0020*/ 	.word	0x00001fa8


	//----- nvinfo : EIATTR_FRAME_SIZE
	.align		4
.L_8:
        /*0024*/ 	.byte	0x04, 0x11
        /*0026*/ 	.short	(.L_10 - .L_9)
	.align		4
.L_9:
        /*0028*/ 	.word	index@($__internal_0_$__cuda_sm10x_tcgen05_guardrail_trap_col_being_dealloced_not_returned_by_alloc)
        /*002c*/ 	.word	0x00001fa8


	//----- nvinfo : EIATTR_FRAME_SIZE
	.align		4
.L_10:
        /*0030*/ 	.byte	0x04, 0x11
        /*0032*/ 	.short	(.L_12 - .L_11)
	.align		4
.L_11:
        /*0034*/ 	.word	index@(matmul_kernel)
        /*0038*/ 	.word	0x00001fa8


	//----- nvinfo : EIATTR_MIN_STACK_SIZE
	.align		4
.L_12:
        /*003c*/ 	.byte	0x04, 0x12
        /*003e*/ 	.short	(.L_14 - .L_13)
	.align		4
.L_13:
        /*0040*/ 	.word	index@(matmul_kernel)
        /*0044*/ 	.word	0x00001fa8
.L_14:


//--------------------- .nv.info.matmul_kernel    --------------------------
	.section	.nv.info.matmul_kernel,"",@"SHT_CUDA_INFO"
	.sectionflags	@""
	.align	4


	//----- nvinfo : EIATTR_CUDA_API_VERSION
	.align		4
        /*0000*/ 	.byte	0x04, 0x37
        /*0002*/ 	.short	(.L_16 - .L_15)
.L_15:
        /*0004*/ 	.word	0x00000081


	//----- nvinfo : EIATTR_KPARAM_INFO
	.align		4
.L_16:
        /*0008*/ 	.byte	0x04, 0x17
        /*000a*/ 	.short	(.L_18 - .L_17)
.L_17:
        /*000c*/ 	.word	0x00000000
        /*0010*/ 	.short	0x000d
        /*0012*/ 	.short	0x0048
        /*0014*/ 	.byte	0x00, 0xf4, 0x21, 0x00


	//----- nvinfo : EIATTR_KPARAM_INFO
	.align		4
.L_18:
        /*0018*/ 	.byte	0x04, 0x17
        /*001a*/ 	.short	(.L_20 - .L_19)
.L_19:
        /*001c*/ 	.word	0x00000000
        /*0020*/ 	.short	0x000c
        /*0022*/ 	.short	0x0040
        /*0024*/ 	.byte	0x00, 0xf4, 0x21, 0x00


	//----- nvinfo : EIATTR_KPARAM_INFO
	.align		4
.L_20:
        /*0028*/ 	.byte	0x04, 0x17
        /*002a*/ 	.short	(.L_22 - .L_21)
.L_21:
        /*002c*/ 	.word	0x00000000
        /*0030*/ 	.short	0x000b
        /*0032*/ 	.short	0x0038
        /*0034*/ 	.byte	0x00, 0xf0, 0x11, 0x00


	//----- nvinfo : EIATTR_KPARAM_INFO
	.align		4
.L_22:
        /*0038*/ 	.byte	0x04, 0x17
        /*003a*/ 	.short	(.L_24 - .L_23)
.L_23:
        /*003c*/ 	.word	0x00000000
        /*0040*/ 	.short	0x000a
        /*0042*/ 	.short	0x0034
        /*0044*/ 	.byte	0x00, 0xf0, 0x11, 0x00


	//----- nvinfo : EIATTR_KPARAM_INFO
	.align		4
.L_24:
        /*0048*/ 	.byte	0x04, 0x17
        /*004a*/ 	.short	(.L_26 - .L_25)
.L_25:
        /*004c*/ 	.word	0x00000000
        /*0050*/ 	.short	0x0009
        /*0052*/ 	.short	0x0030
        /*0054*/ 	.byte	0x00, 0xf0, 0x11, 0x00


	//----- nvinfo : EIATTR_KPARAM_INFO
	.align		4
.L_26:
        /*0058*/ 	.byte	0x04, 0x17
        /*005a*/ 	.short	(.L_28 - .L_27)
.L_27:
        /*005c*/ 	.word	0x00000000
        /*0060*/ 	.short	0x0008
        /*0062*/ 	.short	0x002c
        /*0064*/ 	.byte	0x00, 0xf0, 0x11, 0x00


	//----- nvinfo : EIATTR_KPARAM_INFO
	.align		4
.L_28:
        /*0068*/ 	.byte	0x04, 0x17
        /*006a*/ 	.short	(.L_30 - .L_29)
.L_29:
        /*006c*/ 	.word	0x00000000
        /*0070*/ 	.short	0x0007
        /*0072*/ 	.short	0x0028
        /*0074*/ 	.byte	0x00, 0xf0, 0x11, 0x00


	//----- nvinfo : EIATTR_KPARAM_INFO
	.align		4
.L_30:
        /*0078*/ 	.byte	0x04, 0x17
        /*007a*/ 	.short	(.L_32 - .L_31)
.L_31:
        /*007c*/ 	.word	0x00000000
        /*0080*/ 	.short	0x0006
        /*0082*/ 	.short	0x0024
        /*0084*/ 	.byte	0x00, 0xf0, 0x11, 0x00


	//----- nvinfo : EIATTR_KPARAM_INFO
	.align		4
.L_32:
        /*0088*/ 	.byte	0x04, 0x17
        /*008a*/ 	.short	(.L_34 - .L_33)
.L_33:
        /*008c*/ 	.word	0x00000000
        /*0090*/ 	.short	0x0005
        /*0092*/ 	.short	0x0020
        /*0094*/ 	.byte	0x00, 0xf0, 0x11, 0x00


	//----- nvinfo : EIATTR_KPARAM_INFO
	.align		4
.L_34:
        /*0098*/ 	.byte	0x04, 0x17
        /*009a*/ 	.short	(.L_36 - .L_35)
.L_35:
        /*009c*/ 	.word	0x00000000
        /*00a0*/ 	.short	0x0004
        /*00a2*/ 	.short	0x001c
        /*00a4*/ 	.byte	0x00, 0xf0, 0x11, 0x00


	//----- nvinfo : EIATTR_KPARAM_INFO
	.align		4
.L_36:
        /*00a8*/ 	.byte	0x04, 0x17
        /*00aa*/ 	.short	(.L_38 - .L_37)
.L_37:
        /*00ac*/ 	.word	0x00000000
        /*00b0*/ 	.short	0x0003
        /*00b2*/ 	.short	0x0018
        /*00b4*/ 	.byte	0x00, 0xf0, 0x11, 0x00


	//----- nvinfo : EIATTR_KPARAM_INFO
	.align		4
.L_38:
        /*00b8*/ 	.byte	0x04, 0x17
        /*00ba*/ 	.short	(.L_40 - .L_39)
.L_39:
        /*00bc*/ 	.word	0x00000000
        /*00c0*/ 	.short	0x0002
        /*00c2*/ 	.short	0x0010
        /*00c4*/ 	.byte	0x00, 0xf4, 0x21, 0x00


	//----- nvinfo : EIATTR_KPARAM_INFO
	.align		4
.L_40:
        /*00c8*/ 	.byte	0x04, 0x17
        /*00ca*/ 	.short	(.L_42 - .L_41)
.L_41:
        /*00cc*/ 	.word	0x00000000
        /*00d0*/ 	.short	0x0001
        /*00d2*/ 	.short	0x0008
        /*00d4*/ 	.byte	0x00, 0xf4, 0x21, 0x00


	//----- nvinfo : EIATTR_KPARAM_INFO
	.align		4
.L_42:
        /*00d8*/ 	.byte	0x04, 0x17
        /*00da*/ 	.short	(.L_44 - .L_43)
.L_43:
        /*00dc*/ 	.word	0x00000000
        /*00e0*/ 	.short	0x0000
        /*00e2*/ 	.short	0x0000
        /*00e4*/ 	.byte	0x00, 0xf4, 0x21, 0x00


	//----- nvinfo : EIATTR_AT_ENTRY_FRAGMENTS
	.align		4
.L_44:
        /*00e8*/ 	.byte	0x04, 0x4f
        /*00ea*/ 	.short	(.L_46 - .L_45)


	//   ....[0]....
.L_45:
        /*00ec*/ 	.word	0x00000004


	//----- nvinfo : EIATTR_RESERVED_SMEM_USED
	.align		4
.L_46:
        /*00f0*/ 	.byte	0x01, 0x41
	.zero		2


	//----- nvinfo : EIATTR_SPARSE_MMA_MASK
	.align		4
        /*00f4*/ 	.byte	0x03, 0x50
        /*00f6*/ 	.short	0x0000


	//----- nvinfo : EIATTR_TCGEN05_1CTA_USED
	.align		4
        /*00f8*/ 	.byte	0x01, 0x51
	.zero		2


	//----- nvinfo : EIATTR_MAXREG_COUNT
	.align		4
        /*00fc*/ 	.byte	0x03, 0x1b
        /*00fe*/ 	.short	0x00ff


	//----- nvinfo : EIATTR_NUM_BARRIERS
	.align		4
        /*0100*/ 	.byte	0x02, 0x4c
        /*0102*/ 	.byte	0x01
	.zero		1


	//----- nvinfo : EIATTR_ANNOTATIONS
	.align		4
        /*0104*/ 	.byte	0x04, 0x55
        /*0106*/ 	.short	(.L_48 - .L_47)


	//   ....[0]....
.L_47:
        /*0108*/ 	.word	0x00000001
        /*010c*/ 	.byte	0x60, 0x33, 0x00, 0x00, 0x01, 0x00, 0x00, 0x00, 0x90, 0x34, 0x00, 0x00, 0x01, 0x00, 0x00, 0x00
        /* <DEDUP_REMOVED lines=202> */
        /*0dbc*/ 	.byte	0xd0, 0x68, 0x00, 0x00


	//----- nvinfo : EIATTR_INT_WARP_WIDE_INSTR_OFFSETS
	.align		4
.L_48:
        /*0dc0*/ 	.byte	0x04, 0x31
        /*0dc2*/ 	.short	(.L_50 - .L_49)


	//   ....[0]....
.L_49:
        /*0dc4*/ 	.word	0x000042d0


	//   ....[1]....
        /*0dc8*/ 	.word	0x000042e0


	//   ....[2]....
        /*0dcc*/ 	.word	0x000047e0


	//   ....[3]....
        /*0dd0*/ 	.word	0x00053160


	//   ....[4]....
        /*0dd4*/ 	.word	0x000531b0


	//----- nvinfo : EIATTR_COOP_GROUP_MASK_REGIDS
	.align		4
.L_50:
        /*0dd8*/ 	.byte	0x04, 0x29
        /*0dda*/ 	.short	(.L_52 - .L_51)


	//   ....[0]....
.L_51:
        /*0ddc*/ 	.word	0xffffffff


	//   ....[1]....
        /*0de0*/ 	.word	0xffffffff


	//   ....[2]....
        /*0de4*/ 	.word	0xffffffff


	//   ....[3]....
        /*0de8*/ 	.word	0xffffffff


	//----- nvinfo : EIATTR_COOP_GROUP_INSTR_OFFSETS
	.align		4
.L_52:
        /*0dec*/ 	.byte	0x04, 0x28
        /*0dee*/ 	.short	(.L_54 - .L_53)


	//   ....[0]....
.L_53:
        /*0df0*/ 	.word	0x00000070


	//   ....[1]....
        /*0df4*/ 	.word	0x00000330


	//   ....[2]....
        /*0df8*/ 	.word	0x00052ff0


	//   ....[3]....
        /*0dfc*/ 	.word	0x00053260


	//----- nvinfo : EIATTR_VRC_CTA_INIT_COUNT
	.align		4
.L_54:
        /*0e00*/ 	.byte	0x02, 0x4a
        /*0e02*/ 	.byte	0x80
	.zero		1


	//----- nvinfo : EIATTR_MBARRIER_INSTR_OFFSETS
	.align		4
        /*0e04*/ 	.byte	0x04, 0x39
        /*0e06*/ 	.short	(.L_56 - .L_55)


	//   ....[0]....
.L_55:
        /*0e08*/ 	.word	0x000044c0
        /*0e0c*/ 	.word	0x000000ff
        /*0e10*/ 	.word	0x00000000
        /*0e14*/ 	.short	0x0100
        /*0e16*/ 	.byte	0x06
	.zero		1


	//   ....[1]....
        /*0e18*/ 	.word	0x00004830
        /*0e1c*/ 	.word	0x000000ff
        /*0e20*/ 	.word	0x00024008
        /*0e24*/ 	.short	0x0100
        /*0e26*/ 	.byte	0x04
	.zero		1


	//   ....[2]....
        /*0e28*/ 	.word	0x00030940
        /*0e2c*/ 	.word	0x000000ff
        /*0e30*/ 	.word	0x00000000
        /*0e34*/ 	.short	0x010a
        /*0e36*/ 	.byte	0x06
	.zero		1


	//   ....[3]....
        /*0e38*/ 	.word	0x00049a40
        /*0e3c*/ 	.word	0x000000ff
        /*0e40*/ 	.word	0x00000000
        /*0e44*/ 	.short	0x010a
        /*0e46*/ 	.byte	0x06
	.zero		1


	//   ....[4]....
        /*0e48*/ 	.word	0x00049b30
        /*0e4c*/ 	.word	0x000000ff
        /*0e50*/ 	.word	0x00024000
        /*0e54*/ 	.short	0x0108
        /*0e56*/ 	.byte	0x04
	.zero		1


	//   ....[5]....
        /*0e58*/ 	.word	0x00049bf0
        /*0e5c*/ 	.word	0x000000ff
        /*0e60*/ 	.word	0x00024008
        /*0e64*/ 	.short	0x0108
        /*0e66*/ 	.byte	0x04
	.zero		1


	//   ....[6]....
        /*0e68*/ 	.word	0x00053280
        /*0e6c*/ 	.word	0x000000ff
        /*0e70*/ 	.word	0x00000000
        /*0e74*/ 	.short	0x010a
        /*0e76*/ 	.byte	0x06
	.zero		1


	//   ....[7]....
        /*0e78*/ 	.word	0x000532b0
        /*0e7c*/ 	.word	0x000000ff
        /*0e80*/ 	.word	0x00000000
        /*0e84*/ 	.short	0x010a
        /*0e86*/ 	.byte	0x06
	.zero		1


	//----- nvinfo : EIATTR_NUM_MBARRIERS
	.align		4
.L_56:
        /*0e88*/ 	.byte	0x03, 0x38
        /*0e8a*/ 	.short	0x0002


	//----- nvinfo : EIATTR_EXIT_INSTR_OFFSETS
	.align		4
        /*0e8c*/ 	.byte	0x04, 0x1c
        /*0e8e*/ 	.short	(.L_58 - .L_57)


	//   ....[0]....
.L_57:
        /*0e90*/ 	.word	0x00053270


	//----- nvinfo : EIATTR_REQNTID
	.align		4
.L_58:
        /*0e94*/ 	.byte	0x04, 0x10
        /*0e96*/ 	.short	(.L_60 - .L_59)
.L_59:
        /*0e98*/ 	.word	0x00000080
        /*0e9c*/ 	.word	0x00000001
        /*0ea0*/ 	.word	0x00000001


	//----- nvinfo : EIATTR_CRS_STACK_SIZE
	.align		4
.L_60:
        /*0ea4*/ 	.byte	0x04, 0x1e
        /*0ea6*/ 	.short	(.L_62 - .L_61)
.L_61:
        /*0ea8*/ 	.word	0x00000000


	//----- nvinfo : EIATTR_CBANK_PARAM_SIZE
	.align		4
.L_62:
        /*0eac*/ 	.byte	0x03, 0x19
        /*0eae*/ 	.short	0x0050


	//----- nvinfo : EIATTR_PARAM_CBANK
	.align		4
        /*0eb0*/ 	.byte	0x04, 0x0a
        /*0eb2*/ 	.short	(.L_64 - .L_63)
	.align		4
.L_63:
        /*0eb4*/ 	.word	index@(.nv.constant0.matmul_kernel)
        /*0eb8*/ 	.short	0x0380
        /*0eba*/ 	.short	0x0050


	//----- nvinfo : EIATTR_SW_WAR
	.align		4
.L_64:
        /*0ebc*/ 	.byte	0x04, 0x36
        /*0ebe*/ 	.short	(.L_66 - .L_65)
.L_65:
        /*0ec0*/ 	.word	0x00000008
.L_66:


//--------------------- .nv.compat                --------------------------
	.section	.nv.compat,"",@"SHT_CUDA_COMPAT_INFO"
	.align	4
        /*0000*/ 	.byte	0x02, 0x02, 0x02, 0x00, 0x02, 0x05, 0x05, 0x00, 0x02, 0x03, 0x00, 0x00, 0x02, 0x06, 0x01, 0x00


//--------------------- .nv.callgraph             --------------------------
	.section	.nv.callgraph,"",@"SHT_CUDA_CALLGRAPH"
	.align	4
	.sectionentsize	8
	.align		4
        /*0000*/ 	.word	0x00000000
	.align		4
        /*0004*/ 	.word	0xffffffff
	.align		4
        /*0008*/ 	.word	0x00000000
	.align		4
        /*000c*/ 	.word	0xfffffffe
	.align		4
        /*0010*/ 	.word	0x00000000
	.align		4
        /*0014*/ 	.word	0xfffffffd
	.align		4
        /*0018*/ 	.word	0x00000000
	.align		4
        /*001c*/ 	.word	0xfffffffc


//--------------------- .text.matmul_kernel       --------------------------
	.section	.text.matmul_kernel,"ax",@progbits
	.align	128
        .global         matmul_kernel
        .type           matmul_kernel,@function
        .size           matmul_kernel,(.L_x_20 - matmul_kernel)
        .other          matmul_kernel,@"STO_CUDA_ENTRY STV_DEFAULT"
matmul_kernel:
.text.matmul_kernel:
[----:B------:R-:W0:Y:S01]  /*0000*/  LDC R1, c[0x0][0x37c] ;  /* 0x0000df00ff017b82 */ /* 0x000e220000000800 */
[----:B------:R-:W1:Y:S01]  /*0010*/  S2R R82, SR_TID.X ;  /* 0x0000000000527919 */ /* 0x000e620000002100 */
[----:B0-----:R-:W-:Y:S01]  /*0020*/  VIADD R1, R1, 0xffffe058 ;  /* 0xffffe05801017836 */ /* 0x001fe20000000000 */
[----:B-1----:R-:W-:-:S13]  /*0030*/  ISETP.GE.U32.AND P0, PT, R82, 0x20, PT ;  /* 0x000000205200780c */ /* 0x002fda0003f06070 */
[----:B------:R-:W-:Y:S02]  /*0040*/  VOTEU.ANY UP0, P0 ;  /* 0x0000000000ff7886 */ /* 0x000fe40000000100 */
[----:B------:R-:W-:Y:S05]  /*0050*/  BRA.U UP0, `(.L_x_0) ;  /* 0x0000000100b87547 */ /* 0x000fea000b800000 */
[----:B------:R-:W0:Y:S01]  /*0060*/  S2UR UR6, SR_CgaCtaId ;  /* 0x00000000000679c3 */ /* 0x000e220000008800 */
[----:B------:R-:W-:Y:S01]  /*0070*/  NOP ;  /* 0x0000000000007918 */ /* 0x000fe20000000000 */
[----:B------:R-:W-:Y:S02]  /*0080*/  UMOV UR4, 0x40 ;  /* 0x0000004000047882 */ /* 0x000fe40000000000 */
[----:B0-----:R-:W-:-:S09]  /*0090*/  ULEA UR4, UR6, UR4, 0x18 ;  /* 0x0000000406047291 */ /* 0x001fd2000f8ec0ff */
[----:B------:R-:W0:Y:S01]  /*00a0*/  LDS.U8 R0, [UR4] ;  /* 0x00000004ff007984 */ /* 0x000e220008000000 */
[----:B------:R-:W-:Y:S02]  /*00b0*/  UMOV UR4, 0x400 ;  /* 0x0000040000047882 */ /* 0x000fe40000000000 */
[----:B------:R-:W-:Y:S01]  /*00c0*/  ULEA UR4, UR6, UR4, 0x18 ;  /* 0x0000000406047291 */ /* 0x000fe2000f8ec0ff */
[----:B0-----:R-:W-:-:S13]  /*00d0*/  ISETP.NE.AND P0, PT, R0, RZ, PT ;  /* 0x000000ff0000720c */ /* 0x001fda0003f05270 */
[----:B------:R-:W-:Y:S05]  /*00e0*/  @P0 BRA `(.L_x_1) ;  /* 0x00000000007c0947 */ /* 0x000fea0003800000 */
[----:B------:R-:W-:-:S13]  /*00f0*/  ELECT P0, URZ, PT ;  /* 0x0000000000ff782f */ /* 0x000fda0003800000 */
[----:B------:R-:W-:Y:S05]  /*0100*/  @!P0 BRA `(.L_x_2) ;  /* 0x0000000000848947 */ /* 0x000fea0003800000 */
[----:B------:R-:W-:Y:S01]  /*0110*/  UMOV UR5, 0x8 ;  /* 0x0000000800057882 */ /* 0x000fe20000000000 */
[----:B------:R-:W-:Y:S02]  /*0120*/  IMAD.MOV.U32 R4, RZ, RZ, 0x1 ;  /* 0x00000001ff047424 */ /* 0x000fe400078e00ff */
[----:B------:R-:W-:Y:S02]  /*0130*/  IMAD.MOV.U32 R5, RZ, RZ, 0xff ;  /* 0x000000ffff057424 */ /* 0x000fe400078e00ff */
[----:B------:R-:W-:Y:S04]  /*0140*/  DEPBAR.LE SB0, 0x36 ;  /* 0x00008d800000791a */ /* 0x000fe80000000000 */
[----:B------:R-:W0:Y:S02]  /*0150*/  UTCATOMSWS.FIND_AND_SET.ALIGN UP1, UR5, UR5 ;  /* 0x00000005000575e3 */ /* 0x000e240008020800 */
[----:B0-----:R-:W-:-:S04]  /*0160*/  PLOP3.LUT P0, PT, PT, PT, UP1, 0x80, 0x8 ;  /* 0x000000000008781c */ /* 0x001fc80003f0f018 */
[----:B------:R-:W-:-:S04]  /*0170*/  SEL R0, RZ, 0xffffffff, !P0 ;  /* 0xffffffffff007807 */ /* 0x000fc80004000000 */
[----:B------:R-:W-:Y:S01]  /*0180*/  ISETP.NE.AND P0, PT, R0, RZ, PT ;  /* 0x000000ff0000720c */ /* 0x000fe20003f05270 */
[----:B------:R-:W-:-:S12]  /*0190*/  IMAD.U32 R0, RZ, RZ, UR5 ;  /* 0x00000005ff007e24 */ /* 0x000fd8000f8e00ff */
[----:B------:R-:W-:Y:S05]  /*01a0*/  @P0 BRA `(.L_x_3) ;  /* 0x0000000000240947 */ /* 0x000fea0003800000 */
.L_x_4:
[----:B------:R-:W-:Y:S05]  /*01b0*/  NANOSLEEP 0x64 ;  /* 0x000000640000795d */ /* 0x000fea0003800000 */
[----:B------:R-:W-:-:S05]  /*01c0*/  UMOV UR5, 0x8 ;  /* 0x0000000800057882 */ /* 0x000fca0000000000 */
[----:B------:R-:W-:Y:S04]  /*01d0*/  DEPBAR.LE SB0, 0x36 ;  /* 0x00008d800000791a */ /* 0x000fe80000000000 */
[----:B------:R-:W0:Y:S02]  /*01e0*/  UTCATOMSWS.FIND_AND_SET.ALIGN UP1, UR5, UR5 ;  /* 0x00000005000575e3 */ /* 0x000e240008020800 */
[----:B0-----:R-:W-:-:S04]  /*01f0*/  PLOP3.LUT P0, PT, PT, PT, UP1, 0x80, 0x8 ;  /* 0x000000000008781c */ /* 0x001fc80003f0f018 */
[----:B------:R-:W-:-:S04]  /*0200*/  SEL R0, RZ, 0xffffffff, !P0 ;  /* 0xffffffffff007807 */ /* 0x000fc80004000000 */
[----:B------:R-:W-:Y:S01]  /*0210*/  ISETP.NE.AND P0, PT, R0, RZ, PT ;  /* 0x000000ff0000720c */ /* 0x000fe20003f05270 */
[----:B------:R-:W-:-:S12]  /*0220*/  IMAD.U32 R0, RZ, RZ, UR5 ;  /* 0x00000005ff007e24 */ /* 0x000fd8000f8e00ff */
[----:B------:R-:W-:Y:S05]  /*0230*/  @!P0 BRA `(.L_x_4) ;  /* 0xfffffffc00dc8947 */ /* 0x000fea000383ffff */
.L_x_3:
[C---:B------:R-:W-:Y:S01]  /*0240*/  VIADD R3, R0.reuse, 0x10 ;  /* 0x0000001000037836 */ /* 0x040fe20000000000 */
[----:B------:R-:W-:Y:S01]  /*0250*/  UMOV UR5, 0x50 ;  /* 0x0000005000057882 */ /* 0x000fe20000000000 */
[----:B------:R-:W-:Y:S01]  /*0260*/  SHF.L.U32 R2, R5, R0, RZ ;  /* 0x0000000005027219 */ /* 0x000fe200000006ff */
[----:B------:R-:W-:Y:S01]  /*0270*/  ULEA UR5, UR6, UR5, 0x18 ;  /* 0x0000000506057291 */ /* 0x000fe2000f8ec0ff */
[----:B------:R-:W-:Y:S01]  /*0280*/  IMAD.SHL.U32 R0, R0, 0x20, RZ ;  /* 0x0000002000007824 */ /* 0x000fe200078e00ff */
[----:B------:R-:W-:-:S04]  /*0290*/  SHF.L.U32 R3, R4, R3, RZ ;  /* 0x0000000304037219 */ /* 0x000fc800000006ff */
[----:B------:R-:W-:-:S05]  /*02a0*/  LOP3.LUT R2, R3, R2, RZ, 0xfc, !PT ;  /* 0x0000000203027212 */ /* 0x000fca00078efcff */
[----:B------:R0:W-:Y:S04]  /*02b0*/  ATOMS.OR RZ, [UR5], R2 ;  /* 0x00000002ffff798c */ /* 0x0001e8000b000005 */
[----:B------:R0:W-:Y:S01]  /*02c0*/  STS [UR4], R0 ;  /* 0x00000000ff007988 */ /* 0x0001e20008000804 */
[----:B------:R-:W-:Y:S05]  /*02d0*/  BRA `(.L_x_2) ;  /* 0x0000000000107947 */ /* 0x000fea0003800000 */
.L_x_1:
[----:B------:R-:W-:Y:S01]  /*02e0*/  IMAD.MOV.U32 R0, RZ, RZ, -0x1 ;  /* 0xffffffffff007424 */ /* 0x000fe200078e00ff */
[----:B------:R-:W-:-:S04]  /*02f0*/  MOV R2, 0x320 ;  /* 0x0000032000027802 */ /* 0x000fc80000000f00 */
[----:B------:R0:W-:Y:S03]  /*0300*/  STS [UR4], R0 ;  /* 0x00000000ff007988 */ /* 0x0001e60008000804 */
[----:B0-----:R-:W-:Y:S05]  /*0310*/  CALL.REL.NOINC `($__internal_1_$__cuda_sm10x_tcgen05_guardrail_trap_phase_invalid_during_alloc) ;  /* 0x0000052c00fc7944 */ /* 0x001fea0003c00000 */
.L_x_2:
[----:B------:R-:W-:Y:S05]  /*0320*/  WARPSYNC.ALL ;  /* 0x0000000000007948 */ /* 0x000fea0003800000 */
[----:B------:R-:W-:Y:S01]  /*0330*/  NOP ;  /* 0x0000000000007918 */ /* 0x000fe20000000000 */
.L_x_0:
[----:B0-----:R-:W0:Y:S01]  /*0340*/  LDC.64 R2, c[0x0][0x398] ;  /* 0x0000e600ff027b82 */ /* 0x001e220000000a00 */
[----:B------:R-:W1:Y:S01]  /*0350*/  S2R R7, SR_CTAID.X ;  /* 0x0000000000077919 */ /* 0x000e620000002500 */
[----:B------:R-:W-:Y:S01]  /*0360*/  UMOV UR4, 0x400 ;  /* 0x0000040000047882 */ /* 0x000fe20000000000 */
[----:B------:R-:W2:Y:S01]  /*0370*/  LDCU UR12, c[0x0][0x3a4] ;  /* 0x00007480ff0c77ac */ /* 0x000ea20008000800 */
[----:B------:R-:W3:Y:S04]  /*0380*/  LDCU.128 UR16, c[0x0][0x380] ;  /* 0x00007000ff1077ac */ /* 0x000ee80008000c00 */
[----:B------:R-:W4:Y:S01]  /*0390*/  S2UR UR8, SR_CgaCtaId ;  /* 0x00000000000879c3 */ /* 0x000f220000008800 */
[----:B------:R-:W-:Y:S01]  /*03a0*/  UMOV UR10, 0x1 ;  /* 0x00000001000a7882 */ /* 0x000fe20000000000 */
[----:B0-----:R-:W-:Y:S01]  /*03b0*/  VIADD R0, R3, 0x3f ;  /* 0x0000003f03007836 */ /* 0x001fe20000000000 */
[----:B------:R-:W-:-:S04]  /*03c0*/  IABS R53, R3 ;  /* 0x0000000300357213 */ /* 0x000fc80000000000 */
[----:B------:R-:W-:Y:S01]  /*03d0*/  SHF.R.S32.HI R5, RZ, 0x1f, R0 ;  /* 0x0000001fff057819 */ /* 0x000fe20000011400 */
[----:B----4-:R-:W-:-:S03]  /*03e0*/  ULEA UR4, UR8, UR4, 0x18 ;  /* 0x0000000408047291 */ /* 0x010fc6000f8ec0ff */
[----:B------:R-:W-:Y:S01]  /*03f0*/  LEA.HI R5, R5, R0, RZ, 0x6 ;  /* 0x0000000005057211 */ /* 0x000fe200078f30ff */
[----:B------:R-:W-:Y:S01]  /*0400*/  BAR.SYNC.DEFER_BLOCKING 0x0 ;  /* 0x0000000000007b1d */ /* 0x000fe20000010000 */
[----:B-1----:R-:W-:Y:S01]  /*0410*/  IABS R10, R7 ;  /* 0x00000007000a7213 */ /* 0x002fe20000000000 */
[----:B------:R-:W-:Y:S01]  /*0420*/  UIADD3 UR6, UPT, UPT, UR4, 0x24000, URZ ;  /* 0x0002400004067890 */ /* 0x000fe2000fffe0ff */
[----:B------:R-:W-:-:S04]  /*0430*/  SHF.R.S32.HI R6, RZ, 0x6, R5 ;  /* 0x00000006ff067819 */ /* 0x000fc80000011405 */
[-C--:B------:R-:W-:Y:S02]  /*0440*/  IABS R9, R6.reuse ;  /* 0x0000000600097213 */ /* 0x080fe40000000000 */
[----:B------:R-:W-:Y:S02]  /*0450*/  IABS R12, R6 ;  /* 0x00000006000c7213 */ /* 0x000fe40000000000 */
[----:B------:R-:W0:Y:S01]  /*0460*/  I2F.RP R0, R9 ;  /* 0x0000000900007306 */ /* 0x000e220000209400 */
[----:B------:R-:W1:Y:S07]  /*0470*/  LDS R16, [UR4] ;  /* 0x00000004ff107984 */ /* 0x000e6e0008000800 */
[----:B0-----:R-:W0:Y:S02]  /*0480*/  MUFU.RCP R0, R0 ;  /* 0x0000000000007308 */ /* 0x001e240000001000 */
[----:B0-----:R-:W-:-:S02]  /*0490*/  VIADD R4, R0, 0xffffffe ;  /* 0x0ffffffe00047836 */ /* 0x001fc40000000000 */
[----:B------:R-:W-:-:S04]  /*04a0*/  IMAD.MOV R0, RZ, RZ, -R12 ;  /* 0x000000ffff007224 */ /* 0x000fc800078e0a0c */
[----:B------:R0:W4:Y:S02]  /*04b0*/  F2I.FTZ.U32.TRUNC.NTZ R5, R4 ;  /* 0x0000000400057305 */ /* 0x000124000021f000 */
[----:B0-----:R-:W-:Y:S02]  /*04c0*/  IMAD.MOV.U32 R4, RZ, RZ, RZ ;  /* 0x000000ffff047224 */ /* 0x001fe400078e00ff */
[----:B----4-:R-:W-:Y:S01]  /*04d0*/  IMAD.MOV R8, RZ, RZ, -R5 ;  /* 0x000000ffff087224 */ /* 0x010fe200078e0a05 */
[----:B-1----:R-:W-:-:S03]  /*04e0*/  R2UR UR5, R16 ;  /* 0x00000000100572ca */ /* 0x002fc600000e0000 */
[----:B------:R-:W-:Y:S02]  /*04f0*/  IMAD R11, R8, R9, RZ ;  /* 0x00000009080b7224 */ /* 0x000fe400078e02ff */
[----:B------:R-:W-:Y:S02]  /*0500*/  IMAD.MOV.U32 R8, RZ, RZ, R10 ;  /* 0x000000ffff087224 */ /* 0x000fe400078e000a */
[----:B------:R-:W-:-:S06]  /*0510*/  IMAD.HI.U32 R5, R5, R11, R4 ;  /* 0x0000000b05057227 */ /* 0x000fcc00078e0004 */
[----:B------:R-:W-:-:S04]  /*0520*/  IMAD.HI.U32 R5, R5, R8, RZ ;  /* 0x0000000805057227 */ /* 0x000fc800078e00ff */
[----:B------:R-:W-:Y:S01]  /*0530*/  IMAD R0, R5, R0, R8 ;  /* 0x0000000005007224 */ /* 0x000fe200078e0208 */
[----:B------:R-:W-:Y:S04]  /*0540*/  BAR.SYNC.DEFER_BLOCKING 0x0 ;  /* 0x0000000000007b1d */ /* 0x000fe80000010000 */
[----:B------:R-:W-:-:S13]  /*0550*/  ISETP.GT.U32.AND P1, PT, R9, R0, PT ;  /* 0x000000000900720c */ /* 0x000fda0003f24070 */
[----:B------:R-:W-:Y:S02]  /*0560*/  @!P1 IMAD.IADD R0, R0, 0x1, -R9 ;  /* 0x0000000100009824 */ /* 0x000fe400078e0a09 */
[----:B------:R-:W-:Y:S01]  /*0570*/  @!P1 VIADD R5, R5, 0x1 ;  /* 0x0000000105059836 */ /* 0x000fe20000000000 */
[----:B------:R-:W-:Y:S02]  /*0580*/  ISETP.NE.AND P1, PT, R6, RZ, PT ;  /* 0x000000ff0600720c */ /* 0x000fe40003f25270 */
[----:B------:R-:W-:Y:S02]  /*0590*/  ISETP.GE.U32.AND P0, PT, R0, R9, PT ;  /* 0x000000090000720c */ /* 0x000fe40003f06070 */
[----:B------:R-:W-:-:S04]  /*05a0*/  LOP3.LUT R0, R7, R6, RZ, 0x3c, !PT ;  /* 0x0000000607007212 */ /* 0x000fc800078e3cff */
[----:B------:R-:W-:Y:S01]  /*05b0*/  ISETP.GE.AND P2, PT, R0, RZ, PT ;  /* 0x000000ff0000720c */ /* 0x000fe20003f46270 */
[----:B------:R-:W-:-:S06]  /*05c0*/  VIADD R0, R2, 0x1ff ;  /* 0x000001ff02007836 */ /* 0x000fcc0000000000 */
[----:B------:R-:W-:-:S04]  /*05d0*/  @P0 VIADD R5, R5, 0x1 ;  /* 0x0000000105050836 */ /* 0x000fc80000000000 */
[----:B------:R-:W-:Y:S01]  /*05e0*/  IMAD.MOV.U32 R12, RZ, RZ, R5 ;  /* 0x000000ffff0c7224 */ /* 0x000fe200078e0005 */
[----:B------:R-:W-:-:S03]  /*05f0*/  SHF.R.S32.HI R5, RZ, 0x1f, R0 ;  /* 0x0000001fff057819 */ /* 0x000fc60000011400 */
[----:B------:R-:W-:Y:S01]  /*0600*/  @!P2 IMAD.MOV R12, RZ, RZ, -R12 ;  /* 0x000000ffff0ca224 */ /* 0x000fe200078e0a0c */
[----:B------:R-:W-:Y:S02]  /*0610*/  LEA.HI R5, R5, R0, RZ, 0x9 ;  /* 0x0000000005057211 */ /* 0x000fe400078f48ff */
[----:B------:R-:W-:-:S04]  /*0620*/  @!P1 LOP3.LUT R12, RZ, R6, RZ, 0x33, !PT ;  /* 0x00000006ff0c9212 */ /* 0x000fc800078e33ff */
[----:B------:R-:W-:Y:S01]  /*0630*/  LEA.HI.SX32 R5, R5, -R12, 0x17 ;  /* 0x8000000c05057211 */ /* 0x000fe200078fbaff */
[----:B------:R-:W-:-:S03]  /*0640*/  IMAD.MOV R8, RZ, RZ, -R12 ;  /* 0x000000ffff087224 */ /* 0x000fc600078e0a0c */
[----:B------:R-:W-:Y:S01]  /*0650*/  VIMNMX R13, PT, PT, R5, 0x1, PT ;  /* 0x00000001050d7848 */ /* 0x000fe20003fe0100 */
[----:B------:R-:W-:Y:S02]  /*0660*/  IMAD R14, R6, R8, R7 ;  /* 0x00000008060e7224 */ /* 0x000fe400078e0207 */
[----:B------:R-:W0:Y:S01]  /*0670*/  I2F.RP R8, R53 ;  /* 0x0000003500087306 */ /* 0x000e220000209400 */
[----:B------:R-:W-:Y:S02]  /*0680*/  IABS R9, R13 ;  /* 0x0000000d00097213 */ /* 0x000fe40000000000 */
[----:B------:R-:W-:-:S05]  /*0690*/  IABS R6, R14 ;  /* 0x0000000e00067213 */ /* 0x000fca0000000000 */
[----:B------:R-:W1:Y:S08]  /*06a0*/  I2F.RP R0, R9 ;  /* 0x0000000900007306 */ /* 0x000e700000209400 */
[----:B0-----:R-:W-:Y:S08]  /*06b0*/  MUFU.RCP R8, R8 ;  /* 0x0000000800087308 */ /* 0x001ff00000001000 */
[----:B-1----:R-:W0:Y:S02]  /*06c0*/  MUFU.RCP R0, R0 ;  /* 0x0000000000007308 */ /* 0x002e240000001000 */
[----:B0-----:R-:W-:Y:S01]  /*06d0*/  VIADD R4, R0, 0xffffffe ;  /* 0x0ffffffe00047836 */ /* 0x001fe20000000000 */
[----:B------:R-:W-:-:S05]  /*06e0*/  IABS R0, R13 ;  /* 0x0000000d00007213 */ /* 0x000fca0000000000 */
[----:B------:R0:W1:Y:S01]  /*06f0*/  F2I.FTZ.U32.TRUNC.NTZ R5, R4 ;  /* 0x0000000400057305 */ /* 0x000062000021f000 */
[----:B------:R-:W-:Y:S02]  /*0700*/  IMAD.MOV R0, RZ, RZ, -R0 ;  /* 0x000000ffff007224 */ /* 0x000fe400078e0a00 */
[----:B0-----:R-:W-:Y:S02]  /*0710*/  IMAD.MOV.U32 R4, RZ, RZ, RZ ;  /* 0x000000ffff047224 */ /* 0x001fe400078e00ff */
[----:B-1----:R-:W-:-:S04]  /*0720*/  IMAD.MOV R10, RZ, RZ, -R5 ;  /* 0x000000ffff0a7224 */ /* 0x002fc800078e0a05 */
[----:B------:R-:W-:-:S04]  /*0730*/  IMAD R7, R10, R9, RZ ;  /* 0x000000090a077224 */ /* 0x000fc800078e02ff */
[----:B------:R-:W-:Y:S01]  /*0740*/  IMAD.HI.U32 R4, R5, R7, R4 ;  /* 0x0000000705047227 */ /* 0x000fe200078e0004 */
[----:B------:R-:W-:-:S03]  /*0750*/  IABS R7, R2 ;  /* 0x0000000200077213 */ /* 0x000fc60000000000 */
[----:B------:R-:W-:Y:S02]  /*0760*/  IMAD.MOV.U32 R5, RZ, RZ, R6 ;  /* 0x000000ffff057224 */ /* 0x000fe400078e0006 */
[----:B------:R-:W0:Y:S02]  /*0770*/  I2F.RP R6, R7 ;  /* 0x0000000700067306 */ /* 0x000e240000209400 */
[----:B------:R-:W-:-:S04]  /*0780*/  IMAD.HI.U32 R4, R4, R5, RZ ;  /* 0x0000000504047227 */ /* 0x000fc800078e00ff */
[----:B------:R-:W-:Y:S02]  /*0790*/  IMAD R0, R4, R0, R5 ;  /* 0x0000000004007224 */ /* 0x000fe400078e0205 */
[----:B------:R-:W-:-:S03]  /*07a0*/  VIADD R5, R8, 0xffffffe ;  /* 0x0ffffffe08057836 */ /* 0x000fc60000000000 */
[----:B------:R-:W-:-:S03]  /*07b0*/  ISETP.GT.U32.AND P1, PT, R9, R0, PT ;  /* 0x000000000900720c */ /* 0x000fc60003f24070 */
[----:B------:R-:W1:Y:S08]  /*07c0*/  F2I.FTZ.U32.TRUNC.NTZ R5, R5 ;  /* 0x0000000500057305 */ /* 0x000e70000021f000 */
[----:B0-----:R-:W0:Y:S02]  /*07d0*/  MUFU.RCP R6, R6 ;  /* 0x0000000600067308 */ /* 0x001e240000001000 */
[----:B------:R-:W-:-:S02]  /*07e0*/  @!P1 IMAD.IADD R0, R0, 0x1, -R9 ;  /* 0x0000000100009824 */ /* 0x000fc400078e0a09 */
[----:B------:R-:W-:Y:S01]  /*07f0*/  @!P1 VIADD R4, R4, 0x1 ;  /* 0x0000000104049836 */ /* 0x000fe20000000000 */
[----:B------:R-:W-:Y:S02]  /*0800*/  ISETP.NE.AND P1, PT, R13, RZ, PT ;  /* 0x000000ff0d00720c */ /* 0x000fe40003f25270 */
[----:B------:R-:W-:Y:S02]  /*0810*/  ISETP.GE.U32.AND P0, PT, R0, R9, PT ;  /* 0x000000090000720c */ /* 0x000fe40003f06070 */
[----:B------:R-:W-:-:S04]  /*0820*/  LOP3.LUT R0, R14, R13, RZ, 0x3c, !PT ;  /* 0x0000000d0e007212 */ /* 0x000fc800078e3cff */
[----:B------:R-:W-:Y:S01]  /*0830*/  ISETP.GE.AND P2, PT, R0, RZ, PT ;  /* 0x000000ff0000720c */ /* 0x000fe20003f46270 */
[----:B-1----:R-:W-:Y:S02]  /*0840*/  IMAD.MOV R0, RZ, RZ, -R5 ;  /* 0x000000ffff007224 */ /* 0x002fe400078e0a05 */
[----:B0-----:R-:W-:Y:S02]  /*0850*/  VIADD R6, R6, 0xffffffe ;  /* 0x0ffffffe06067836 */ /* 0x001fe40000000000 */
[----:B------:R-:W-:Y:S02]  /*0860*/  IMAD R9, R0, R53, RZ ;  /* 0x0000003500097224 */ /* 0x000fe400078e02ff */
[----:B------:R-:W-:-:S04]  /*0870*/  @P0 VIADD R4, R4, 0x1 ;  /* 0x0000000104040836 */ /* 0x000fc80000000000 */
[----:B------:R-:W-:Y:S02]  /*0880*/  IMAD.MOV.U32 R8, RZ, RZ, R4 ;  /* 0x000000ffff087224 */ /* 0x000fe400078e0004 */
[----:B------:R-:W-:Y:S02]  /*0890*/  IMAD.MOV.U32 R4, RZ, RZ, RZ ;  /* 0x000000ffff047224 */ /* 0x000fe400078e00ff */
[----:B------:R-:W-:Y:S01]  /*08a0*/  @!P2 IMAD.MOV R8, RZ, RZ, -R8 ;  /* 0x000000ffff08a224 */ /* 0x000fe200078e0a08 */
[----:B------:R-:W-:Y:S01]  /*08b0*/  @!P1 LOP3.LUT R8, RZ, R13, RZ, 0x33, !PT ;  /* 0x0000000dff089212 */ /* 0x000fe200078e33ff */
[----:B------:R-:W-:Y:S01]  /*08c0*/  IMAD.HI.U32 R4, R5, R9, R4 ;  /* 0x0000000905047227 */ /* 0x000fe200078e0004 */
[----:B------:R-:W-:Y:S01]  /*08d0*/  SHF.R.U32.HI R5, RZ, 0x5, R82 ;  /* 0x00000005ff057819 */ /* 0x000fe20000011652 */
[----:B------:R0:W1:Y:S01]  /*08e0*/  F2I.FTZ.U32.TRUNC.NTZ R9, R6 ;  /* 0x0000000600097305 */ /* 0x000062000021f000 */
[----:B------:R-:W-:Y:S01]  /*08f0*/  LOP3.LUT R82, R82, 0x7f, RZ, 0xc0, !PT ;  /* 0x0000007f52527812 */ /* 0x000fe200078ec0ff */
[----:B------:R-:W-:Y:S01]  /*0900*/  IMAD.SHL.U32 R88, R8, 0x40, RZ ;  /* 0x0000004008587824 */ /* 0x000fe200078e00ff */
[----:B------:R-:W-:Y:S01]  /*0910*/  R2UR UR11, R5 ;  /* 0x00000000050b72ca */ /* 0x000fe200000e0000 */
[----:B------:R-:W-:-:S02]  /*0920*/  IMAD.MOV R8, RZ, RZ, -R8 ;  /* 0x000000ffff087224 */ /* 0x000fc400078e0a08 */
[C---:B------:R-:W-:Y:S02]  /*0930*/  VIADD R15, R88.reuse, 0x1 ;  /* 0x00000001580f7836 */ /* 0x040fe40000000000 */
[C---:B------:R-:W-:Y:S02]  /*0940*/  VIADD R18, R88.reuse, 0x3f ;  /* 0x0000003f58127836 */ /* 0x040fe40000000000 */
[C---:B------:R-:W-:Y:S01]  /*0950*/  VIADD R17, R88.reuse, 0x2 ;  /* 0x0000000258117836 */ /* 0x040fe20000000000 */
[----:B------:R-:W-:Y:S01]  /*0960*/  IABS R51, R15 ;  /* 0x0000000f00337213 */ /* 0x000fe20000000000 */
[C---:B------:R-:W-:Y:S01]  /*0970*/  VIADD R16, R88.reuse, 0x14 ;  /* 0x0000001458107836 */ /* 0x040fe20000000000 */
[----:B------:R-:W-:Y:S01]  /*0980*/  IABS R11, R18 ;  /* 0x00000012000b7213 */ /* 0x000fe20000000000 */
[----:B------:R-:W-:Y:S01]  /*0990*/  VIADD R20, R88, 0x17 ;  /* 0x0000001758147836 */ /* 0x000fe20000000000 */
[----:B------:R-:W-:Y:S01]  /*09a0*/  IABS R49, R17 ;  /* 0x0000001100317213 */ /* 0x000fe20000000000 */
[C---:B------:R-:W-:Y:S01]  /*09b0*/  IMAD.HI.U32 R0, R4.reuse, R51, RZ ;  /* 0x0000003304007227 */ /* 0x040fe200078e00ff */
[----:B------:R-:W-:Y:S01]  /*09c0*/  ISETP.GE.AND P6, PT, R17, RZ, PT ;  /* 0x000000ff1100720c */ /* 0x000fe20003fc6270 */
[----:B------:R-:W-:Y:S01]  /*09d0*/  USHF.L.U32 UR7, UR11, 0x15, URZ ;  /* 0x000000150b077899 */ /* 0x000fe200080006ff */
[----:B------:R-:W-:Y:S01]  /*09e0*/  ISETP.GE.AND P2, PT, R15, RZ, PT ;  /* 0x000000ff0f00720c */ /* 0x000fe20003f46270 */
[----:B------:R-:W-:Y:S01]  /*09f0*/  IMAD.HI.U32 R5, R4, R11, RZ ;  /* 0x0000000b04057227 */ /* 0x000fe200078e00ff */
[----:B------:R-:W-:Y:S01]  /*0a00*/  IABS R92, R20 ;  /* 0x00000014005c7213 */ /* 0x000fe20000000000 */
[----:B------:R-:W-:-:S02]  /*0a10*/  ULOP3.LUT UR7, UR7, 0x600000, URZ, 0xc0, !UPT ;  /* 0x0060000007077892 */ /* 0x000fc4000f8ec0ff */
[----:B------:R-:W-:Y:S02]  /*0a20*/  IMAD.MOV R10, RZ, RZ, -R0 ;  /* 0x000000ffff0a7224 */ /* 0x000fe400078e0a00 */
[----:B------:R-:W-:Y:S01]  /*0a30*/  IMAD.HI.U32 R0, R4, R49, RZ ;  /* 0x0000003104007227 */ /* 0x000fe200078e00ff */
[----:B------:R-:W-:-:S03]  /*0a40*/  UIADD3 UR7, UPT, UPT, UR5, UR7, URZ ;  /* 0x0000000705077290 */ /* 0x000fc6000fffe0ff */
[----:B0-----:R-:W-:Y:S02]  /*0a50*/  IMAD.MOV R6, RZ, RZ, -R5 ;  /* 0x000000ffff067224 */ /* 0x001fe400078e0a05 */
[----:B------:R-:W-:Y:S02]  /*0a60*/  IMAD R5, R13, R8, R14 ;  /* 0x000000080d057224 */ /* 0x000fe400078e020e */
[C---:B------:R-:W-:Y:S02]  /*0a70*/  IMAD R51, R53.reuse, R10, R51 ;  /* 0x0000000a35337224 */ /* 0x040fe400078e0233 */
[----:B-1----:R-:W-:Y:S02]  /*0a80*/  IMAD.MOV R8, RZ, RZ, -R9 ;  /* 0x000000ffff087224 */ /* 0x002fe400078e0a09 */
[----:B------:R-:W-:Y:S01]  /*0a90*/  IMAD.MOV R0, RZ, RZ, -R0 ;  /* 0x000000ffff007224 */ /* 0x000fe200078e0a00 */
[C---:B------:R-:W-:Y:S01]  /*0aa0*/  ISETP.GT.U32.AND P0, PT, R53.reuse, R51, PT ;  /* 0x000000333500720c */ /* 0x040fe20003f04070 */
[----:B------:R-:W-:-:S02]  /*0ab0*/  IMAD R10, R53, R6, R11 ;  /* 0x00000006350a7224 */ /* 0x000fc400078e020b */
[C---:B------:R-:W-:Y:S02]  /*0ac0*/  VIADD R13, R88.reuse, 0x3 ;  /* 0x00000003580d7836 */ /* 0x040fe40000000000 */
[----:B------:R-:W-:Y:S01]  /*0ad0*/  VIADD R14, R88, 0x4 ;  /* 0x00000004580e7836 */ /* 0x000fe20000000000 */
[C---:B------:R-:W-:Y:S01]  /*0ae0*/  ISETP.GT.U32.AND P3, PT, R53.reuse, R10, PT ;  /* 0x0000000a3500720c */ /* 0x040fe20003f64070 */
[----:B------:R-:W-:Y:S01]  /*0af0*/  IMAD.MOV.U32 R6, RZ, RZ, R8 ;  /* 0x000000ffff067224 */ /* 0x000fe200078e0008 */
[----:B------:R-:W-:Y:S01]  /*0b00*/  IABS R47, R13 ;  /* 0x0000000d002f7213 */ /* 0x000fe20000000000 */
[C---:B------:R-:W-:Y:S01]  /*0b10*/  IMAD R49, R53.reuse, R0, R49 ;  /* 0x0000000035317224 */ /* 0x040fe200078e0231 */
[----:B------:R-:W-:Y:S01]  /*0b20*/  IABS R45, R14 ;  /* 0x0000000e002d7213 */ /* 0x000fe20000000000 */
[----:B------:R-:W-:Y:S02]  /*0b30*/  IMAD R11, R6, R7, RZ ;  /* 0x00000007060b7224 */ /* 0x000fe400078e02ff */
[----:B------:R-:W-:Y:S01]  /*0b40*/  IMAD.MOV.U32 R8, RZ, RZ, RZ ;  /* 0x000000ffff087224 */ /* 0x000fe200078e00ff */
[----:B------:R-:W-:Y:S01]  /*0b50*/  ISETP.GT.U32.AND P1, PT, R53, R49, PT ;  /* 0x000000313500720c */ /* 0x000fe20003f24070 */
[----:B------:R-:W-:-:S04]  /*0b60*/  IMAD.HI.U32 R6, R4, R47, RZ ;  /* 0x0000002f04067227 */ /* 0x000fc800078e00ff */
[----:B------:R-:W-:-:S04]  /*0b70*/  IMAD.HI.U32 R0, R9, R11, R8 ;  /* 0x0000000b09007227 */ /* 0x000fc800078e0008 */
[----:B------:R-:W-:-:S04]  /*0b80*/  IMAD.HI.U32 R8, R4, R45, RZ ;  /* 0x0000002d04087227 */ /* 0x000fc800078e00ff */
[----:B------:R-:W-:Y:S02]  /*0b90*/  IMAD.MOV R6, RZ, RZ, -R6 ;  /* 0x000000ffff067224 */ /* 0x000fe400078e0a06 */
[----:B------:R-:W-:Y:S02]  /*0ba0*/  IMAD.MOV R8, RZ, RZ, -R8 ;  /* 0x000000ffff087224 */ /* 0x000fe400078e0a08 */
[----:B------:R-:W-:Y:S02]  /*0bb0*/  @!P3 IMAD.IADD R10, R10, 0x1, -R53 ;  /* 0x000000010a0ab824 */ /* 0x000fe400078e0a35 */
[C---:B------:R-:W-:Y:S02]  /*0bc0*/  IMAD R47, R53.reuse, R6, R47 ;  /* 0x00000006352f7224 */ /* 0x040fe400078e022f */
[C---:B------:R-:W-:Y:S01]  /*0bd0*/  IMAD R45, R53.reuse, R8, R45 ;  /* 0x00000008352d7224 */ /* 0x040fe200078e022d */
[----:B------:R-:W-:Y:S01]  /*0be0*/  ISETP.GT.U32.AND P4, PT, R53, R10, PT ;  /* 0x0000000a3500720c */ /* 0x000fe20003f84070 */
[----:B------:R-:W-:Y:S01]  /*0bf0*/  @!P1 IMAD.IADD R49, R49, 0x1, -R53 ;  /* 0x0000000131319824 */ /* 0x000fe200078e0a35 */
[----:B------:R-:W-:Y:S01]  /*0c00*/  ISETP.GT.U32.AND P1, PT, R53, R47, PT ;  /* 0x0000002f3500720c */ /* 0x000fe20003f24070 */
[----:B------:R-:W-:-:S02]  /*0c10*/  VIADD R8, R88, 0x5 ;  /* 0x0000000558087836 */ /* 0x000fc40000000000 */
[----:B------:R-:W-:Y:S01]  /*0c20*/  @!P0 IMAD.IADD R51, R51, 0x1, -R53 ;  /* 0x0000000133338824 */ /* 0x000fe200078e0a35 */
[C---:B------:R-:W-:Y:S01]  /*0c30*/  ISETP.GT.U32.AND P5, PT, R53.reuse, R49, PT ;  /* 0x000000313500720c */ /* 0x040fe20003fa4070 */
[----:B------:R-:W-:Y:S01]  /*0c40*/  VIADD R11, R88, 0x6 ;  /* 0x00000006580b7836 */ /* 0x000fe20000000000 */
[----:B------:R-:W-:Y:S01]  /*0c50*/  IABS R43, R8 ;  /* 0x00000008002b7213 */ /* 0x000fe20000000000 */
[----:B------:R-:W-:Y:S01]  /*0c60*/  IMAD.IADD R5, R12, 0x1, R5 ;  /* 0x000000010c057824 */ /* 0x000fe200078e0205 */
[----:B------:R-:W-:Y:S01]  /*0c70*/  ISETP.GE.AND P0, PT, R18, RZ, PT ;  /* 0x000000ff1200720c */ /* 0x000fe20003f06270 */
[----:B------:R-:W-:Y:S01]  /*0c80*/  VIADD R18, R88, 0x16 ;  /* 0x0000001658127836 */ /* 0x000fe20000000000 */
[----:B------:R-:W-:Y:S01]  /*0c90*/  ISETP.GT.U32.AND P3, PT, R53, R51, PT ;  /* 0x000000333500720c */ /* 0x000fe20003f64070 */
[----:B------:R-:W-:Y:S01]  /*0ca0*/  IMAD.HI.U32 R6, R4, R43, RZ ;  /* 0x0000002b04067227 */ /* 0x000fe200078e00ff */
[----:B------:R-:W-:-:S03]  /*0cb0*/  IABS R41, R11 ;  /* 0x0000000b00297213 */ /* 0x000fc60000000000 */
[--C-:B------:R-:W-:Y:S01]  /*0cc0*/  @!P4 IMAD.IADD R10, R10, 0x1, -R53.reuse ;  /* 0x000000010a0ac824 */ /* 0x100fe200078e0a35 */
[----:B------:R-:W-:Y:S01]  /*0cd0*/  ISETP.GT.U32.AND P4, PT, R53, R45, PT ;  /* 0x0000002d3500720c */ /* 0x000fe20003f84070 */
[----:B------:R-:W-:Y:S02]  /*0ce0*/  IMAD.MOV R6, RZ, RZ, -R6 ;  /* 0x000000ffff067224 */ /* 0x000fe400078e0a06 */
[--C-:B------:R-:W-:Y:S01]  /*0cf0*/  @!P1 IMAD.IADD R47, R47, 0x1, -R53.reuse ;  /* 0x000000012f2f9824 */ /* 0x100fe200078e0a35 */
[----:B------:R-:W-:Y:S01]  /*0d00*/  ISETP.GE.AND P1, PT, R8, RZ, PT ;  /* 0x000000ff0800720c */ /* 0x000fe20003f26270 */
[----:B------:R-:W-:Y:S01]  /*0d10*/  @!P5 IMAD.IADD R49, R49, 0x1, -R53 ;  /* 0x000000013131d824 */ /* 0x000fe200078e0a35 */
[----:B------:R-:W-:Y:S01]  /*0d20*/  ISETP.GE.AND P5, PT, R14, RZ, PT ;  /* 0x000000ff0e00720c */ /* 0x000fe20003fa6270 */
[----:B------:R-:W-:Y:S02]  /*0d30*/  IMAD.MOV.U32 R8, RZ, RZ, R10 ;  /* 0x000000ffff087224 */ /* 0x000fe400078e000a */
[----:B------:R-:W-:-:S02]  /*0d40*/  IMAD R43, R53, R6, R43 ;  /* 0x00000006352b7224 */ /* 0x000fc400078e022b */
[----:B------:R-:W-:Y:S01]  /*0d50*/  @!P0 IMAD.MOV R8, RZ, RZ, -R8 ;  /* 0x000000ffff088224 */ /* 0x000fe200078e0a08 */
[C---:B------:R-:W-:Y:S01]  /*0d60*/  ISETP.GT.U32.AND P0, PT, R53.reuse, R47, PT ;  /* 0x0000002f3500720c */ /* 0x040fe20003f04070 */
[----:B------:R-:W-:Y:S01]  /*0d70*/  @!P6 IMAD.MOV R49, RZ, RZ, -R49 ;  /* 0x000000ffff31e224 */ /* 0x000fe200078e0a31 */
[----:B------:R-:W-:Y:S01]  /*0d80*/  ISETP.GT.U32.AND P6, PT, R53, R43, PT ;  /* 0x0000002b3500720c */ /* 0x000fe20003fc4070 */
[--C-:B------:R-:W-:Y:S01]  /*0d90*/  @!P3 IMAD.IADD R51, R51, 0x1, -R53.reuse ;  /* 0x000000013333b824 */ /* 0x100fe200078e0a35 */
[----:B------:R-:W-:Y:S01]  /*0da0*/  ISETP.GE.AND P3, PT, R13, RZ, PT ;  /* 0x000000ff0d00720c */ /* 0x000fe20003f66270 */
[----:B------:R-:W-:Y:S02]  /*0db0*/  @!P4 IMAD.IADD R45, R45, 0x1, -R53 ;  /* 0x000000012d2dc824 */ /* 0x000fe400078e0a35 */
[----:B------:R-:W-:Y:S02]  /*0dc0*/  VIADD R6, R88, 0x7 ;  /* 0x0000000758067836 */ /* 0x000fe40000000000 */
[----:B------:R-:W-:Y:S01]  /*0dd0*/  IMAD.HI.U32 R9, R4, R41, RZ ;  /* 0x0000002904097227 */ /* 0x000fe200078e00ff */
[----:B------:R-:W-:-:S02]  /*0de0*/  ISETP.GT.U32.AND P4, PT, R53, R45, PT ;  /* 0x0000002d3500720c */ /* 0x000fc40003f84070 */
[----:B------:R-:W-:Y:S01]  /*0df0*/  IABS R39, R6 ;  /* 0x0000000600277213 */ /* 0x000fe20000000000 */
[--C-:B------:R-:W-:Y:S01]  /*0e00*/  @!P0 IMAD.IADD R47, R47, 0x1, -R53.reuse ;  /* 0x000000012f2f8824 */ /* 0x100fe200078e0a35 */
[----:B------:R-:W-:Y:S01]  /*0e10*/  ISETP.GE.AND P0, PT, R6, RZ, PT ;  /* 0x000000ff0600720c */ /* 0x000fe20003f06270 */
[----:B------:R-:W-:Y:S02]  /*0e20*/  @!P6 IMAD.IADD R43, R43, 0x1, -R53 ;  /* 0x000000012b2be824 */ /* 0x000fe400078e0a35 */
[----:B------:R-:W-:Y:S02]  /*0e30*/  @!P3 IMAD.MOV R47, RZ, RZ, -R47 ;  /* 0x000000ffff2fb224 */ /* 0x000fe400078e0a2f */
[----:B------:R-:W-:Y:S01]  /*0e40*/  IMAD.MOV R10, RZ, RZ, -R9 ;  /* 0x000000ffff0a7224 */ /* 0x000fe200078e0a09 */
[----:B------:R-:W-:Y:S01]  /*0e50*/  ISETP.GT.U32.AND P3, PT, R53, R43, PT ;  /* 0x0000002b3500720c */ /* 0x000fe20003f64070 */
[----:B------:R-:W-:-:S04]  /*0e60*/  IMAD.HI.U32 R6, R4, R39, RZ ;  /* 0x0000002704067227 */ /* 0x000fc800078e00ff */
[----:B------:R-:W-:Y:S01]  /*0e70*/  @!P2 IMAD.MOV R51, RZ, RZ, -R51 ;  /* 0x000000ffff33a224 */ /* 0x000fe200078e0a33 */
[----:B------:R-:W-:Y:S01]  /*0e80*/  ISETP.GE.AND P2, PT, R11, RZ, PT ;  /* 0x000000ff0b00720c */ /* 0x000fe20003f46270 */
[----:B------:R-:W-:Y:S02]  /*0e90*/  IMAD R41, R53, R10, R41 ;  /* 0x0000000a35297224 */ /* 0x000fe400078e0229 */
[----:B------:R-:W-:Y:S02]  /*0ea0*/  VIADD R11, R88, 0x9 ;  /* 0x00000009580b7836 */ /* 0x000fe40000000000 */
[----:B------:R-:W-:Y:S02]  /*0eb0*/  IMAD.MOV R6, RZ, RZ, -R6 ;  /* 0x000000ffff067224 */ /* 0x000fe400078e0a06 */
[----:B------:R-:W-:Y:S01]  /*0ec0*/  @!P4 IMAD.IADD R45, R45, 0x1, -R53 ;  /* 0x000000012d2dc824 */ /* 0x000fe200078e0a35 */
[C---:B------:R-:W-:Y:S01]  /*0ed0*/  ISETP.GT.U32.AND P4, PT, R53.reuse, R41, PT ;  /* 0x000000293500720c */ /* 0x040fe20003f84070 */
[----:B------:R-:W-:Y:S01]  /*0ee0*/  IMAD R39, R53, R6, R39 ;  /* 0x0000000635277224 */ /* 0x000fe200078e0227 */
[----:B------:R-:W-:Y:S01]  /*0ef0*/  IABS R35, R11 ;  /* 0x0000000b00237213 */ /* 0x000fe20000000000 */
[----:B------:R-:W-:-:S02]  /*0f00*/  @!P3 IMAD.IADD R43, R43, 0x1, -R53 ;  /* 0x000000012b2bb824 */ /* 0x000fc400078e0a35 */
[----:B------:R-:W-:Y:S01]  /*0f10*/  VIADD R9, R88, 0x8 ;  /* 0x0000000858097836 */ /* 0x000fe20000000000 */
[----:B------:R-:W-:Y:S01]  /*0f20*/  ISETP.GT.U32.AND P3, PT, R53, R39, PT ;  /* 0x000000273500720c */ /* 0x000fe20003f64070 */
[----:B------:R-:W-:-:S03]  /*0f30*/  IMAD.HI.U32 R10, R4, R35, RZ ;  /* 0x00000023040a7227 */ /* 0x000fc600078e00ff */
[----:B------:R-:W-:Y:S01]  /*0f40*/  IABS R37, R9 ;  /* 0x0000000900257213 */ /* 0x000fe20000000000 */
[----:B------:R-:W-:Y:S01]  /*0f50*/  IMAD.MOV R10, RZ, RZ, -R10 ;  /* 0x000000ffff0a7224 */ /* 0x000fe200078e0a0a */
[----:B------:R-:W-:Y:S01]  /*0f60*/  ISETP.GE.AND P6, PT, R9, RZ, PT ;  /* 0x000000ff0900720c */ /* 0x000fe20003fc6270 */
[----:B------:R-:W-:Y:S02]  /*0f70*/  @!P4 IMAD.IADD R41, R41, 0x1, -R53 ;  /* 0x000000012929c824 */ /* 0x000fe400078e0a35 */
[C---:B------:R-:W-:Y:S02]  /*0f80*/  IMAD R35, R53.reuse, R10, R35 ;  /* 0x0000000a35237224 */ /* 0x040fe400078e0223 */
[----:B------:R-:W-:Y:S01]  /*0f90*/  IMAD.HI.U32 R9, R4, R37, RZ ;  /* 0x0000002504097227 */ /* 0x000fe200078e00ff */
[----:B------:R-:W-:-:S03]  /*0fa0*/  ISETP.GT.U32.AND P4, PT, R53, R41, PT ;  /* 0x000000293500720c */ /* 0x000fc60003f84070 */
[----:B------:R-:W-:Y:S01]  /*0fb0*/  @!P3 IMAD.IADD R39, R39, 0x1, -R53 ;  /* 0x000000012727b824 */ /* 0x000fe200078e0a35 */
[----:B------:R-:W-:Y:S01]  /*0fc0*/  ISETP.GT.U32.AND P3, PT, R53, R35, PT ;  /* 0x000000233500720c */ /* 0x000fe20003f64070 */
[----:B------:R-:W-:Y:S02]  /*0fd0*/  IMAD.MOV R12, RZ, RZ, -R9 ;  /* 0x000000ffff0c7224 */ /* 0x000fe400078e0a09 */
[C---:B------:R-:W-:Y:S02]  /*0fe0*/  VIADD R9, R88.reuse, 0xa ;  /* 0x0000000a58097836 */ /* 0x040fe40000000000 */
[C---:B------:R-:W-:Y:S02]  /*0ff0*/  VIADD R13, R88.reuse, 0xc ;  /* 0x0000000c580d7836 */ /* 0x040fe40000000000 */
[----:B------:R-:W-:Y:S01]  /*1000*/  @!P1 IMAD.MOV R43, RZ, RZ, -R43 ;  /* 0x000000ffff2b9224 */ /* 0x000fe200078e0a2b */
[----:B------:R-:W-:Y:S01]  /*1010*/  IABS R33, R9 ;  /* 0x0000000900217213 */ /* 0x000fe20000000000 */
[--C-:B------:R-:W-:Y:S01]  /*1020*/  @!P4 IMAD.IADD R41, R41, 0x1, -R53.reuse ;  /* 0x000000012929c824 */ /* 0x100fe200078e0a35 */
[----:B------:R-:W-:Y:S01]  /*1030*/  ISETP.GT.U32.AND P1, PT, R53, R39, PT ;  /* 0x000000273500720c */ /* 0x000fe20003f24070 */
[----:B------:R-:W-:Y:S01]  /*1040*/  VIADD R14, R88, 0xd ;  /* 0x0000000d580e7836 */ /* 0x000fe20000000000 */
[----:B------:R-:W-:Y:S01]  /*1050*/  IABS R29, R13 ;  /* 0x0000000d001d7213 */ /* 0x000fe20000000000 */
[----:B------:R-:W-:-:S02]  /*1060*/  @!P3 IMAD.IADD R35, R35, 0x1, -R53 ;  /* 0x000000012323b824 */ /* 0x000fc400078e0a35 */
[----:B------:R-:W-:Y:S01]  /*1070*/  IMAD.HI.U32 R6, R4, R33, RZ ;  /* 0x0000002104067227 */ /* 0x000fe200078e00ff */
[----:B------:R-:W-:Y:S02]  /*1080*/  IABS R27, R14 ;  /* 0x0000000e001b7213 */ /* 0x000fe40000000000 */
[----:B------:R-:W-:Y:S01]  /*1090*/  ISETP.GT.U32.AND P3, PT, R53, R35, PT ;  /* 0x000000233500720c */ /* 0x000fe20003f64070 */
[----:B------:R-:W-:Y:S01]  /*10a0*/  @!P5 IMAD.MOV R45, RZ, RZ, -R45 ;  /* 0x000000ffff2dd224 */ /* 0x000fe200078e0a2d */
[----:B------:R-:W-:Y:S01]  /*10b0*/  ISETP.GE.AND P5, PT, R11, RZ, PT ;  /* 0x000000ff0b00720c */ /* 0x000fe20003fa6270 */
[----:B------:R-:W-:Y:S01]  /*10c0*/  @!P2 IMAD.MOV R41, RZ, RZ, -R41 ;  /* 0x000000ffff29a224 */ /* 0x000fe200078e0a29 */
[----:B------:R-:W-:Y:S01]  /*10d0*/  ISETP.GE.AND P2, PT, R9, RZ, PT ;  /* 0x000000ff0900720c */ /* 0x000fe20003f46270 */
[----:B------:R-:W-:Y:S02]  /*10e0*/  VIADD R11, R88, 0xb ;  /* 0x0000000b580b7836 */ /* 0x000fe40000000000 */
[----:B------:R-:W-:-:S02]  /*10f0*/  IMAD.MOV R6, RZ, RZ, -R6 ;  /* 0x000000ffff067224 */ /* 0x000fc400078e0a06 */
[----:B------:R-:W-:Y:S01]  /*1100*/  IMAD.HI.U32 R9, R4, R29, RZ ;  /* 0x0000001d04097227 */ /* 0x000fe200078e00ff */
[----:B------:R-:W-:-:S03]  /*1110*/  IABS R31, R11 ;  /* 0x0000000b001f7213 */ /* 0x000fc60000000000 */
[C---:B------:R-:W-:Y:S02]  /*1120*/  IMAD R37, R53.reuse, R12, R37 ;  /* 0x0000000c35257224 */ /* 0x040fe400078e0225 */
[C---:B------:R-:W-:Y:S02]  /*1130*/  IMAD R33, R53.reuse, R6, R33 ;  /* 0x0000000635217224 */ /* 0x040fe400078e0221 */
[----:B------:R-:W-:Y:S01]  /*1140*/  IMAD.HI.U32 R10, R4, R27, RZ ;  /* 0x0000001b040a7227 */ /* 0x000fe200078e00ff */
[----:B------:R-:W-:-:S03]  /*1150*/  ISETP.GT.U32.AND P4, PT, R53, R37, PT ;  /* 0x000000253500720c */ /* 0x000fc60003f84070 */
[----:B------:R-:W-:Y:S02]  /*1160*/  IMAD.MOV R12, RZ, RZ, -R9 ;  /* 0x000000ffff0c7224 */ /* 0x000fe400078e0a09 */
[----:B------:R-:W-:Y:S01]  /*1170*/  @!P1 IMAD.IADD R39, R39, 0x1, -R53 ;  /* 0x0000000127279824 */ /* 0x000fe200078e0a35 */
[C---:B------:R-:W-:Y:S01]  /*1180*/  ISETP.GT.U32.AND P1, PT, R53.reuse, R33, PT ;  /* 0x000000213500720c */ /* 0x040fe20003f24070 */
[----:B------:R-:W-:Y:S02]  /*1190*/  IMAD.MOV R10, RZ, RZ, -R10 ;  /* 0x000000ffff0a7224 */ /* 0x000fe400078e0a0a */
[----:B------:R-:W-:Y:S02]  /*11a0*/  IMAD R29, R53, R12, R29 ;  /* 0x0000000c351d7224 */ /* 0x000fe400078e021d */
[----:B------:R-:W-:-:S04]  /*11b0*/  IMAD.HI.U32 R6, R4, R31, RZ ;  /* 0x0000001f04067227 */ /* 0x000fc800078e00ff */
[----:B------:R-:W-:Y:S02]  /*11c0*/  IMAD R27, R53, R10, R27 ;  /* 0x0000000a351b7224 */ /* 0x000fe400078e021b */
[----:B------:R-:W-:Y:S01]  /*11d0*/  @!P3 IMAD.IADD R35, R35, 0x1, -R53 ;  /* 0x000000012323b824 */ /* 0x000fe200078e0a35 */
[C---:B------:R-:W-:Y:S01]  /*11e0*/  ISETP.GT.U32.AND P3, PT, R53.reuse, R29, PT ;  /* 0x0000001d3500720c */ /* 0x040fe20003f64070 */
[----:B------:R-:W-:Y:S02]  /*11f0*/  IMAD.MOV R6, RZ, RZ, -R6 ;  /* 0x000000ffff067224 */ /* 0x000fe400078e0a06 */
[----:B------:R-:W-:Y:S02]  /*1200*/  VIADD R9, R88, 0xe ;  /* 0x0000000e58097836 */ /* 0x000fe40000000000 */
[----:B------:R-:W-:Y:S01]  /*1210*/  @!P5 IMAD.MOV R35, RZ, RZ, -R35 ;  /* 0x000000ffff23d224 */ /* 0x000fe200078e0a23 */
        /* <DEDUP_REMOVED lines=8> */
[--C-:B------:R-:W-:Y:S02]  /*12a0*/  @!P4 IMAD.IADD R37, R37, 0x1, -R53.reuse ;  /* 0x000000012525c824 */ /* 0x100fe400078e0a35 */
[----:B------:R-:W-:Y:S02]  /*12b0*/  @!P3 IMAD.IADD R29, R29, 0x1, -R53 ;  /* 0x000000011d1db824 */ /* 0x000fe400078e0a35 */
[----:B------:R-:W-:Y:S01]  /*12c0*/  IMAD.MOV R6, RZ, RZ, -R6 ;  /* 0x000000ffff067224 */ /* 0x000fe200078e0a06 */
[C---:B------:R-:W-:Y:S01]  /*12d0*/  ISETP.GT.U32.AND P4, PT, R53.reuse, R37, PT ;  /* 0x000000253500720c */ /* 0x040fe20003f84070 */
[----:B------:R-:W-:Y:S01]  /*12e0*/  @!P0 IMAD.MOV R39, RZ, RZ, -R39 ;  /* 0x000000ffff278224 */ /* 0x000fe200078e0a27 */
[----:B------:R-:W-:Y:S01]  /*12f0*/  ISETP.GT.U32.AND P0, PT, R53, R33, PT ;  /* 0x000000213500720c */ /* 0x000fe20003f04070 */
[----:B------:R-:W-:Y:S01]  /*1300*/  @!P5 IMAD.IADD R27, R27, 0x1, -R53 ;  /* 0x000000011b1bd824 */ /* 0x000fe200078e0a35 */
[C---:B------:R-:W-:Y:S01]  /*1310*/  ISETP.GT.U32.AND P5, PT, R53.reuse, R29, PT ;  /* 0x0000001d3500720c */ /* 0x040fe20003fa4070 */
[----:B------:R-:W-:-:S02]  /*1320*/  IMAD R25, R53, R6, R25 ;  /* 0x0000000635197224 */ /* 0x000fc400078e0219 */
[----:B------:R-:W-:-:S04]  /*1330*/  IMAD.HI.U32 R6, R4, R23, RZ ;  /* 0x0000001704067227 */ /* 0x000fc800078e00ff */
[--C-:B------:R-:W-:Y:S01]  /*1340*/  @!P1 IMAD.IADD R31, R31, 0x1, -R53.reuse ;  /* 0x000000011f1f9824 */ /* 0x100fe200078e0a35 */
[----:B------:R-:W-:Y:S01]  /*1350*/  ISETP.GE.AND P1, PT, R9, RZ, PT ;  /* 0x000000ff0900720c */ /* 0x000fe20003f26270 */
[----:B------:R-:W-:Y:S02]  /*1360*/  IMAD.MOV R6, RZ, RZ, -R6 ;  /* 0x000000ffff067224 */ /* 0x000fe400078e0a06 */
[----:B------:R-:W-:Y:S01]  /*1370*/  @!P4 IMAD.IADD R37, R37, 0x1, -R53 ;  /* 0x000000012525c824 */ /* 0x000fe200078e0a35 */
[C---:B------:R-:W-:Y:S01]  /*1380*/  ISETP.GT.U32.AND P3, PT, R53.reuse, R31, PT ;  /* 0x0000001f3500720c */ /* 0x040fe20003f64070 */
[----:B------:R-:W-:Y:S01]  /*1390*/  IMAD R23, R53, R6, R23 ;  /* 0x0000000635177224 */ /* 0x000fe200078e0217 */
[----:B------:R-:W-:Y:S01]  /*13a0*/  ISETP.GE.AND P4, PT, R11, RZ, PT ;  /* 0x000000ff0b00720c */ /* 0x000fe20003f86270 */
[--C-:B------:R-:W-:Y:S01]  /*13b0*/  @!P0 IMAD.IADD R33, R33, 0x1, -R53.reuse ;  /* 0x0000000121218824 */ /* 0x100fe200078e0a35 */
[----:B------:R-:W-:Y:S01]  /*13c0*/  ISETP.GE.AND P0, PT, R14, RZ, PT ;  /* 0x000000ff0e00720c */ /* 0x000fe20003f06270 */
[----:B------:R-:W-:Y:S01]  /*13d0*/  @!P5 IMAD.IADD R29, R29, 0x1, -R53 ;  /* 0x000000011d1dd824 */ /* 0x000fe200078e0a35 */
[----:B------:R-:W-:Y:S01]  /*13e0*/  ISETP.GT.U32.AND P5, PT, R53, R23, PT ;  /* 0x000000173500720c */ /* 0x000fe20003fa4070 */
[----:B------:R-:W-:Y:S01]  /*13f0*/  @!P6 IMAD.MOV R37, RZ, RZ, -R37 ;  /* 0x000000ffff25e224 */ /* 0x000fe200078e0a25 */
[----:B------:R-:W-:Y:S01]  /*1400*/  ISETP.GE.AND P6, PT, R13, RZ, PT ;  /* 0x000000ff0d00720c */ /* 0x000fe20003fc6270 */
[----:B------:R-:W-:Y:S01]  /*1410*/  @!P2 IMAD.MOV R33, RZ, RZ, -R33 ;  /* 0x000000ffff21a224 */ /* 0x000fe200078e0a21 */
[----:B------:R-:W-:Y:S01]  /*1420*/  ISETP.GT.U32.AND P2, PT, R53, R27, PT ;  /* 0x0000001b3500720c */ /* 0x000fe20003f44070 */
[----:B------:R-:W-:-:S02]  /*1430*/  VIADD R13, R88, 0x11 ;  /* 0x00000011580d7836 */ /* 0x000fc40000000000 */
[--C-:B------:R-:W-:Y:S01]  /*1440*/  @!P3 IMAD.IADD R31, R31, 0x1, -R53.reuse ;  /* 0x000000011f1fb824 */ /* 0x100fe200078e0a35 */
[----:B------:R-:W-:Y:S01]  /*1450*/  ISETP.GT.U32.AND P3, PT, R53, R25, PT ;  /* 0x000000193500720c */ /* 0x000fe20003f64070 */
[C---:B------:R-:W-:Y:S01]  /*1460*/  VIADD R14, R88.reuse, 0x12 ;  /* 0x00000012580e7836 */ /* 0x040fe20000000000 */
[----:B------:R-:W-:Y:S01]  /*1470*/  IABS R19, R13 ;  /* 0x0000000d00137213 */ /* 0x000fe20000000000 */
[----:B------:R-:W-:Y:S02]  /*1480*/  VIADD R11, R88, 0x10 ;  /* 0x00000010580b7836 */ /* 0x000fe40000000000 */
[----:B------:R-:W-:Y:S01]  /*1490*/  @!P5 IMAD.IADD R23, R23, 0x1, -R53 ;  /* 0x000000011717d824 */ /* 0x000fe200078e0a35 */
[----:B------:R-:W-:Y:S01]  /*14a0*/  IABS R17, R14 ;  /* 0x0000000e00117213 */ /* 0x000fe20000000000 */
[----:B------:R-:W-:Y:S01]  /*14b0*/  IMAD.HI.U32 R9, R4, R19, RZ ;  /* 0x0000001304097227 */ /* 0x000fe200078e00ff */
[----:B------:R-:W-:-:S03]  /*14c0*/  IABS R21, R11 ;  /* 0x0000000b00157213 */ /* 0x000fc60000000000 */
[----:B------:R-:W-:Y:S01]  /*14d0*/  @!P2 IMAD.IADD R27, R27, 0x1, -R53 ;  /* 0x000000011b1ba824 */ /* 0x000fe200078e0a35 */
[----:B------:R-:W-:Y:S01]  /*14e0*/  ISETP.GE.AND P2, PT, R10, RZ, PT ;  /* 0x000000ff0a00720c */ /* 0x000fe20003f46270 */
[----:B------:R-:W-:Y:S01]  /*14f0*/  @!P4 IMAD.MOV R31, RZ, RZ, -R31 ;  /* 0x000000ffff1fc224 */ /* 0x000fe200078e0a1f */
[----:B------:R-:W-:Y:S01]  /*1500*/  ISETP.GT.U32.AND P4, PT, R53, R23, PT ;  /* 0x000000173500720c */ /* 0x000fe20003f84070 */
[----:B------:R-:W-:-:S04]  /*1510*/  IMAD.HI.U32 R10, R4, R17, RZ ;  /* 0x00000011040a7227 */ /* 0x000fc800078e00ff */
[----:B------:R-:W-:Y:S01]  /*1520*/  IMAD.MOV R12, RZ, RZ, -R9 ;  /* 0x000000ffff0c7224 */ /* 0x000fe200078e0a09 */
[----:B------:R-:W-:Y:S01]  /*1530*/  IABS R9, R18 ;  /* 0x0000001200097213 */ /* 0x000fe20000000000 */
[----:B------:R-:W-:Y:S01]  /*1540*/  @!P3 IMAD.IADD R25, R25, 0x1, -R53 ;  /* 0x000000011919b824 */ /* 0x000fe200078e0a35 */
[----:B------:R-:W-:Y:S01]  /*1550*/  ISETP.GE.AND P3, PT, R11, RZ, PT ;  /* 0x000000ff0b00720c */ /* 0x000fe20003f66270 */
[----:B------:R-:W-:-:S03]  /*1560*/  IMAD.HI.U32 R6, R4, R21, RZ ;  /* 0x0000001504067227 */ /* 0x000fc600078e00ff */
[C---:B------:R-:W-:Y:S01]  /*1570*/  ISETP.GT.U32.AND P5, PT, R53.reuse, R25, PT ;  /* 0x000000193500720c */ /* 0x040fe20003fa4070 */
[----:B------:R-:W-:Y:S02]  /*1580*/  IMAD.MOV R10, RZ, RZ, -R10 ;  /* 0x000000ffff0a7224 */ /* 0x000fe400078e0a0a */
[C---:B------:R-:W-:Y:S02]  /*1590*/  IMAD R19, R53.reuse, R12, R19 ;  /* 0x0000000c35137224 */ /* 0x040fe400078e0213 */
[----:B------:R-:W-:Y:S02]  /*15a0*/  IMAD.MOV R6, RZ, RZ, -R6 ;  /* 0x000000ffff067224 */ /* 0x000fe400078e0a06 */
[C---:B------:R-:W-:Y:S02]  /*15b0*/  IMAD R17, R53.reuse, R10, R17 ;  /* 0x0000000a35117224 */ /* 0x040fe400078e0211 */
[----:B------:R-:W-:Y:S01]  /*15c0*/  @!P0 IMAD.MOV R27, RZ, RZ, -R27 ;  /* 0x000000ffff1b8224 */ /* 0x000fe200078e0a1b */
[C---:B------:R-:W-:Y:S01]  /*15d0*/  ISETP.GT.U32.AND P0, PT, R53.reuse, R19, PT ;  /* 0x000000133500720c */ /* 0x040fe20003f04070 */
[----:B------:R-:W-:-:S02]  /*15e0*/  IMAD R21, R53, R6, R21 ;  /* 0x0000000635157224 */ /* 0x000fc400078e0215 */
[----:B------:R-:W-:Y:S01]  /*15f0*/  @!P4 IMAD.IADD R23, R23, 0x1, -R53 ;  /* 0x000000011717c824 */ /* 0x000fe200078e0a35 */
[C---:B------:R-:W-:Y:S01]  /*1600*/  ISETP.GT.U32.AND P4, PT, R53.reuse, R17, PT ;  /* 0x000000113500720c */ /* 0x040fe20003f84070 */
[----:B------:R-:W-:Y:S02]  /*1610*/  VIADD R12, R88, 0x13 ;  /* 0x00000013580c7836 */ /* 0x000fe40000000000 */
[----:B------:R-:W-:Y:S01]  /*1620*/  @!P6 IMAD.MOV R29, RZ, RZ, -R29 ;  /* 0x000000ffff1de224 */ /* 0x000fe200078e0a1d */
[----:B------:R-:W-:Y:S01]  /*1630*/  ISETP.GT.U32.AND P6, PT, R53, R21, PT ;  /* 0x000000153500720c */ /* 0x000fe20003fc4070 */
[----:B------:R-:W-:Y:S01]  /*1640*/  @!P5 IMAD.IADD R25, R25, 0x1, -R53 ;  /* 0x000000011919d824 */ /* 0x000fe200078e0a35 */
[----:B------:R-:W-:Y:S01]  /*1650*/  IABS R15, R12 ;  /* 0x0000000c000f7213 */ /* 0x000fe20000000000 */
[----:B------:R-:W-:Y:S01]  /*1660*/  @!P2 IMAD.MOV R23, RZ, RZ, -R23 ;  /* 0x000000ffff17a224 */ /* 0x000fe200078e0a17 */
[----:B------:R-:W-:Y:S01]  /*1670*/  ISETP.GE.AND P5, PT, R13, RZ, PT ;  /* 0x000000ff0d00720c */ /* 0x000fe20003fa6270 */
[----:B------:R-:W-:Y:S01]  /*1680*/  @!P0 IMAD.IADD R19, R19, 0x1, -R53 ;  /* 0x0000000113138824 */ /* 0x000fe200078e0a35 */
[----:B------:R-:W-:Y:S01]  /*1690*/  IABS R13, R16 ;  /* 0x00000010000d7213 */ /* 0x000fe20000000000 */
[----:B------:R-:W-:-:S04]  /*16a0*/  IMAD.HI.U32 R6, R4, R15, RZ ;  /* 0x0000000f04067227 */ /* 0x000fc800078e00ff */
[----:B------:R-:W-:Y:S01]  /*16b0*/  @!P4 IMAD.IADD R17, R17, 0x1, -R53 ;  /* 0x000000011111c824 */ /* 0x000fe200078e0a35 */
[----:B------:R-:W-:Y:S01]  /*16c0*/  ISETP.GT.U32.AND P4, PT, R53, R19, PT ;  /* 0x000000133500720c */ /* 0x000fe20003f84070 */
[----:B------:R-:W-:Y:S02]  /*16d0*/  IMAD.MOV R10, RZ, RZ, -R6 ;  /* 0x000000ffff0a7224 */ /* 0x000fe400078e0a06 */
[----:B------:R-:W-:-:S04]  /*16e0*/  IMAD.HI.U32 R6, R4, R13, RZ ;  /* 0x0000000d04067227 */ /* 0x000fc800078e00ff */
[----:B------:R-:W-:Y:S01]  /*16f0*/  @!P6 IMAD.IADD R21, R21, 0x1, -R53 ;  /* 0x000000011515e824 */ /* 0x000fe200078e0a35 */
[----:B------:R-:W-:Y:S01]  /*1700*/  ISETP.GE.AND P6, PT, R14, RZ, PT ;  /* 0x000000ff0e00720c */ /* 0x000fe20003fc6270 */
[----:B------:R-:W-:Y:S02]  /*1710*/  IMAD.MOV R6, RZ, RZ, -R6 ;  /* 0x000000ffff067224 */ /* 0x000fe400078e0a06 */
[----:B------:R-:W-:Y:S01]  /*1720*/  VIADD R14, R88, 0x15 ;  /* 0x00000015580e7836 */ /* 0x000fe20000000000 */
[C---:B------:R-:W-:Y:S01]  /*1730*/  ISETP.GT.U32.AND P0, PT, R53.reuse, R21, PT ;  /* 0x000000153500720c */ /* 0x040fe20003f04070 */
[----:B------:R-:W-:Y:S02]  /*1740*/  IMAD R13, R53, R6, R13 ;  /* 0x00000006350d7224 */ /* 0x000fe400078e020d */
[----:B------:R-:W-:Y:S01]  /*1750*/  @!P4 IMAD.IADD R19, R19, 0x1, -R53 ;  /* 0x000000011313c824 */ /* 0x000fe200078e0a35 */
[----:B------:R-:W-:Y:S01]  /*1760*/  IABS R11, R14 ;  /* 0x0000000e000b7213 */ /* 0x000fe20000000000 */
[C---:B------:R-:W-:Y:S01]  /*1770*/  IMAD R15, R53.reuse, R10, R15 ;  /* 0x0000000a350f7224 */ /* 0x040fe200078e020f */
[C---:B------:R-:W-:Y:S01]  /*1780*/  ISETP.GT.U32.AND P4, PT, R53.reuse, R13, PT ;  /* 0x0000000d3500720c */ /* 0x040fe20003f84070 */
[----:B------:R-:W-:Y:S01]  /*1790*/  @!P1 IMAD.MOV R25, RZ, RZ, -R25 ;  /* 0x000000ffff199224 */ /* 0x000fe200078e0a19 */
[----:B------:R-:W-:Y:S01]  /*17a0*/  ISETP.GT.U32.AND P1, PT, R53, R17, PT ;  /* 0x000000113500720c */ /* 0x000fe20003f24070 */
[----:B------:R-:W-:-:S04]  /*17b0*/  IMAD.HI.U32 R6, R4, R11, RZ ;  /* 0x0000000b04067227 */ /* 0x000fc800078e00ff */
[----:B------:R-:W-:Y:S01]  /*17c0*/  @!P0 IMAD.IADD R21, R21, 0x1, -R53 ;  /* 0x0000000115158824 */ /* 0x000fe200078e0a35 */
[----:B------:R-:W-:Y:S01]  /*17d0*/  ISETP.GT.U32.AND P0, PT, R53, R15, PT ;  /* 0x0000000f3500720c */ /* 0x000fe20003f04070 */
[----:B------:R-:W-:Y:S02]  /*17e0*/  IMAD.MOV R10, RZ, RZ, -R6 ;  /* 0x000000ffff0a7224 */ /* 0x000fe400078e0a06 */
[----:B------:R-:W-:-:S04]  /*17f0*/  IMAD.HI.U32 R6, R4, R9, RZ ;  /* 0x0000000904067227 */ /* 0x000fc800078e00ff */
[----:B------:R-:W-:Y:S02]  /*1800*/  @!P4 IMAD.IADD R13, R13, 0x1, -R53 ;  /* 0x000000010d0dc824 */ /* 0x000fe400078e0a35 */
[C---:B------:R-:W-:Y:S02]  /*1810*/  IMAD R11, R53.reuse, R10, R11 ;  /* 0x0000000a350b7224 */ /* 0x040fe400078e020b */
[----:B------:R-:W-:Y:S01]  /*1820*/  IMAD.MOV R10, RZ, RZ, -R6 ;  /* 0x000000ffff0a7224 */ /* 0x000fe200078e0a06 */
[----:B------:R-:W-:Y:S01]  /*1830*/  ISETP.GT.U32.AND P4, PT, R53, R13, PT ;  /* 0x0000000d3500720c */ /* 0x000fe20003f84070 */
[----:B------:R-:W-:Y:S01]  /*1840*/  @!P0 IMAD.IADD R15, R15, 0x1, -R53 ;  /* 0x000000010f0f8824 */ /* 0x000fe200078e0a35 */
[----:B------:R-:W-:Y:S01]  /*1850*/  ISETP.GE.AND P0, PT, R16, RZ, PT ;  /* 0x000000ff1000720c */ /* 0x000fe20003f06270 */
[----:B------:R-:W-:Y:S01]  /*1860*/  @!P3 IMAD.MOV R21, RZ, RZ, -R21 ;  /* 0x000000ffff15b224 */ /* 0x000fe200078e0a15 */
[C---:B------:R-:W-:Y:S01]  /*1870*/  ISETP.GT.U32.AND P3, PT, R53.reuse, R11, PT ;  /* 0x0000000b3500720c */ /* 0x040fe20003f64070 */
[C---:B------:R-:W-:Y:S01]  /*1880*/  IMAD R9, R53.reuse, R10, R9 ;  /* 0x0000000a35097224 */ /* 0x040fe200078e0209 */
[----:B------:R-:W-:Y:S01]  /*1890*/  ISETP.GT.U32.AND P2, PT, R53, R15, PT ;  /* 0x0000000f3500720c */ /* 0x000fe20003f44070 */
[----:B------:R-:W-:Y:S01]  /*18a0*/  @!P1 IMAD.IADD R17, R17, 0x1, -R53 ;  /* 0x0000000111119824 */ /* 0x000fe200078e0a35 */
[----:B------:R-:W-:Y:S01]  /*18b0*/  ISETP.GE.AND P1, PT, R12, RZ, PT ;  /* 0x000000ff0c00720c */ /* 0x000fe20003f26270 */
[----:B------:R-:W-:-:S04]  /*18c0*/  IMAD.HI.U32 R6, R4, R92, RZ ;  /* 0x0000005c04067227 */ /* 0x000fc800078e00ff */
[--C-:B------:R-:W-:Y:S01]  /*18d0*/  @!P4 IMAD.IADD R13, R13, 0x1, -R53.reuse ;  /* 0x000000010d0dc824 */ /* 0x100fe200078e0a35 */
[----:B------:R-:W-:Y:S01]  /*18e0*/  ISETP.GT.U32.AND P4, PT, R53, R9, PT ;  /* 0x000000093500720c */ /* 0x000fe20003f84070 */
[----:B------:R-:W-:Y:S02]  /*18f0*/  VIADD R10, R88, 0x18 ;  /* 0x00000018580a7836 */ /* 0x000fe40000000000 */
[--C-:B------:R-:W-:Y:S02]  /*1900*/  @!P3 IMAD.IADD R11, R11, 0x1, -R53.reuse ;  /* 0x000000010b0bb824 */ /* 0x100fe400078e0a35 */
[----:B------:R-:W-:Y:S01]  /*1910*/  @!P2 IMAD.IADD R15, R15, 0x1, -R53 ;  /* 0x000000010f0fa824 */ /* 0x000fe200078e0a35 */
[----:B------:R-:W-:Y:S01]  /*1920*/  IABS R90, R10 ;  /* 0x0000000a005a7213 */ /* 0x000fe20000000000 */
[----:B------:R-:W-:Y:S01]  /*1930*/  IMAD.MOV R6, RZ, RZ, -R6 ;  /* 0x000000ffff067224 */ /* 0x000fe200078e0a06 */
[C---:B------:R-:W-:Y:S01]  /*1940*/  ISETP.GT.U32.AND P3, PT, R53.reuse, R11, PT ;  /* 0x0000000b3500720c */ /* 0x040fe20003f64070 */
[----:B------:R-:W-:Y:S01]  /*1950*/  @!P1 IMAD.MOV R15, RZ, RZ, -R15 ;  /* 0x000000ffff0f9224 */ /* 0x000fe200078e0a0f */
[----:B------:R-:W-:Y:S01]  /*1960*/  ISETP.GE.AND P1, PT, R10, RZ, PT ;  /* 0x000000ff0a00720c */ /* 0x000fe20003f26270 */
[----:B------:R-:W-:Y:S01]  /*1970*/  IMAD R92, R53, R6, R92 ;  /* 0x00000006355c7224 */ /* 0x000fe200078e025c */
[----:B------:R-:W-:Y:S01]  /*1980*/  ISETP.GE.AND P2, PT, R20, RZ, PT ;  /* 0x000000ff1400720c */ /* 0x000fe20003f46270 */
[----:B------:R-:W-:-:S02]  /*1990*/  VIADD R10, R88, 0x19 ;  /* 0x00000019580a7836 */ /* 0x000fc40000000000 */
[----:B------:R-:W-:Y:S02]  /*19a0*/  @!P4 IMAD.IADD R9, R9, 0x1, -R53 ;  /* 0x000000010909c824 */ /* 0x000fe400078e0a35 */
[----:B------:R-:W-:Y:S01]  /*19b0*/  IMAD.HI.U32 R6, R4, R90, RZ ;  /* 0x0000005a04067227 */ /* 0x000fe200078e00ff */
[----:B------:R-:W-:Y:S02]  /*19c0*/  IABS R86, R10 ;  /* 0x0000000a00567213 */ /* 0x000fe40000000000 */
[C---:B------:R-:W-:Y:S01]  /*19d0*/  ISETP.GT.U32.AND P4, PT, R53.reuse, R9, PT ;  /* 0x000000093500720c */ /* 0x040fe20003f84070 */
[----:B------:R-:W-:Y:S01]  /*19e0*/  @!P0 IMAD.MOV R13, RZ, RZ, -R13 ;  /* 0x000000ffff0d8224 */ /* 0x000fe200078e0a0d */
[C---:B------:R-:W-:Y:S01]  /*19f0*/  ISETP.GT.U32.AND P0, PT, R53.reuse, R92, PT ;  /* 0x0000005c3500720c */ /* 0x040fe20003f04070 */
[----:B------:R-:W-:Y:S02]  /*1a00*/  IMAD.MOV R6, RZ, RZ, -R6 ;  /* 0x000000ffff067224 */ /* 0x000fe400078e0a06 */
[----:B------:R-:W-:Y:S01]  /*1a10*/  @!P6 IMAD.MOV R17, RZ, RZ, -R17 ;  /* 0x000000ffff11e224 */ /* 0x000fe200078e0a11 */
[----:B------:R-:W-:Y:S01]  /*1a20*/  ISETP.GE.AND P6, PT, R18, RZ, PT ;  /* 0x000000ff1200720c */ /* 0x000fe20003fc6270 */
[----:B------:R-:W-:-:S02]  /*1a30*/  IMAD R90, R53, R6, R90 ;  /* 0x00000006355a7224 */ /* 0x000fc400078e025a */
[----:B------:R-:W-:-:S04]  /*1a40*/  IMAD.HI.U32 R6, R4, R86, RZ ;  /* 0x0000005604067227 */ /* 0x000fc800078e00ff */
[--C-:B------:R-:W-:Y:S01]  /*1a50*/  @!P3 IMAD.IADD R11, R11, 0x1, -R53.reuse ;  /* 0x000000010b0bb824 */ /* 0x100fe200078e0a35 */
[----:B------:R-:W-:Y:S01]  /*1a60*/  ISETP.GE.AND P3, PT, R10, RZ, PT ;  /* 0x000000ff0a00720c */ /* 0x000fe20003f66270 */
[----:B------:R-:W-:Y:S02]  /*1a70*/  IMAD.MOV R10, RZ, RZ, -R6 ;  /* 0x000000ffff0a7224 */ /* 0x000fe400078e0a06 */
[----:B------:R-:W-:Y:S02]  /*1a80*/  VIADD R12, R88, 0x1a ;  /* 0x0000001a580c7836 */ /* 0x000fe40000000000 */
[--C-:B------:R-:W-:Y:S02]  /*1a90*/  @!P0 IMAD.IADD R92, R92, 0x1, -R53.reuse ;  /* 0x000000015c5c8824 */ /* 0x100fe400078e0a35 */
[----:B------:R-:W-:Y:S01]  /*1aa0*/  @!P4 IMAD.IADD R9, R9, 0x1, -R53 ;  /* 0x000000010909c824 */ /* 0x000fe200078e0a35 */
[----:B------:R-:W-:Y:S01]  /*1ab0*/  IABS R84, R12 ;  /* 0x0000000c00547213 */ /* 0x000fe20000000000 */
[C---:B------:R-:W-:Y:S01]  /*1ac0*/  IMAD R86, R53.reuse, R10, R86 ;  /* 0x0000000a35567224 */ /* 0x040fe200078e0256 */
[C---:B------:R-:W-:Y:S01]  /*1ad0*/  ISETP.GT.U32.AND P0, PT, R53.reuse, R92, PT ;  /* 0x0000005c3500720c */ /* 0x040fe20003f04070 */
[----:B------:R-:W-:Y:S01]  /*1ae0*/  @!P6 IMAD.MOV R9, RZ, RZ, -R9 ;  /* 0x000000ffff09e224 */ /* 0x000fe200078e0a09 */
[----:B------:R-:W-:Y:S01]  /*1af0*/  ISETP.GE.AND P4, PT, R12, RZ, PT ;  /* 0x000000ff0c00720c */ /* 0x000fe20003f86270 */
[----:B------:R-:W-:Y:S01]  /*1b00*/  @!P5 IMAD.MOV R19, RZ, RZ, -R19 ;  /* 0x000000ffff13d224 */ /* 0x000fe200078e0a13 */
[----:B------:R-:W-:Y:S01]  /*1b10*/  ISETP.GT.U32.AND P6, PT, R53, R86, PT ;  /* 0x000000563500720c */ /* 0x000fe20003fc4070 */
[----:B------:R-:W-:Y:S01]  /*1b20*/  IMAD.HI.U32 R6, R4, R84, RZ ;  /* 0x0000005404067227 */ /* 0x000fe200078e00ff */
[----:B------:R-:W-:-:S03]  /*1b30*/  ISETP.GE.AND P5, PT, R14, RZ, PT ;  /* 0x000000ff0e00720c */ /* 0x000fc60003fa6270 */
[C---:B------:R-:W-:Y:S02]  /*1b40*/  VIADD R14, R88.reuse, 0x1b ;  /* 0x0000001b580e7836 */ /* 0x040fe40000000000 */
[----:B------:R-:W-:Y:S02]  /*1b50*/  IMAD.MOV R6, RZ, RZ, -R6 ;  /* 0x000000ffff067224 */ /* 0x000fe400078e0a06 */
[----:B------:R-:W-:Y:S01]  /*1b60*/  VIADD R12, R88, 0x1c ;  /* 0x0000001c580c7836 */ /* 0x000fe20000000000 */
[----:B------:R-:W-:Y:S01]  /*1b70*/  IABS R80, R14 ;  /* 0x0000000e00507213 */ /* 0x000fe20000000000 */
[--C-:B------:R-:W-:Y:S01]  /*1b80*/  @!P0 IMAD.IADD R92, R92, 0x1, -R53.reuse ;  /* 0x000000015c5c8824 */ /* 0x100fe200078e0a35 */
[----:B------:R-:W-:Y:S01]  /*1b90*/  ISETP.GE.AND P0, PT, R14, RZ, PT ;  /* 0x000000ff0e00720c */ /* 0x000fe20003f06270 */
[----:B------:R-:W-:Y:S01]  /*1ba0*/  IMAD R84, R53, R6, R84 ;  /* 0x0000000635547224 */ /* 0x000fe200078e0254 */
[----:B------:R-:W-:Y:S01]  /*1bb0*/  IABS R78, R12 ;  /* 0x0000000c004e7213 */ /* 0x000fe20000000000 */
[----:B------:R-:W-:-:S02]  /*1bc0*/  @!P6 IMAD.IADD R86, R86, 0x1, -R53 ;  /* 0x000000015656e824 */ /* 0x000fc400078e0a35 */
[----:B------:R-:W-:-:S03]  /*1bd0*/  IMAD.HI.U32 R6, R4, R80, RZ ;  /* 0x0000005004067227 */ /* 0x000fc600078e00ff */
[C---:B------:R-:W-:Y:S01]  /*1be0*/  ISETP.GT.U32.AND P6, PT, R53.reuse, R86, PT ;  /* 0x000000563500720c */ /* 0x040fe20003fc4070 */
[----:B------:R-:W-:Y:S01]  /*1bf0*/  @!P2 IMAD.MOV R92, RZ, RZ, -R92 ;  /* 0x000000ffff5ca224 */ /* 0x000fe200078e0a5c */
[----:B------:R-:W-:Y:S01]  /*1c00*/  ISETP.GT.U32.AND P2, PT, R53, R84, PT ;  /* 0x000000543500720c */ /* 0x000fe20003f44070 */
[----:B------:R-:W-:Y:S02]  /*1c10*/  IMAD.MOV R10, RZ, RZ, -R6 ;  /* 0x000000ffff0a7224 */ /* 0x000fe400078e0a06 */
[----:B------:R-:W-:-:S04]  /*1c20*/  IMAD.HI.U32 R6, R4, R78, RZ ;  /* 0x0000004e04067227 */ /* 0x000fc800078e00ff */
[----:B------:R-:W-:Y:S02]  /*1c30*/  IMAD.MOV R6, RZ, RZ, -R6 ;  /* 0x000000ffff067224 */ /* 0x000fe400078e0a06 */
[----:B------:R-:W-:Y:S01]  /*1c40*/  @!P5 IMAD.MOV R11, RZ, RZ, -R11 ;  /* 0x000000ffff0bd224 */ /* 0x000fe200078e0a0b */
[C---:B------:R-:W-:Y:S01]  /*1c50*/  ISETP.GT.U32.AND P5, PT, R53.reuse, R90, PT ;  /* 0x0000005a3500720c */ /* 0x040fe20003fa4070 */
[C---:B------:R-:W-:Y:S02]  /*1c60*/  IMAD R78, R53.reuse, R6, R78 ;  /* 0x00000006354e7224 */ /* 0x040fe400078e024e */
[C---:B------:R-:W-:Y:S02]  /*1c70*/  VIADD R14, R88.reuse, 0x1d ;  /* 0x0000001d580e7836 */ /* 0x040fe40000000000 */
[----:B------:R-:W-:Y:S02]  /*1c80*/  VIADD R18, R88, 0x1f ;  /* 0x0000001f58127836 */ /* 0x000fe40000000000 */
[--C-:B------:R-:W-:Y:S01]  /*1c90*/  @!P2 IMAD.IADD R84, R84, 0x1, -R53.reuse ;  /* 0x000000015454a824 */ /* 0x100fe200078e0a35 */
[----:B------:R-:W-:Y:S01]  /*1ca0*/  IABS R76, R14 ;  /* 0x0000000e004c7213 */ /* 0x000fe20000000000 */
[--C-:B------:R-:W-:Y:S01]  /*1cb0*/  @!P6 IMAD.IADD R86, R86, 0x1, -R53.reuse ;  /* 0x000000015656e824 */ /* 0x100fe200078e0a35 */
[C---:B------:R-:W-:Y:S01]  /*1cc0*/  ISETP.GT.U32.AND P6, PT, R53.reuse, R78, PT ;  /* 0x0000004e3500720c */ /* 0x040fe20003fc4070 */
[C---:B------:R-:W-:Y:S01]  /*1cd0*/  IMAD R80, R53.reuse, R10, R80 ;  /* 0x0000000a35507224 */ /* 0x040fe200078e0250 */
[----:B------:R-:W-:Y:S01]  /*1ce0*/  IABS R72, R18 ;  /* 0x0000001200487213 */ /* 0x000fe20000000000 */
[----:B------:R-:W-:Y:S01]  /*1cf0*/  @!P5 IMAD.IADD R90, R90, 0x1, -R53 ;  /* 0x000000015a5ad824 */ /* 0x000fe200078e0a35 */
[----:B------:R-:W-:Y:S01]  /*1d00*/  ISETP.GT.U32.AND P2, PT, R53, R84, PT ;  /* 0x000000543500720c */ /* 0x000fe20003f44070 */
[----:B------:R-:W-:-:S03]  /*1d10*/  IMAD.HI.U32 R6, R4, R76, RZ ;  /* 0x0000004c04067227 */ /* 0x000fc600078e00ff */
[----:B------:R-:W-:Y:S01]  /*1d20*/  ISETP.GT.U32.AND P5, PT, R53, R90, PT ;  /* 0x0000005a3500720c */ /* 0x000fe20003fa4070 */
[----:B------:R-:W-:-:S04]  /*1d30*/  IMAD.HI.U32 R10, R4, R72, RZ ;  /* 0x00000048040a7227 */ /* 0x000fc800078e00ff */
[----:B------:R-:W-:Y:S02]  /*1d40*/  VIADD R16, R88, 0x1e ;  /* 0x0000001e58107836 */ /* 0x000fe40000000000 */
[----:B------:R-:W-:Y:S02]  /*1d50*/  IMAD.MOV R6, RZ, RZ, -R6 ;  /* 0x000000ffff067224 */ /* 0x000fe400078e0a06 */
[----:B------:R-:W-:Y:S01]  /*1d60*/  IMAD.MOV R10, RZ, RZ, -R10 ;  /* 0x000000ffff0a7224 */ /* 0x000fe200078e0a0a */
[----:B------:R-:W-:Y:S01]  /*1d70*/  IABS R74, R16 ;  /* 0x00000010004a7213 */ /* 0x000fe20000000000 */
[--C-:B------:R-:W-:Y:S02]  /*1d80*/  @!P6 IMAD.IADD R78, R78, 0x1, -R53.reuse ;  /* 0x000000014e4ee824 */ /* 0x100fe400078e0a35 */
[C---:B------:R-:W-:Y:S02]  /*1d90*/  IMAD R76, R53.reuse, R6, R76 ;  /* 0x00000006354c7224 */ /* 0x040fe400078e024c */
[----:B------:R-:W-:Y:S01]  /*1da0*/  @!P2 IMAD.IADD R84, R84, 0x1, -R53 ;  /* 0x000000015454a824 */ /* 0x000fe200078e0a35 */
[C---:B------:R-:W-:Y:S01]  /*1db0*/  ISETP.GT.U32.AND P6, PT, R53.reuse, R78, PT ;  /* 0x0000004e3500720c */ /* 0x040fe20003fc4070 */
[C---:B------:R-:W-:Y:S01]  /*1dc0*/  IMAD R72, R53.reuse, R10, R72 ;  /* 0x0000000a35487224 */ /* 0x040fe200078e0248 */
[----:B------:R-:W-:Y:S01]  /*1dd0*/  ISETP.GT.U32.AND P2, PT, R53, R76, PT ;  /* 0x0000004c3500720c */ /* 0x000fe20003f44070 */
[----:B------:R-:W-:-:S04]  /*1de0*/  IMAD.HI.U32 R6, R4, R74, RZ ;  /* 0x0000004a04067227 */ /* 0x000fc800078e00ff */
[----:B------:R-:W-:Y:S01]  /*1df0*/  @!P4 IMAD.MOV R84, RZ, RZ, -R84 ;  /* 0x000000ffff54c224 */ /* 0x000fe200078e0a54 */
[C---:B------:R-:W-:Y:S01]  /*1e00*/  ISETP.GT.U32.AND P4, PT, R53.reuse, R72, PT ;  /* 0x000000483500720c */ /* 0x040fe20003f84070 */
[----:B------:R-:W-:Y:S02]  /*1e10*/  IMAD.MOV R6, RZ, RZ, -R6 ;  /* 0x000000ffff067224 */ /* 0x000fe400078e0a06 */
[----:B------:R-:W-:Y:S01]  /*1e20*/  @!P5 IMAD.IADD R90, R90, 0x1, -R53 ;  /* 0x000000015a5ad824 */ /* 0x000fe200078e0a35 */
[C---:B------:R-:W-:Y:S01]  /*1e30*/  ISETP.GT.U32.AND P5, PT, R53.reuse, R80, PT ;  /* 0x000000503500720c */ /* 0x040fe20003fa4070 */
[----:B------:R-:W-:Y:S02]  /*1e40*/  IMAD R74, R53, R6, R74 ;  /* 0x00000006354a7224 */ /* 0x000fe400078e024a */
[----:B------:R-:W-:Y:S01]  /*1e50*/  @!P1 IMAD.MOV R90, RZ, RZ, -R90 ;  /* 0x000000ffff5a9224 */ /* 0x000fe200078e0a5a */
[----:B------:R-:W-:Y:S01]  /*1e60*/  ISETP.GE.AND P1, PT, R12, RZ, PT ;  /* 0x000000ff0c00720c */ /* 0x000fe20003f26270 */
[----:B------:R-:W-:Y:S01]  /*1e70*/  @!P3 IMAD.MOV R86, RZ, RZ, -R86 ;  /* 0x000000ffff56b224 */ /* 0x000fe200078e0a56 */
[----:B------:R-:W-:Y:S01]  /*1e80*/  ISETP.GE.AND P3, PT, R14, RZ, PT ;  /* 0x000000ff0e00720c */ /* 0x000fe20003f66270 */
[----:B------:R-:W-:-:S02]  /*1e90*/  VIADD R14, R88, 0x21 ;  /* 0x00000021580e7836 */ /* 0x000fc40000000000 */
[--C-:B------:R-:W-:Y:S01]  /*1ea0*/  @!P6 IMAD.IADD R78, R78, 0x1, -R53.reuse ;  /* 0x000000014e4ee824 */ /* 0x100fe200078e0a35 */
[C---:B------:R-:W-:Y:S01]  /*1eb0*/  ISETP.GT.U32.AND P6, PT, R53.reuse, R74, PT ;  /* 0x0000004a3500720c */ /* 0x040fe20003fc4070 */
[--C-:B------:R-:W-:Y:S01]  /*1ec0*/  @!P2 IMAD.IADD R76, R76, 0x1, -R53.reuse ;  /* 0x000000014c4ca824 */ /* 0x100fe200078e0a35 */
[----:B------:R-:W-:Y:S01]  /*1ed0*/  IABS R68, R14 ;  /* 0x0000000e00447213 */ /* 0x000fe20000000000 */
[--C-:B------:R-:W-:Y:S02]  /*1ee0*/  @!P4 IMAD.IADD R72, R72, 0x1, -R53.reuse ;  /* 0x000000014848c824 */ /* 0x100fe400078e0a35 */
[----:B------:R-:W-:Y:S01]  /*1ef0*/  VIADD R12, R88, 0x20 ;  /* 0x00000020580c7836 */ /* 0x000fe20000000000 */
[C---:B------:R-:W-:Y:S01]  /*1f00*/  ISETP.GT.U32.AND P2, PT, R53.reuse, R76, PT ;  /* 0x0000004c3500720c */ /* 0x040fe20003f44070 */
[----:B------:R-:W-:Y:S01]  /*1f10*/  @!P5 IMAD.IADD R80, R80, 0x1, -R53 ;  /* 0x000000015050d824 */ /* 0x000fe200078e0a35 */
[----:B------:R-:W-:Y:S01]  /*1f20*/  ISETP.GT.U32.AND P4, PT, R53, R72, PT ;  /* 0x000000483500720c */ /* 0x000fe20003f84070 */
[----:B------:R-:W-:Y:S01]  /*1f30*/  IMAD.HI.U32 R10, R4, R68, RZ ;  /* 0x00000044040a7227 */ /* 0x000fe200078e00ff */
[----:B------:R-:W-:-:S02]  /*1f40*/  IABS R70, R12 ;  /* 0x0000000c00467213 */ /* 0x000fc40000000000 */
[----:B------:R-:W-:Y:S01]  /*1f50*/  ISETP.GT.U32.AND P5, PT, R53, R80, PT ;  /* 0x000000503500720c */ /* 0x000fe20003fa4070 */
[----:B------:R-:W-:Y:S01]  /*1f60*/  @!P1 IMAD.MOV R78, RZ, RZ, -R78 ;  /* 0x000000ffff4e9224 */ /* 0x000fe200078e0a4e */
[----:B------:R-:W-:Y:S01]  /*1f70*/  ISETP.GE.AND P1, PT, R12, RZ, PT ;  /* 0x000000ff0c00720c */ /* 0x000fe20003f26270 */
[----:B------:R-:W-:Y:S02]  /*1f80*/  VIADD R12, R88, 0x22 ;  /* 0x00000022580c7836 */ /* 0x000fe40000000000 */
[----:B------:R-:W-:Y:S02]  /*1f90*/  IMAD.MOV R10, RZ, RZ, -R10 ;  /* 0x000000ffff0a7224 */ /* 0x000fe400078e0a0a */
[----:B------:R-:W-:Y:S01]  /*1fa0*/  IMAD.HI.U32 R6, R4, R70, RZ ;  /* 0x0000004604067227 */ /* 0x000fe200078e00ff */
[----:B------:R-:W-:-:S03]  /*1fb0*/  IABS R66, R12 ;  /* 0x0000000c00427213 */ /* 0x000fc60000000000 */
[--C-:B------:R-:W-:Y:S02]  /*1fc0*/  @!P6 IMAD.IADD R74, R74, 0x1, -R53.reuse ;  /* 0x000000014a4ae824 */ /* 0x100fe400078e0a35 */
[C---:B------:R-:W-:Y:S02]  /*1fd0*/  IMAD R68, R53.reuse, R10, R68 ;  /* 0x0000000a35447224 */ /* 0x040fe400078e0244 */
[----:B------:R-:W-:Y:S01]  /*1fe0*/  IMAD.MOV R6, RZ, RZ, -R6 ;  /* 0x000000ffff067224 */ /* 0x000fe200078e0a06 */
[C---:B------:R-:W-:Y:S01]  /*1ff0*/  ISETP.GT.U32.AND P6, PT, R53.reuse, R74, PT ;  /* 0x0000004a3500720c */ /* 0x040fe20003fc4070 */
[--C-:B------:R-:W-:Y:S01]  /*2000*/  @!P2 IMAD.IADD R76, R76, 0x1, -R53.reuse ;  /* 0x000000014c4ca824 */ /* 0x100fe200078e0a35 */
[----:B------:R-:W-:Y:S01]  /*2010*/  ISETP.GE.AND P2, PT, R14, RZ, PT ;  /* 0x000000ff0e00720c */ /* 0x000fe20003f46270 */
[----:B------:R-:W-:Y:S01]  /*2020*/  @!P4 IMAD.IADD R72, R72, 0x1, -R53 ;  /* 0x000000014848c824 */ /* 0x000fe200078e0a35 */
[C---:B------:R-:W-:Y:S01]  /*2030*/  ISETP.GT.U32.AND P4, PT, R53.reuse, R68, PT ;  /* 0x000000443500720c */ /* 0x040fe20003f84070 */
[----:B------:R-:W-:-:S02]  /*2040*/  IMAD R70, R53, R6, R70 ;  /* 0x0000000635467224 */ /* 0x000fc400078e0246 */
[----:B------:R-:W-:Y:S02]  /*2050*/  VIADD R14, R88, 0x23 ;  /* 0x00000023580e7836 */ /* 0x000fe40000000000 */
[----:B------:R-:W-:-:S03]  /*2060*/  IMAD.HI.U32 R6, R4, R66, RZ ;  /* 0x0000004204067227 */ /* 0x000fc600078e00ff */
[----:B------:R-:W-:Y:S01]  /*2070*/  IABS R64, R14 ;  /* 0x0000000e00407213 */ /* 0x000fe20000000000 */
[--C-:B------:R-:W-:Y:S01]  /*2080*/  @!P5 IMAD.IADD R80, R80, 0x1, -R53.reuse ;  /* 0x000000015050d824 */ /* 0x100fe200078e0a35 */
[----:B------:R-:W-:Y:S01]  /*2090*/  ISETP.GE.AND P5, PT, R16, RZ, PT ;  /* 0x000000ff1000720c */ /* 0x000fe20003fa6270 */
[----:B------:R-:W-:Y:S02]  /*20a0*/  IMAD.MOV R6, RZ, RZ, -R6 ;  /* 0x000000ffff067224 */ /* 0x000fe400078e0a06 */
[----:B------:R-:W-:Y:S01]  /*20b0*/  @!P0 IMAD.MOV R80, RZ, RZ, -R80 ;  /* 0x000000ffff508224 */ /* 0x000fe200078e0a50 */
[----:B------:R-:W-:Y:S01]  /*20c0*/  ISETP.GE.AND P0, PT, R18, RZ, PT ;  /* 0x000000ff1200720c */ /* 0x000fe20003f06270 */
[----:B------:R-:W-:Y:S02]  /*20d0*/  VIADD R18, R88, 0x25 ;  /* 0x0000002558127836 */ /* 0x000fe40000000000 */
[C---:B------:R-:W-:Y:S02]  /*20e0*/  IMAD R66, R53.reuse, R6, R66 ;  /* 0x0000000635427224 */ /* 0x040fe400078e0242 */
[----:B------:R-:W-:Y:S01]  /*20f0*/  @!P6 IMAD.IADD R74, R74, 0x1, -R53 ;  /* 0x000000014a4ae824 */ /* 0x000fe200078e0a35 */
[----:B------:R-:W-:Y:S01]  /*2100*/  ISETP.GT.U32.AND P6, PT, R53, R70, PT ;  /* 0x000000463500720c */ /* 0x000fe20003fc4070 */
[----:B------:R-:W-:Y:S01]  /*2110*/  IMAD.HI.U32 R6, R4, R64, RZ ;  /* 0x0000004004067227 */ /* 0x000fe200078e00ff */
[----:B------:R-:W-:-:S03]  /*2120*/  IABS R60, R18 ;  /* 0x00000012003c7213 */ /* 0x000fc60000000000 */
[----:B------:R-:W-:Y:S01]  /*2130*/  @!P4 IMAD.IADD R68, R68, 0x1, -R53 ;  /* 0x000000014444c824 */ /* 0x000fe200078e0a35 */
[----:B------:R-:W-:Y:S01]  /*2140*/  ISETP.GE.AND P4, PT, R12, RZ, PT ;  /* 0x000000ff0c00720c */ /* 0x000fe20003f86270 */
[----:B------:R-:W-:Y:S02]  /*2150*/  IMAD.MOV R6, RZ, RZ, -R6 ;  /* 0x000000ffff067224 */ /* 0x000fe400078e0a06 */
[----:B------:R-:W-:Y:S02]  /*2160*/  VIADD R16, R88, 0x24 ;  /* 0x0000002458107836 */ /* 0x000fe40000000000 */
[----:B------:R-:W-:Y:S01]  /*2170*/  @!P5 IMAD.MOV R74, RZ, RZ, -R74 ;  /* 0x000000ffff4ad224 */ /* 0x000fe200078e0a4a */
[C---:B------:R-:W-:Y:S01]  /*2180*/  ISETP.GT.U32.AND P5, PT, R53.reuse, R68, PT ;  /* 0x000000443500720c */ /* 0x040fe20003fa4070 */
[----:B------:R-:W-:Y:S01]  /*2190*/  IMAD R64, R53, R6, R64 ;  /* 0x0000000635407224 */ /* 0x000fe200078e0240 */
[----:B------:R-:W-:Y:S01]  /*21a0*/  IABS R62, R16 ;  /* 0x00000010003e7213 */ /* 0x000fe20000000000 */
[----:B------:R-:W-:-:S04]  /*21b0*/  IMAD.HI.U32 R6, R4, R60, RZ ;  /* 0x0000003c04067227 */ /* 0x000fc800078e00ff */
[----:B------:R-:W-:Y:S02]  /*21c0*/  IMAD.MOV R6, RZ, RZ, -R6 ;  /* 0x000000ffff067224 */ /* 0x000fe400078e0a06 */
[----:B------:R-:W-:Y:S01]  /*21d0*/  @!P6 IMAD.IADD R70, R70, 0x1, -R53 ;  /* 0x000000014646e824 */ /* 0x000fe200078e0a35 */
[----:B------:R-:W-:Y:S01]  /*21e0*/  ISETP.GT.U32.AND P6, PT, R53, R66, PT ;  /* 0x000000423500720c */ /* 0x000fe20003fc4070 */
[----:B------:R-:W-:-:S04]  /*21f0*/  IMAD.HI.U32 R10, R4, R62, RZ ;  /* 0x0000003e040a7227 */ /* 0x000fc800078e00ff */
[C---:B------:R-:W-:Y:S02]  /*2200*/  IMAD R60, R53.reuse, R6, R60 ;  /* 0x00000006353c7224 */ /* 0x040fe400078e023c */
[----:B------:R-:W-:Y:S01]  /*2210*/  @!P3 IMAD.MOV R76, RZ, RZ, -R76 ;  /* 0x000000ffff4cb224 */ /* 0x000fe200078e0a4c */
[C---:B------:R-:W-:Y:S01]  /*2220*/  ISETP.GT.U32.AND P3, PT, R53.reuse, R70, PT ;  /* 0x000000463500720c */ /* 0x040fe20003f64070 */
[----:B------:R-:W-:Y:S02]  /*2230*/  IMAD.MOV R10, RZ, RZ, -R10 ;  /* 0x000000ffff0a7224 */ /* 0x000fe400078e0a0a */
[----:B------:R-:W-:Y:S01]  /*2240*/  @!P5 IMAD.IADD R68, R68, 0x1, -R53 ;  /* 0x000000014444d824 */ /* 0x000fe200078e0a35 */
[C---:B------:R-:W-:Y:S01]  /*2250*/  ISETP.GT.U32.AND P5, PT, R53.reuse, R60, PT ;  /* 0x0000003c3500720c */ /* 0x040fe20003fa4070 */
[----:B------:R-:W-:Y:S02]  /*2260*/  VIADD R20, R88, 0x26 ;  /* 0x0000002658147836 */ /* 0x000fe40000000000 */
[----:B------:R-:W-:-:S02]  /*2270*/  IMAD R62, R53, R10, R62 ;  /* 0x0000000a353e7224 */ /* 0x000fc400078e023e */
[--C-:B------:R-:W-:Y:S01]  /*2280*/  @!P6 IMAD.IADD R66, R66, 0x1, -R53.reuse ;  /* 0x000000014242e824 */ /* 0x100fe200078e0a35 */
[----:B------:R-:W-:Y:S01]  /*2290*/  IABS R58, R20 ;  /* 0x00000014003a7213 */ /* 0x000fe20000000000 */
[----:B------:R-:W-:Y:S01]  /*22a0*/  @!P0 IMAD.MOV R72, RZ, RZ, -R72 ;  /* 0x000000ffff488224 */ /* 0x000fe200078e0a48 */
[C---:B------:R-:W-:Y:S01]  /*22b0*/  ISETP.GT.U32.AND P0, PT, R53.reuse, R62, PT ;  /* 0x0000003e3500720c */ /* 0x040fe20003f04070 */
[----:B------:R-:W-:Y:S01]  /*22c0*/  VIADD R12, R88, 0x27 ;  /* 0x00000027580c7836 */ /* 0x000fe20000000000 */
[C---:B------:R-:W-:Y:S01]  /*22d0*/  ISETP.GT.U32.AND P6, PT, R53.reuse, R66, PT ;  /* 0x000000423500720c */ /* 0x040fe20003fc4070 */
[----:B------:R-:W-:Y:S01]  /*22e0*/  @!P3 IMAD.IADD R70, R70, 0x1, -R53 ;  /* 0x000000014646b824 */ /* 0x000fe200078e0a35 */
[----:B------:R-:W-:Y:S01]  /*22f0*/  ISETP.GT.U32.AND P3, PT, R53, R64, PT ;  /* 0x000000403500720c */ /* 0x000fe20003f64070 */
[----:B------:R-:W-:Y:S01]  /*2300*/  IMAD.HI.U32 R6, R4, R58, RZ ;  /* 0x0000003a04067227 */ /* 0x000fe200078e00ff */
[----:B------:R-:W-:-:S03]  /*2310*/  IABS R56, R12 ;  /* 0x0000000c00387213 */ /* 0x000fc60000000000 */
[----:B------:R-:W-:Y:S02]  /*2320*/  @!P5 IMAD.IADD R60, R60, 0x1, -R53 ;  /* 0x000000013c3cd824 */ /* 0x000fe400078e0a35 */
[----:B------:R-:W-:Y:S02]  /*2330*/  IMAD.MOV R6, RZ, RZ, -R6 ;  /* 0x000000ffff067224 */ /* 0x000fe400078e0a06 */
[----:B------:R-:W-:Y:S01]  /*2340*/  @!P2 IMAD.MOV R68, RZ, RZ, -R68 ;  /* 0x000000ffff44a224 */ /* 0x000fe200078e0a44 */
[C---:B------:R-:W-:Y:S01]  /*2350*/  ISETP.GT.U32.AND P2, PT, R53.reuse, R60, PT ;  /* 0x0000003c3500720c */ /* 0x040fe20003f44070 */
[----:B------:R-:W-:Y:S01]  /*2360*/  @!P1 IMAD.MOV R70, RZ, RZ, -R70 ;  /* 0x000000ffff469224 */ /* 0x000fe200078e0a46 */
[----:B------:R-:W-:Y:S01]  /*2370*/  ISETP.GE.AND P1, PT, R14, RZ, PT ;  /* 0x000000ff0e00720c */ /* 0x000fe20003f26270 */
[----:B------:R-:W-:Y:S02]  /*2380*/  IMAD R58, R53, R6, R58 ;  /* 0x00000006353a7224 */ /* 0x000fe400078e023a */
[----:B------:R-:W-:-:S04]  /*2390*/  IMAD.HI.U32 R6, R4, R56, RZ ;  /* 0x0000003804067227 */ /* 0x000fc800078e00ff */
[----:B------:R-:W-:Y:S02]  /*23a0*/  VIADD R14, R88, 0x28 ;  /* 0x00000028580e7836 */ /* 0x000fe40000000000 */
[--C-:B------:R-:W-:Y:S02]  /*23b0*/  @!P0 IMAD.IADD R62, R62, 0x1, -R53.reuse ;  /* 0x000000013e3e8824 */ /* 0x100fe400078e0a35 */
[----:B------:R-:W-:Y:S01]  /*23c0*/  IMAD.MOV R10, RZ, RZ, -R6 ;  /* 0x000000ffff0a7224 */ /* 0x000fe200078e0a06 */
[----:B------:R-:W-:Y:S01]  /*23d0*/  IABS R54, R14 ;  /* 0x0000000e00367213 */ /* 0x000fe20000000000 */
[--C-:B------:R-:W-:Y:S01]  /*23e0*/  @!P6 IMAD.IADD R66, R66, 0x1, -R53.reuse ;  /* 0x000000014242e824 */ /* 0x100fe200078e0a35 */
[C---:B------:R-:W-:Y:S01]  /*23f0*/  ISETP.GT.U32.AND P5, PT, R53.reuse, R62, PT ;  /* 0x0000003e3500720c */ /* 0x040fe20003fa4070 */
[----:B------:R-:W-:Y:S01]  /*2400*/  @!P3 IMAD.IADD R64, R64, 0x1, -R53 ;  /* 0x000000014040b824 */ /* 0x000fe200078e0a35 */
[----:B------:R-:W-:Y:S01]  /*2410*/  ISETP.GE.AND P6, PT, R16, RZ, PT ;  /* 0x000000ff1000720c */ /* 0x000fe20003fc6270 */
[C---:B------:R-:W-:Y:S01]  /*2420*/  IMAD R56, R53.reuse, R10, R56 ;  /* 0x0000000a35387224 */ /* 0x040fe200078e0238 */
[----:B------:R-:W-:Y:S01]  /*2430*/  ISETP.GE.AND P3, PT, R18, RZ, PT ;  /* 0x000000ff1200720c */ /* 0x000fe20003f66270 */
[----:B------:R-:W-:Y:S01]  /*2440*/  @!P4 IMAD.MOV R66, RZ, RZ, -R66 ;  /* 0x000000ffff42c224 */ /* 0x000fe200078e0a42 */
[C---:B------:R-:W-:Y:S01]  /*2450*/  ISETP.GT.U32.AND P0, PT, R53.reuse, R64, PT ;  /* 0x000000403500720c */ /* 0x040fe20003f04070 */
[----:B------:R-:W-:Y:S01]  /*2460*/  IMAD.HI.U32 R6, R4, R54, RZ ;  /* 0x0000003604067227 */ /* 0x000fe200078e00ff */
[----:B------:R-:W-:-:S03]  /*2470*/  ISETP.GT.U32.AND P4, PT, R53, R58, PT ;  /* 0x0000003a3500720c */ /* 0x000fc60003f84070 */
[--C-:B------:R-:W-:Y:S01]  /*2480*/  @!P2 IMAD.IADD R60, R60, 0x1, -R53.reuse ;  /* 0x000000013c3ca824 */ /* 0x100fe200078e0a35 */
[C---:B------:R-:W-:Y:S01]  /*2490*/  ISETP.GT.U32.AND P2, PT, R53.reuse, R56, PT ;  /* 0x000000383500720c */ /* 0x040fe20003f44070 */
[----:B------:R-:W-:Y:S02]  /*24a0*/  IMAD.MOV R6, RZ, RZ, -R6 ;  /* 0x000000ffff067224 */ /* 0x000fe400078e0a06 */
[----:B------:R-:W-:Y:S02]  /*24b0*/  VIADD R16, R88, 0x29 ;  /* 0x0000002958107836 */ /* 0x000fe40000000000 */
[--C-:B------:R-:W-:Y:S01]  /*24c0*/  @!P5 IMAD.IADD R62, R62, 0x1, -R53.reuse ;  /* 0x000000013e3ed824 */ /* 0x100fe200078e0a35 */
[----:B------:R-:W-:Y:S01]  /*24d0*/  ISETP.GE.AND P5, PT, R12, RZ, PT ;  /* 0x000000ff0c00720c */ /* 0x000fe20003fa6270 */
[C---:B------:R-:W-:Y:S01]  /*24e0*/  IMAD R54, R53.reuse, R6, R54 ;  /* 0x0000000635367224 */ /* 0x040fe200078e0236 */
[----:B------:R-:W-:Y:S01]  /*24f0*/  IABS R52, R16 ;  /* 0x0000001000347213 */ /* 0x000fe20000000000 */
[--C-:B------:R-:W-:Y:S01]  /*2500*/  @!P0 IMAD.IADD R64, R64, 0x1, -R53.reuse ;  /* 0x0000000140408824 */ /* 0x100fe200078e0a35 */
[----:B------:R-:W-:Y:S01]  /*2510*/  ISETP.GE.AND P0, PT, R20, RZ, PT ;  /* 0x000000ff1400720c */ /* 0x000fe20003f06270 */
[--C-:B------:R-:W-:Y:S01]  /*2520*/  @!P4 IMAD.IADD R58, R58, 0x1, -R53.reuse ;  /* 0x000000013a3ac824 */ /* 0x100fe200078e0a35 */
[----:B------:R-:W-:Y:S01]  /*2530*/  ISETP.GE.AND P4, PT, R14, RZ, PT ;  /* 0x000000ff0e00720c */ /* 0x000fe20003f86270 */
[----:B------:R-:W-:Y:S01]  /*2540*/  @!P6 IMAD.MOV R62, RZ, RZ, -R62 ;  /* 0x000000ffff3ee224 */ /* 0x000fe200078e0a3e */
[----:B------:R-:W-:Y:S01]  /*2550*/  ISETP.GT.U32.AND P6, PT, R53, R54, PT ;  /* 0x000000363500720c */ /* 0x000fe20003fc4070 */
[----:B------:R-:W-:-:S02]  /*2560*/  @!P2 IMAD.IADD R56, R56, 0x1, -R53 ;  /* 0x000000013838a824 */ /* 0x000fc400078e0a35 */
[----:B------:R-:W-:Y:S01]  /*2570*/  @!P1 IMAD.MOV R64, RZ, RZ, -R64 ;  /* 0x000000ffff409224 */ /* 0x000fe200078e0a40 */
[C---:B------:R-:W-:Y:S01]  /*2580*/  ISETP.GT.U32.AND P1, PT, R53.reuse, R58, PT ;  /* 0x0000003a3500720c */ /* 0x040fe20003f24070 */
[----:B------:R-:W-:Y:S01]  /*2590*/  IMAD.HI.U32 R6, R4, R52, RZ ;  /* 0x0000003404067227 */ /* 0x000fe200078e00ff */
[----:B------:R-:W-:-:S03]  /*25a0*/  ISETP.GT.U32.AND P2, PT, R53, R56, PT ;  /* 0x000000383500720c */ /* 0x000fc60003f44070 */
[C---:B------:R-:W-:Y:S02]  /*25b0*/  VIADD R12, R88.reuse, 0x2a ;  /* 0x0000002a580c7836 */ /* 0x040fe40000000000 */
[----:B------:R-:W-:Y:S02]  /*25c0*/  IMAD.MOV R6, RZ, RZ, -R6 ;  /* 0x000000ffff067224 */ /* 0x000fe400078e0a06 */
[C---:B------:R-:W-:Y:S01]  /*25d0*/  VIADD R14, R88.reuse, 0x2b ;  /* 0x0000002b580e7836 */ /* 0x040fe20000000000 */
[----:B------:R-:W-:Y:S01]  /*25e0*/  IABS R50, R12 ;  /* 0x0000000c00327213 */ /* 0x000fe20000000000 */
[----:B------:R-:W-:Y:S02]  /*25f0*/  VIADD R18, R88, 0x2c ;  /* 0x0000002c58127836 */ /* 0x000fe40000000000 */
[C---:B------:R-:W-:Y:S01]  /*2600*/  IMAD R52, R53.reuse, R6, R52 ;  /* 0x0000000635347224 */ /* 0x040fe200078e0234 */
[----:B------:R-:W-:Y:S01]  /*2610*/  IABS R48, R14 ;  /* 0x0000000e00307213 */ /* 0x000fe20000000000 */
[--C-:B------:R-:W-:Y:S01]  /*2620*/  @!P6 IMAD.IADD R54, R54, 0x1, -R53.reuse ;  /* 0x000000013636e824 */ /* 0x100fe200078e0a35 */
[----:B------:R-:W-:Y:S01]  /*2630*/  IABS R46, R18 ;  /* 0x00000012002e7213 */ /* 0x000fe20000000000 */
[----:B------:R-:W-:Y:S01]  /*2640*/  @!P1 IMAD.IADD R58, R58, 0x1, -R53 ;  /* 0x000000013a3a9824 */ /* 0x000fe200078e0a35 */
[C---:B------:R-:W-:Y:S01]  /*2650*/  ISETP.GT.U32.AND P1, PT, R53.reuse, R52, PT ;  /* 0x000000343500720c */ /* 0x040fe20003f24070 */
[----:B------:R-:W-:Y:S01]  /*2660*/  IMAD.HI.U32 R6, R4, R50, RZ ;  /* 0x0000003204067227 */ /* 0x000fe200078e00ff */
[----:B------:R-:W-:-:S03]  /*2670*/  ISETP.GT.U32.AND P6, PT, R53, R54, PT ;  /* 0x000000363500720c */ /* 0x000fc60003fc4070 */
[----:B------:R-:W-:Y:S01]  /*2680*/  @!P2 IMAD.IADD R56, R56, 0x1, -R53 ;  /* 0x000000013838a824 */ /* 0x000fe200078e0a35 */
[----:B------:R-:W-:Y:S01]  /*2690*/  ISETP.GE.AND P2, PT, R12, RZ, PT ;  /* 0x000000ff0c00720c */ /* 0x000fe20003f46270 */
[----:B------:R-:W-:Y:S02]  /*26a0*/  IMAD.MOV R12, RZ, RZ, -R6 ;  /* 0x000000ffff0c7224 */ /* 0x000fe400078e0a06 */
[----:B------:R-:W-:-:S04]  /*26b0*/  IMAD.HI.U32 R10, R4, R48, RZ ;  /* 0x00000030040a7227 */ /* 0x000fc800078e00ff */
[----:B------:R-:W-:-:S04]  /*26c0*/  IMAD.HI.U32 R6, R4, R46, RZ ;  /* 0x0000002e04067227 */ /* 0x000fc800078e00ff */
[----:B------:R-:W-:Y:S02]  /*26d0*/  IMAD.MOV R10, RZ, RZ, -R10 ;  /* 0x000000ffff0a7224 */ /* 0x000fe400078e0a0a */
[C---:B------:R-:W-:Y:S02]  /*26e0*/  IMAD R50, R53.reuse, R12, R50 ;  /* 0x0000000c35327224 */ /* 0x040fe400078e0232 */
[----:B------:R-:W-:Y:S02]  /*26f0*/  IMAD.MOV R6, RZ, RZ, -R6 ;  /* 0x000000ffff067224 */ /* 0x000fe400078e0a06 */
[C---:B------:R-:W-:Y:S02]  /*2700*/  IMAD R48, R53.reuse, R10, R48 ;  /* 0x0000000a35307224 */ /* 0x040fe400078e0230 */
[----:B------:R-:W-:Y:S01]  /*2710*/  @!P1 IMAD.IADD R52, R52, 0x1, -R53 ;  /* 0x0000000134349824 */ /* 0x000fe200078e0a35 */
[C---:B------:R-:W-:Y:S01]  /*2720*/  ISETP.GT.U32.AND P1, PT, R53.reuse, R50, PT ;  /* 0x000000323500720c */ /* 0x040fe20003f24070 */
[----:B------:R-:W-:-:S02]  /*2730*/  IMAD R46, R53, R6, R46 ;  /* 0x00000006352e7224 */ /* 0x000fc400078e022e */
[----:B------:R-:W-:Y:S01]  /*2740*/  @!P6 IMAD.IADD R54, R54, 0x1, -R53 ;  /* 0x000000013636e824 */ /* 0x000fe200078e0a35 */
[C---:B------:R-:W-:Y:S01]  /*2750*/  ISETP.GT.U32.AND P6, PT, R53.reuse, R48, PT ;  /* 0x000000303500720c */ /* 0x040fe20003fc4070 */
[----:B------:R-:W-:Y:S01]  /*2760*/  @!P3 IMAD.MOV R60, RZ, RZ, -R60 ;  /* 0x000000ffff3cb224 */ /* 0x000fe200078e0a3c */
[----:B------:R-:W-:Y:S01]  /*2770*/  ISETP.GE.AND P3, PT, R16, RZ, PT ;  /* 0x000000ff1000720c */ /* 0x000fe20003f66270 */
[----:B------:R-:W-:Y:S01]  /*2780*/  @!P0 IMAD.MOV R58, RZ, RZ, -R58 ;  /* 0x000000ffff3a8224 */ /* 0x000fe200078e0a3a */
[C---:B------:R-:W-:Y:S01]  /*2790*/  ISETP.GT.U32.AND P0, PT, R53.reuse, R52, PT ;  /* 0x000000343500720c */ /* 0x040fe20003f04070 */
[----:B------:R-:W-:Y:S01]  /*27a0*/  @!P4 IMAD.MOV R54, RZ, RZ, -R54 ;  /* 0x000000ffff36c224 */ /* 0x000fe200078e0a36 */
[----:B------:R-:W-:Y:S01]  /*27b0*/  ISETP.GT.U32.AND P4, PT, R53, R46, PT ;  /* 0x0000002e3500720c */ /* 0x000fe20003f84070 */
[C---:B------:R-:W-:Y:S02]  /*27c0*/  VIADD R16, R88.reuse, 0x2d ;  /* 0x0000002d58107836 */ /* 0x040fe40000000000 */
[----:B------:R-:W-:-:S02]  /*27d0*/  VIADD R10, R88, 0x2e ;  /* 0x0000002e580a7836 */ /* 0x000fc40000000000 */
[--C-:B------:R-:W-:Y:S01]  /*27e0*/  @!P1 IMAD.IADD R50, R50, 0x1, -R53.reuse ;  /* 0x0000000132329824 */ /* 0x100fe200078e0a35 */
[----:B------:R-:W-:Y:S01]  /*27f0*/  IABS R44, R16 ;  /* 0x00000010002c7213 */ /* 0x000fe20000000000 */
[--C-:B------:R-:W-:Y:S01]  /*2800*/  @!P6 IMAD.IADD R48, R48, 0x1, -R53.reuse ;  /* 0x000000013030e824 */ /* 0x100fe200078e0a35 */
[----:B------:R-:W-:Y:S01]  /*2810*/  IABS R42, R10 ;  /* 0x0000000a002a7213 */ /* 0x000fe20000000000 */
[----:B------:R-:W-:Y:S01]  /*2820*/  VIADD R12, R88, 0x2f ;  /* 0x0000002f580c7836 */ /* 0x000fe20000000000 */
[C---:B------:R-:W-:Y:S01]  /*2830*/  ISETP.GT.U32.AND P6, PT, R53.reuse, R50, PT ;  /* 0x000000323500720c */ /* 0x040fe20003fc4070 */
[----:B------:R-:W-:Y:S01]  /*2840*/  IMAD.HI.U32 R6, R4, R44, RZ ;  /* 0x0000002c04067227 */ /* 0x000fe200078e00ff */
[----:B------:R-:W-:Y:S02]  /*2850*/  ISETP.GE.AND P1, PT, R16, RZ, PT ;  /* 0x000000ff1000720c */ /* 0x000fe40003f26270 */
[----:B------:R-:W-:Y:S01]  /*2860*/  IABS R40, R12 ;  /* 0x0000000c00287213 */ /* 0x000fe20000000000 */
[--C-:B------:R-:W-:Y:S01]  /*2870*/  @!P0 IMAD.IADD R52, R52, 0x1, -R53.reuse ;  /* 0x0000000134348824 */ /* 0x100fe200078e0a35 */
[----:B------:R-:W-:Y:S01]  /*2880*/  ISETP.GE.AND P0, PT, R18, RZ, PT ;  /* 0x000000ff1200720c */ /* 0x000fe20003f06270 */
[----:B------:R-:W-:Y:S01]  /*2890*/  @!P4 IMAD.IADD R46, R46, 0x1, -R53 ;  /* 0x000000012e2ec824 */ /* 0x000fe200078e0a35 */
[----:B------:R-:W-:Y:S01]  /*28a0*/  ISETP.GT.U32.AND P4, PT, R53, R48, PT ;  /* 0x000000303500720c */ /* 0x000fe20003f84070 */
[----:B------:R-:W-:-:S02]  /*28b0*/  IMAD.MOV R6, RZ, RZ, -R6 ;  /* 0x000000ffff067224 */ /* 0x000fc400078e0a06 */
[----:B------:R-:W-:Y:S01]  /*28c0*/  @!P3 IMAD.MOV R52, RZ, RZ, -R52 ;  /* 0x000000ffff34b224 */ /* 0x000fe200078e0a34 */
[C---:B------:R-:W-:Y:S01]  /*28d0*/  ISETP.GT.U32.AND P3, PT, R53.reuse, R46, PT ;  /* 0x0000002e3500720c */ /* 0x040fe20003f64070 */
[----:B------:R-:W-:Y:S02]  /*28e0*/  IMAD R44, R53, R6, R44 ;  /* 0x00000006352c7224 */ /* 0x000fe400078e022c */
[----:B------:R-:W-:-:S04]  /*28f0*/  IMAD.HI.U32 R6, R4, R42, RZ ;  /* 0x0000002a04067227 */ /* 0x000fc800078e00ff */
[----:B------:R-:W-:Y:S02]  /*2900*/  IMAD.MOV R6, RZ, RZ, -R6 ;  /* 0x000000ffff067224 */ /* 0x000fe400078e0a06 */
[----:B------:R-:W-:Y:S01]  /*2910*/  @!P5 IMAD.MOV R56, RZ, RZ, -R56 ;  /* 0x000000ffff38d224 */ /* 0x000fe200078e0a38 */
[----:B------:R-:W-:Y:S01]  /*2920*/  ISETP.GE.AND P5, PT, R14, RZ, PT ;  /* 0x000000ff0e00720c */ /* 0x000fe20003fa6270 */
[----:B------:R-:W-:Y:S01]  /*2930*/  @!P6 IMAD.IADD R50, R50, 0x1, -R53 ;  /* 0x000000013232e824 */ /* 0x000fe200078e0a35 */
[C---:B------:R-:W-:Y:S01]  /*2940*/  ISETP.GT.U32.AND P6, PT, R53.reuse, R44, PT ;  /* 0x0000002c3500720c */ /* 0x040fe20003fc4070 */
[----:B------:R-:W-:Y:S02]  /*2950*/  IMAD R42, R53, R6, R42 ;  /* 0x00000006352a7224 */ /* 0x000fe400078e022a */
[----:B------:R-:W-:-:S04]  /*2960*/  IMAD.HI.U32 R6, R4, R40, RZ ;  /* 0x0000002804067227 */ /* 0x000fc800078e00ff */
[--C-:B------:R-:W-:Y:S01]  /*2970*/  @!P4 IMAD.IADD R48, R48, 0x1, -R53.reuse ;  /* 0x000000013030c824 */ /* 0x100fe200078e0a35 */
[C---:B------:R-:W-:Y:S01]  /*2980*/  ISETP.GT.U32.AND P4, PT, R53.reuse, R42, PT ;  /* 0x0000002a3500720c */ /* 0x040fe20003f84070 */
[--C-:B------:R-:W-:Y:S01]  /*2990*/  @!P3 IMAD.IADD R46, R46, 0x1, -R53.reuse ;  /* 0x000000012e2eb824 */ /* 0x100fe200078e0a35 */
[----:B------:R-:W-:Y:S01]  /*29a0*/  ISETP.GE.AND P3, PT, R10, RZ, PT ;  /* 0x000000ff0a00720c */ /* 0x000fe20003f66270 */
[----:B------:R-:W-:Y:S02]  /*29b0*/  IMAD.MOV R10, RZ, RZ, -R6 ;  /* 0x000000ffff0a7224 */ /* 0x000fe400078e0a06 */
[----:B------:R-:W-:Y:S02]  /*29c0*/  VIADD R16, R88, 0x31 ;  /* 0x0000003158107836 */ /* 0x000fe40000000000 */
[C---:B------:R-:W-:Y:S02]  /*29d0*/  IMAD R40, R53.reuse, R10, R40 ;  /* 0x0000000a35287224 */ /* 0x040fe400078e0228 */
[--C-:B------:R-:W-:Y:S01]  /*29e0*/  @!P6 IMAD.IADD R44, R44, 0x1, -R53.reuse ;  /* 0x000000012c2ce824 */ /* 0x100fe200078e0a35 */
[----:B------:R-:W-:Y:S01]  /*29f0*/  IABS R36, R16 ;  /* 0x0000001000247213 */ /* 0x000fe20000000000 */
[----:B------:R-:W-:Y:S01]  /*2a00*/  @!P5 IMAD.MOV R48, RZ, RZ, -R48 ;  /* 0x000000ffff30d224 */ /* 0x000fe200078e0a30 */
[C---:B------:R-:W-:Y:S01]  /*2a10*/  ISETP.GT.U32.AND P5, PT, R53.reuse, R40, PT ;  /* 0x000000283500720c */ /* 0x040fe20003fa4070 */
[----:B------:R-:W-:Y:S01]  /*2a20*/  @!P4 IMAD.IADD R42, R42, 0x1, -R53 ;  /* 0x000000012a2ac824 */ /* 0x000fe200078e0a35 */
[----:B------:R-:W-:Y:S01]  /*2a30*/  ISETP.GT.U32.AND P6, PT, R53, R44, PT ;  /* 0x0000002c3500720c */ /* 0x000fe20003fc4070 */
[----:B------:R-:W-:-:S02]  /*2a40*/  VIADD R14, R88, 0x30 ;  /* 0x00000030580e7836 */ /* 0x000fc40000000000 */
[----:B------:R-:W-:Y:S01]  /*2a50*/  IMAD.HI.U32 R10, R4, R36, RZ ;  /* 0x00000024040a7227 */ /* 0x000fe200078e00ff */
[----:B------:R-:W-:Y:S02]  /*2a60*/  ISETP.GT.U32.AND P4, PT, R53, R42, PT ;  /* 0x0000002a3500720c */ /* 0x000fe40003f84070 */
[----:B------:R-:W-:Y:S01]  /*2a70*/  IABS R38, R14 ;  /* 0x0000000e00267213 */ /* 0x000fe20000000000 */
[----:B------:R-:W-:Y:S01]  /*2a80*/  @!P2 IMAD.MOV R50, RZ, RZ, -R50 ;  /* 0x000000ffff32a224 */ /* 0x000fe200078e0a32 */
[----:B------:R-:W-:Y:S01]  /*2a90*/  ISETP.GE.AND P2, PT, R12, RZ, PT ;  /* 0x000000ff0c00720c */ /* 0x000fe20003f46270 */
[----:B------:R-:W-:Y:S02]  /*2aa0*/  IMAD.MOV R10, RZ, RZ, -R10 ;  /* 0x000000ffff0a7224 */ /* 0x000fe400078e0a0a */
[----:B------:R-:W-:Y:S02]  /*2ab0*/  VIADD R12, R88, 0x32 ;  /* 0x00000032580c7836 */ /* 0x000fe40000000000 */
[----:B------:R-:W-:-:S02]  /*2ac0*/  @!P5 IMAD.IADD R40, R40, 0x1, -R53 ;  /* 0x000000012828d824 */ /* 0x000fc400078e0a35 */
[----:B------:R-:W-:Y:S01]  /*2ad0*/  IMAD.HI.U32 R6, R4, R38, RZ ;  /* 0x0000002604067227 */ /* 0x000fe200078e00ff */
[----:B------:R-:W-:Y:S02]  /*2ae0*/  IABS R34, R12 ;  /* 0x0000000c00227213 */ /* 0x000fe40000000000 */
[C---:B------:R-:W-:Y:S01]  /*2af0*/  ISETP.GT.U32.AND P5, PT, R53.reuse, R40, PT ;  /* 0x000000283500720c */ /* 0x040fe20003fa4070 */
[--C-:B------:R-:W-:Y:S01]  /*2b00*/  @!P6 IMAD.IADD R44, R44, 0x1, -R53.reuse ;  /* 0x000000012c2ce824 */ /* 0x100fe200078e0a35 */
[----:B------:R-:W-:Y:S01]  /*2b10*/  ISETP.GE.AND P6, PT, R16, RZ, PT ;  /* 0x000000ff1000720c */ /* 0x000fe20003fc6270 */
[----:B------:R-:W-:Y:S02]  /*2b20*/  IMAD R36, R53, R10, R36 ;  /* 0x0000000a35247224 */ /* 0x000fe400078e0224 */
[----:B------:R-:W-:Y:S02]  /*2b30*/  IMAD.MOV R6, RZ, RZ, -R6 ;  /* 0x000000ffff067224 */ /* 0x000fe400078e0a06 */
[----:B------:R-:W-:-:S02]  /*2b40*/  @!P4 IMAD.IADD R42, R42, 0x1, -R53 ;  /* 0x000000012a2ac824 */ /* 0x000fc400078e0a35 */
[----:B------:R-:W-:Y:S01]  /*2b50*/  @!P1 IMAD.MOV R44, RZ, RZ, -R44 ;  /* 0x000000ffff2c9224 */ /* 0x000fe200078e0a2c */
[C---:B------:R-:W-:Y:S01]  /*2b60*/  ISETP.GT.U32.AND P1, PT, R53.reuse, R36, PT ;  /* 0x000000243500720c */ /* 0x040fe20003f24070 */
[----:B------:R-:W-:Y:S02]  /*2b70*/  IMAD R38, R53, R6, R38 ;  /* 0x0000000635267224 */ /* 0x000fe400078e0226 */
[----:B------:R-:W-:-:S03]  /*2b80*/  IMAD.HI.U32 R6, R4, R34, RZ ;  /* 0x0000002204067227 */ /* 0x000fc600078e00ff */
[C---:B------:R-:W-:Y:S01]  /*2b90*/  ISETP.GT.U32.AND P4, PT, R53.reuse, R38, PT ;  /* 0x000000263500720c */ /* 0x040fe20003f84070 */
[----:B------:R-:W-:Y:S01]  /*2ba0*/  @!P3 IMAD.MOV R42, RZ, RZ, -R42 ;  /* 0x000000ffff2ab224 */ /* 0x000fe200078e0a2a */
[----:B------:R-:W-:Y:S01]  /*2bb0*/  ISETP.GE.AND P3, PT, R12, RZ, PT ;  /* 0x000000ff0c00720c */ /* 0x000fe20003f66270 */
[----:B------:R-:W-:Y:S02]  /*2bc0*/  IMAD.MOV R12, RZ, RZ, -R6 ;  /* 0x000000ffff0c7224 */ /* 0x000fe400078e0a06 */
[--C-:B------:R-:W-:Y:S02]  /*2bd0*/  @!P5 IMAD.IADD R40, R40, 0x1, -R53.reuse ;  /* 0x000000012828d824 */ /* 0x100fe400078e0a35 */
[----:B------:R-:W-:Y:S02]  /*2be0*/  IMAD R34, R53, R12, R34 ;  /* 0x0000000c35227224 */ /* 0x000fe400078e0222 */
[----:B------:R-:W-:Y:S02]  /*2bf0*/  VIADD R10, R88, 0x33 ;  /* 0x00000033580a7836 */ /* 0x000fe40000000000 */
[----:B------:R-:W-:-:S02]  /*2c00*/  @!P1 IMAD.IADD R36, R36, 0x1, -R53 ;  /* 0x0000000124249824 */ /* 0x000fc400078e0a35 */
[----:B------:R-:W-:Y:S01]  /*2c10*/  @!P2 IMAD.MOV R40, RZ, RZ, -R40 ;  /* 0x000000ffff28a224 */ /* 0x000fe200078e0a28 */
[C---:B------:R-:W-:Y:S01]  /*2c20*/  ISETP.GT.U32.AND P2, PT, R53.reuse, R34, PT ;  /* 0x000000223500720c */ /* 0x040fe20003f44070 */
[----:B------:R-:W-:Y:S01]  /*2c30*/  @!P0 IMAD.MOV R46, RZ, RZ, -R46 ;  /* 0x000000ffff2e8224 */ /* 0x000fe200078e0a2e */
[----:B------:R-:W-:Y:S01]  /*2c40*/  IABS R32, R10 ;  /* 0x0000000a00207213 */ /* 0x000fe20000000000 */
[----:B------:R-:W-:Y:S01]  /*2c50*/  @!P4 IMAD.IADD R38, R38, 0x1, -R53 ;  /* 0x000000012626c824 */ /* 0x000fe200078e0a35 */
[C---:B------:R-:W-:Y:S01]  /*2c60*/  ISETP.GT.U32.AND P1, PT, R53.reuse, R36, PT ;  /* 0x000000243500720c */ /* 0x040fe20003f24070 */
[----:B------:R-:W-:Y:S01]  /*2c70*/  VIADD R16, R88, 0x37 ;  /* 0x0000003758107836 */ /* 0x000fe20000000000 */
[----:B------:R-:W-:Y:S01]  /*2c80*/  ISETP.GE.AND P0, PT, R14, RZ, PT ;  /* 0x000000ff0e00720c */ /* 0x000fe20003f06270 */
[----:B------:R-:W-:Y:S01]  /*2c90*/  VIADD R14, R88, 0x34 ;  /* 0x00000034580e7836 */ /* 0x000fe20000000000 */
[----:B------:R-:W-:Y:S01]  /*2ca0*/  ISETP.GE.AND P5, PT, R10, RZ, PT ;  /* 0x000000ff0a00720c */ /* 0x000fe20003fa6270 */
[----:B------:R-:W-:Y:S01]  /*2cb0*/  IMAD.HI.U32 R6, R4, R32, RZ ;  /* 0x0000002004067227 */ /* 0x000fe200078e00ff */
[----:B------:R-:W-:-:S02]  /*2cc0*/  ISETP.GT.U32.AND P4, PT, R53, R38, PT ;  /* 0x000000263500720c */ /* 0x000fc40003f84070 */
[----:B------:R-:W-:Y:S01]  /*2cd0*/  IABS R30, R14 ;  /* 0x0000000e001e7213 */ /* 0x000fe20000000000 */
[----:B------:R-:W-:Y:S01]  /*2ce0*/  IMAD.MOV R6, RZ, RZ, -R6 ;  /* 0x000000ffff067224 */ /* 0x000fe200078e0a06 */
[----:B------:R-:W-:Y:S01]  /*2cf0*/  IABS R24, R16 ;  /* 0x0000001000187213 */ /* 0x000fe20000000000 */
[--C-:B------:R-:W-:Y:S02]  /*2d00*/  @!P2 IMAD.IADD R34, R34, 0x1, -R53.reuse ;  /* 0x000000012222a824 */ /* 0x100fe400078e0a35 */
[C---:B------:R-:W-:Y:S02]  /*2d10*/  IMAD R32, R53.reuse, R6, R32 ;  /* 0x0000000635207224 */ /* 0x040fe400078e0220 */
[----:B------:R-:W-:Y:S01]  /*2d20*/  @!P1 IMAD.IADD R36, R36, 0x1, -R53 ;  /* 0x0000000124249824 */ /* 0x000fe200078e0a35 */
[----:B------:R-:W-:Y:S01]  /*2d30*/  ISETP.GT.U32.AND P2, PT, R53, R34, PT ;  /* 0x000000223500720c */ /* 0x000fe20003f44070 */
[----:B------:R-:W-:-:S04]  /*2d40*/  IMAD.HI.U32 R10, R4, R30, RZ ;  /* 0x0000001e040a7227 */ /* 0x000fc800078e00ff */
[----:B------:R-:W-:Y:S01]  /*2d50*/  @!P6 IMAD.MOV R36, RZ, RZ, -R36 ;  /* 0x000000ffff24e224 */ /* 0x000fe200078e0a24 */
[C---:B------:R-:W-:Y:S01]  /*2d60*/  ISETP.GT.U32.AND P6, PT, R53.reuse, R32, PT ;  /* 0x000000203500720c */ /* 0x040fe20003fc4070 */
[----:B------:R-:W-:Y:S02]  /*2d70*/  IMAD.MOV R10, RZ, RZ, -R10 ;  /* 0x000000ffff0a7224 */ /* 0x000fe400078e0a0a */
[C---:B------:R-:W-:Y:S02]  /*2d80*/  VIADD R6, R88.reuse, 0x35 ;  /* 0x0000003558067836 */ /* 0x040fe40000000000 */
[C---:B------:R-:W-:Y:S02]  /*2d90*/  IMAD R30, R53.reuse, R10, R30 ;  /* 0x0000000a351e7224 */ /* 0x040fe400078e021e */
[----:B------:R-:W-:Y:S01]  /*2da0*/  VIADD R10, R88, 0x36 ;  /* 0x00000036580a7836 */ /* 0x000fe20000000000 */
[----:B------:R-:W-:Y:S01]  /*2db0*/  IABS R28, R6 ;  /* 0x00000006001c7213 */ /* 0x000fe20000000000 */
[--C-:B------:R-:W-:Y:S01]  /*2dc0*/  @!P2 IMAD.IADD R34, R34, 0x1, -R53.reuse ;  /* 0x000000012222a824 */ /* 0x100fe200078e0a35 */
[----:B------:R-:W-:Y:S01]  /*2dd0*/  ISETP.GT.U32.AND P2, PT, R53, R30, PT ;  /* 0x0000001e3500720c */ /* 0x000fe20003f44070 */
[--C-:B------:R-:W-:Y:S01]  /*2de0*/  @!P4 IMAD.IADD R38, R38, 0x1, -R53.reuse ;  /* 0x000000012626c824 */ /* 0x100fe200078e0a35 */
[----:B------:R-:W-:Y:S01]  /*2df0*/  ISETP.GE.AND P1, PT, R6, RZ, PT ;  /* 0x000000ff0600720c */ /* 0x000fe20003f26270 */
[----:B------:R-:W-:Y:S01]  /*2e00*/  @!P6 IMAD.IADD R32, R32, 0x1, -R53 ;  /* 0x000000012020e824 */ /* 0x000fe200078e0a35 */
[----:B------:R-:W-:Y:S01]  /*2e10*/  IABS R26, R10 ;  /* 0x0000000a001a7213 */ /* 0x000fe20000000000 */
[----:B------:R-:W-:Y:S01]  /*2e20*/  IMAD.HI.U32 R6, R4, R28, RZ ;  /* 0x0000001c04067227 */ /* 0x000fe200078e00ff */
[----:B------:R-:W-:-:S03]  /*2e30*/  ISETP.GE.AND P4, PT, R14, RZ, PT ;  /* 0x000000ff0e00720c */ /* 0x000fc60003f86270 */
[----:B------:R-:W-:Y:S01]  /*2e40*/  @!P0 IMAD.MOV R38, RZ, RZ, -R38 ;  /* 0x000000ffff268224 */ /* 0x000fe200078e0a26 */
[----:B------:R-:W-:Y:S01]  /*2e50*/  ISETP.GE.AND P0, PT, R10, RZ, PT ;  /* 0x000000ff0a00720c */ /* 0x000fe20003f06270 */
[----:B------:R-:W-:Y:S01]  /*2e60*/  @!P3 IMAD.MOV R34, RZ, RZ, -R34 ;  /* 0x000000ffff22b224 */ /* 0x000fe200078e0a22 */
[----:B------:R-:W-:Y:S01]  /*2e70*/  ISETP.GT.U32.AND P3, PT, R53, R32, PT ;  /* 0x000000203500720c */ /* 0x000fe20003f64070 */
[----:B------:R-:W-:Y:S02]  /*2e80*/  IMAD.MOV R10, RZ, RZ, -R6 ;  /* 0x000000ffff0a7224 */ /* 0x000fe400078e0a06 */
[----:B------:R-:W-:-:S04]  /*2e90*/  IMAD.HI.U32 R6, R4, R26, RZ ;  /* 0x0000001a04067227 */ /* 0x000fc800078e00ff */
[----:B------:R-:W-:Y:S02]  /*2ea0*/  VIADD R55, R88, 0x39 ;  /* 0x0000003958377836 */ /* 0x000fe40000000000 */
[----:B------:R-:W-:Y:S02]  /*2eb0*/  IMAD.MOV R6, RZ, RZ, -R6 ;  /* 0x000000ffff067224 */ /* 0x000fe400078e0a06 */
[----:B------:R-:W-:Y:S01]  /*2ec0*/  @!P2 IMAD.IADD R30, R30, 0x1, -R53 ;  /* 0x000000011e1ea824 */ /* 0x000fe200078e0a35 */
[----:B------:R-:W-:Y:S01]  /*2ed0*/  IABS R20, R55 ;  /* 0x0000003700147213 */ /* 0x000fe20000000000 */
[C---:B------:R-:W-:Y:S02]  /*2ee0*/  IMAD R28, R53.reuse, R10, R28 ;  /* 0x0000000a351c7224 */ /* 0x040fe400078e021c */
[C---:B------:R-:W-:Y:S01]  /*2ef0*/  IMAD R26, R53.reuse, R6, R26 ;  /* 0x00000006351a7224 */ /* 0x040fe200078e021a */
[C---:B------:R-:W-:Y:S01]  /*2f00*/  ISETP.GT.U32.AND P2, PT, R53.reuse, R30, PT ;  /* 0x0000001e3500720c */ /* 0x040fe20003f44070 */
[----:B------:R-:W-:Y:S01]  /*2f10*/  IMAD.HI.U32 R10, R4, R24, RZ ;  /* 0x00000018040a7227 */ /* 0x000fe200078e00ff */
[----:B------:R-:W-:-:S03]  /*2f20*/  ISETP.GT.U32.AND P6, PT, R53, R28, PT ;  /* 0x0000001c3500720c */ /* 0x000fc60003fc4070 */
[----:B------:R-:W-:Y:S01]  /*2f30*/  @!P3 IMAD.IADD R32, R32, 0x1, -R53 ;  /* 0x000000012020b824 */ /* 0x000fe200078e0a35 */
[----:B------:R-:W-:Y:S01]  /*2f40*/  ISETP.GT.U32.AND P3, PT, R53, R26, PT ;  /* 0x0000001a3500720c */ /* 0x000fe20003f64070 */
[----:B------:R-:W-:-:S04]  /*2f50*/  IMAD.HI.U32 R14, R4, R20, RZ ;  /* 0x00000014040e7227 */ /* 0x000fc800078e00ff */
[----:B------:R-:W-:Y:S02]  /*2f60*/  IMAD.MOV R10, RZ, RZ, -R10 ;  /* 0x000000ffff0a7224 */ /* 0x000fe400078e0a0a */
[----:B------:R-:W-:Y:S02]  /*2f70*/  IMAD.MOV R14, RZ, RZ, -R14 ;  /* 0x000000ffff0e7224 */ /* 0x000fe400078e0a0e */
[C---:B------:R-:W-:Y:S02]  /*2f80*/  IMAD R24, R53.reuse, R10, R24 ;  /* 0x0000000a35187224 */ /* 0x040fe400078e0218 */
[----:B------:R-:W-:Y:S02]  /*2f90*/  VIADD R57, R88, 0x38 ;  /* 0x0000003858397836 */ /* 0x000fe40000000000 */
[C---:B------:R-:W-:Y:S02]  /*2fa0*/  IMAD R20, R53.reuse, R14, R20 ;  /* 0x0000000e35147224 */ /* 0x040fe400078e0214 */
[--C-:B------:R-:W-:Y:S01]  /*2fb0*/  @!P2 IMAD.IADD R30, R30, 0x1, -R53.reuse ;  /* 0x000000011e1ea824 */ /* 0x100fe200078e0a35 */
[C---:B------:R-:W-:Y:S01]  /*2fc0*/  ISETP.GT.U32.AND P2, PT, R53.reuse, R24, PT ;  /* 0x000000183500720c */ /* 0x040fe20003f44070 */
[--C-:B------:R-:W-:Y:S01]  /*2fd0*/  @!P6 IMAD.IADD R28, R28, 0x1, -R53.reuse ;  /* 0x000000011c1ce824 */ /* 0x100fe200078e0a35 */
[----:B------:R-:W-:Y:S01]  /*2fe0*/  IABS R22, R57 ;  /* 0x0000003900167213 */ /* 0x000fe20000000000 */
[----:B------:R-:W-:Y:S01]  /*2ff0*/  @!P3 IMAD.IADD R26, R26, 0x1, -R53 ;  /* 0x000000011a1ab824 */ /* 0x000fe200078e0a35 */
[C---:B------:R-:W-:Y:S01]  /*3000*/  ISETP.GT.U32.AND P3, PT, R53.reuse, R20, PT ;  /* 0x000000143500720c */ /* 0x040fe20003f64070 */
[----:B------:R-:W-:Y:S01]  /*3010*/  VIADD R65, R88, 0x3b ;  /* 0x0000003b58417836 */ /* 0x000fe20000000000 */
[----:B------:R-:W-:Y:S01]  /*3020*/  ISETP.GT.U32.AND P6, PT, R53, R28, PT ;  /* 0x0000001c3500720c */ /* 0x000fe20003fc4070 */
[----:B------:R-:W-:-:S03]  /*3030*/  IMAD.HI.U32 R12, R4, R22, RZ ;  /* 0x00000016040c7227 */ /* 0x000fc600078e00ff */
[----:B------:R-:W-:Y:S01]  /*3040*/  IABS R18, R65 ;  /* 0x0000004100127213 */ /* 0x000fe20000000000 */
[----:B------:R-:W-:Y:S02]  /*3050*/  IMAD.MOV R12, RZ, RZ, -R12 ;  /* 0x000000ffff0c7224 */ /* 0x000fe400078e0a0c */
[----:B------:R-:W-:Y:S02]  /*3060*/  VIADD R67, R88, 0x3a ;  /* 0x0000003a58437836 */ /* 0x000fe40000000000 */
[--C-:B------:R-:W-:Y:S01]  /*3070*/  @!P2 IMAD.IADD R24, R24, 0x1, -R53.reuse ;  /* 0x000000011818a824 */ /* 0x100fe200078e0a35 */
[----:B------:R-:W-:Y:S01]  /*3080*/  ISETP.GE.AND P2, PT, R16, RZ, PT ;  /* 0x000000ff1000720c */ /* 0x000fe20003f46270 */
[C---:B------:R-:W-:Y:S01]  /*3090*/  IMAD R22, R53.reuse, R12, R22 ;  /* 0x0000000c35167224 */ /* 0x040fe200078e0216 */
[----:B------:R-:W-:Y:S01]  /*30a0*/  IABS R12, R67 ;  /* 0x00000043000c7213 */ /* 0x000fe20000000000 */
[--C-:B------:R-:W-:Y:S01]  /*30b0*/  @!P3 IMAD.IADD R20, R20, 0x1, -R53.reuse ;  /* 0x000000011414b824 */ /* 0x100fe200078e0a35 */
[C---:B------:R-:W-:Y:S01]  /*30c0*/  ISETP.GT.U32.AND P3, PT, R53.reuse, R24, PT ;  /* 0x000000183500720c */ /* 0x040fe20003f64070 */
[----:B------:R-:W-:Y:S01]  /*30d0*/  @!P6 IMAD.IADD R28, R28, 0x1, -R53 ;  /* 0x000000011c1ce824 */ /* 0x000fe200078e0a35 */
[----:B------:R-:W-:Y:S01]  /*30e0*/  ISETP.GT.U32.AND P6, PT, R53, R22, PT ;  /* 0x000000163500720c */ /* 0x000fe20003fc4070 */
[----:B------:R-:W-:-:S02]  /*30f0*/  VIADD R61, R88, 0x3c ;  /* 0x0000003c583d7836 */ /* 0x000fc40000000000 */
[----:B------:R-:W-:Y:S02]  /*3100*/  VIADD R59, R88, 0x3d ;  /* 0x0000003d583b7836 */ /* 0x000fe40000000000 */
[C---:B------:R-:W-:Y:S01]  /*3110*/  IMAD.HI.U32 R10, R4.reuse, R18, RZ ;  /* 0x00000012040a7227 */ /* 0x040fe200078e00ff */
[----:B------:R-:W-:Y:S02]  /*3120*/  IABS R14, R61 ;  /* 0x0000003d000e7213 */ /* 0x000fe40000000000 */
[----:B------:R-:W-:Y:S01]  /*3130*/  IABS R63, R59 ;  /* 0x0000003b003f7213 */ /* 0x000fe20000000000 */
[----:B------:R-:W-:-:S04]  /*3140*/  IMAD.HI.U32 R6, R4, R12, RZ ;  /* 0x0000000c04067227 */ /* 0x000fc800078e00ff */
[----:B------:R-:W-:Y:S02]  /*3150*/  IMAD.MOV R10, RZ, RZ, -R10 ;  /* 0x000000ffff0a7224 */ /* 0x000fe400078e0a0a */
[----:B------:R-:W-:Y:S02]  /*3160*/  IMAD.MOV R6, RZ, RZ, -R6 ;  /* 0x000000ffff067224 */ /* 0x000fe400078e0a06 */
[C---:B------:R-:W-:Y:S02]  /*3170*/  IMAD R18, R53.reuse, R10, R18 ;  /* 0x0000000a35127224 */ /* 0x040fe400078e0212 */
[----:B------:R-:W-:Y:S01]  /*3180*/  @!P4 IMAD.MOV R30, RZ, RZ, -R30 ;  /* 0x000000ffff1ec224 */ /* 0x000fe200078e0a1e */
[C---:B------:R-:W-:Y:S01]  /*3190*/  ISETP.GT.U32.AND P4, PT, R53.reuse, R20, PT ;  /* 0x000000143500720c */ /* 0x040fe20003f84070 */
[----:B------:R-:W-:Y:S02]  /*31a0*/  IMAD R16, R53, R6, R12 ;  /* 0x0000000635107224 */ /* 0x000fe400078e020c */
[----:B------:R-:W-:-:S02]  /*31b0*/  IMAD.MOV.U32 R12, RZ, RZ, R63 ;  /* 0x000000ffff0c7224 */ /* 0x000fc400078e003f */
[----:B------:R-:W-:-:S04]  /*31c0*/  IMAD.HI.U32 R6, R4, R14, RZ ;  /* 0x0000000e04067227 */ /* 0x000fc800078e00ff */
[--C-:B------:R-:W-:Y:S01]  /*31d0*/  @!P3 IMAD.IADD R24, R24, 0x1, -R53.reuse ;  /* 0x000000011818b824 */ /* 0x100fe200078e0a35 */
[C---:B------:R-:W-:Y:S01]  /*31e0*/  ISETP.GT.U32.AND P3, PT, R53.reuse, R18, PT ;  /* 0x000000123500720c */ /* 0x040fe20003f64070 */
[----:B------:R-:W-:Y:S01]  /*31f0*/  @!P6 IMAD.IADD R22, R22, 0x1, -R53 ;  /* 0x000000011616e824 */ /* 0x000fe200078e0a35 */
[----:B------:R-:W-:Y:S01]  /*3200*/  ISETP.GT.U32.AND P6, PT, R53, R26, PT ;  /* 0x0000001a3500720c */ /* 0x000fe20003fc4070 */
[----:B------:R-:W-:-:S04]  /*3210*/  IMAD.HI.U32 R10, R4, R12, RZ ;  /* 0x0000000c040a7227 */ /* 0x000fc800078e00ff */
[----:B------:R-:W-:Y:S02]  /*3220*/  IMAD.MOV R6, RZ, RZ, -R6 ;  /* 0x000000ffff067224 */ /* 0x000fe400078e0a06 */
[----:B------:R-:W-:Y:S01]  /*3230*/  @!P5 IMAD.MOV R32, RZ, RZ, -R32 ;  /* 0x000000ffff20d224 */ /* 0x000fe200078e0a20 */
[C---:B------:R-:W-:Y:S01]  /*3240*/  ISETP.GT.U32.AND P5, PT, R53.reuse, R22, PT ;  /* 0x000000163500720c */ /* 0x040fe20003fa4070 */
[C---:B------:R-:W-:Y:S02]  /*3250*/  IMAD R14, R53.reuse, R6, R14 ;  /* 0x00000006350e7224 */ /* 0x040fe400078e020e */
[----:B------:R-:W-:Y:S02]  /*3260*/  IMAD.MOV R10, RZ, RZ, -R10 ;  /* 0x000000ffff0a7224 */ /* 0x000fe400078e0a0a */
[----:B------:R-:W-:Y:S01]  /*3270*/  @!P1 IMAD.MOV R28, RZ, RZ, -R28 ;  /* 0x000000ffff1c9224 */ /* 0x000fe200078e0a1c */
[C---:B------:R-:W-:Y:S01]  /*3280*/  ISETP.GT.U32.AND P1, PT, R53.reuse, R16, PT ;  /* 0x000000103500720c */ /* 0x040fe20003f24070 */
[----:B------:R-:W-:-:S02]  /*3290*/  IMAD R12, R53, R10, R12 ;  /* 0x0000000a350c7224 */ /* 0x000fc400078e020c */
[--C-:B------:R-:W-:Y:S01]  /*32a0*/  @!P4 IMAD.IADD R20, R20, 0x1, -R53.reuse ;  /* 0x000000011414c824 */ /* 0x100fe200078e0a35 */
[C---:B------:R-:W-:Y:S01]  /*32b0*/  ISETP.GT.U32.AND P4, PT, R53.reuse, R14, PT ;  /* 0x0000000e3500720c */ /* 0x040fe20003f84070 */
[--C-:B------:R-:W-:Y:S01]  /*32c0*/  @!P3 IMAD.IADD R18, R18, 0x1, -R53.reuse ;  /* 0x000000011212b824 */ /* 0x100fe200078e0a35 */
[----:B------:R-:W-:Y:S01]  /*32d0*/  ISETP.GT.U32.AND P3, PT, R53, R12, PT ;  /* 0x0000000c3500720c */ /* 0x000fe20003f64070 */
[--C-:B------:R-:W-:Y:S01]  /*32e0*/  @!P5 IMAD.IADD R22, R22, 0x1, -R53.reuse ;  /* 0x000000011616d824 */ /* 0x100fe200078e0a35 */
[----:B------:R-:W-:Y:S01]  /*32f0*/  ISETP.GE.AND P5, PT, R55, RZ, PT ;  /* 0x000000ff3700720c */ /* 0x000fe20003fa6270 */
[----:B------:R-:W-:Y:S01]  /*3300*/  VIADD R63, R88, 0x3e ;  /* 0x0000003e583f7836 */ /* 0x000fe20000000000 */
[----:B------:R-:W-:Y:S01]  /*3310*/  IABS R55, R88 ;  /* 0x0000005800377213 */ /* 0x000fe20000000000 */
[----:B------:R-:W-:Y:S02]  /*3320*/  IMAD R77, R5, 0x200, R82 ;  /* 0x00000200054d7824 */ /* 0x000fe400078e0252 */
[--C-:B------:R-:W-:Y:S01]  /*3330*/  @!P1 IMAD.IADD R16, R16, 0x1, -R53.reuse ;  /* 0x0000000110109824 */ /* 0x100fe200078e0a35 */
[----:B------:R-:W-:Y:S01]  /*3340*/  IABS R10, R63 ;  /* 0x0000003f000a7213 */ /* 0x000fe20000000000 */
[----:B------:R-:W-:Y:S01]  /*3350*/  IMAD.HI.U32 R6, R4, R55, RZ ;  /* 0x0000003704067227 */ /* 0x000fe200078e00ff */
[----:B------:R-:W-:Y:S02]  /*3360*/  STL [R1+0x53c], R77 ;  /* 0x00053c4d01007387 */ /* 0x000fe40000100800 */
[C---:B------:R-:W-:Y:S01]  /*3370*/  ISETP.GT.U32.AND P1, PT, R53.reuse, R16, PT ;  /* 0x000000103500720c */ /* 0x040fe20003f24070 */
[--C-:B------:R-:W-:Y:S01]  /*3380*/  @!P4 IMAD.IADD R14, R14, 0x1, -R53.reuse ;  /* 0x000000010e0ec824 */ /* 0x100fe200078e0a35 */
[----:B------:R-:W-:Y:S01]  /*3390*/  ISETP.GT.U32.AND P4, PT, R53, R18, PT ;  /* 0x000000123500720c */ /* 0x000fe20003f84070 */
[----:B------:R-:W-:-:S02]  /*33a0*/  @!P3 IMAD.IADD R12, R12, 0x1, -R53 ;  /* 0x000000010c0cb824 */ /* 0x000fc400078e0a35 */
[----:B------:R-:W-:Y:S02]  /*33b0*/  IMAD.MOV R6, RZ, RZ, -R6 ;  /* 0x000000ffff067224 */ /* 0x000fe400078e0a06 */
[----:B------:R-:W-:Y:S01]  /*33c0*/  IMAD.HI.U32 R4, R4, R10, RZ ;  /* 0x0000000a04047227 */ /* 0x000fe200078e00ff */
[----:B------:R-:W-:-:S03]  /*33d0*/  ISETP.GT.U32.AND P3, PT, R53, R12, PT ;  /* 0x0000000c3500720c */ /* 0x000fc60003f64070 */
[----:B------:R-:W-:Y:S01]  /*33e0*/  IMAD R55, R53, R6, R55 ;  /* 0x0000000635377224 */ /* 0x000fe200078e0237 */
[----:B------:R-:W-:Y:S01]  /*33f0*/  IABS R6, R77 ;  /* 0x0000004d00067213 */ /* 0x000fe20000000000 */
[----:B------:R-:W-:Y:S02]  /*3400*/  VIADD R75, R77, 0x80 ;  /* 0x000000804d4b7836 */ /* 0x000fe40000000000 */
[----:B------:R-:W-:Y:S02]  /*3410*/  IMAD.MOV R4, RZ, RZ, -R4 ;  /* 0x000000ffff047224 */ /* 0x000fe400078e0a04 */
[--C-:B------:R-:W-:Y:S01]  /*3420*/  @!P4 IMAD.IADD R18, R18, 0x1, -R53.reuse ;  /* 0x000000011212c824 */ /* 0x100fe200078e0a35 */
[----:B------:R-:W-:Y:S01]  /*3430*/  ISETP.GT.U32.AND P4, PT, R53, R55, PT ;  /* 0x000000373500720c */ /* 0x000fe20003f84070 */
[--C-:B------:R-:W-:Y:S01]  /*3440*/  @!P1 IMAD.IADD R16, R16, 0x1, -R53.reuse ;  /* 0x0000000110109824 */ /* 0x100fe200078e0a35 */
[----:B------:R-:W-:Y:S01]  /*3450*/  ISETP.GE.AND P1, PT, R67, RZ, PT ;  /* 0x000000ff4300720c */ /* 0x000fe20003f26270 */
[C---:B------:R-:W-:Y:S01]  /*3460*/  IMAD R10, R53.reuse, R4, R10 ;  /* 0x00000004350a7224 */ /* 0x040fe200078e020a */
[----:B------:R-:W-:Y:S01]  /*3470*/  IABS R67, R75 ;  /* 0x0000004b00437213 */ /* 0x000fe20000000000 */
[----:B------:R-:W-:Y:S01]  /*3480*/  @!P3 IMAD.IADD R12, R12, 0x1, -R53 ;  /* 0x000000010c0cb824 */ /* 0x000fe200078e0a35 */
[----:B------:R-:W-:Y:S01]  /*3490*/  STL [R1+0x6d4], R75 ;  /* 0x0006d44b01007387 */ /* 0x000fe20000100800 */
[----:B------:R-:W-:Y:S01]  /*34a0*/  @!P5 IMAD.MOV R20, RZ, RZ, -R20 ;  /* 0x000000ffff14d224 */ /* 0x000fe200078e0a14 */
[----:B------:R-:W-:Y:S01]  /*34b0*/  ISETP.GT.U32.AND P3, PT, R53, R10, PT ;  /* 0x0000000a3500720c */ /* 0x000fe20003f64070 */
[----:B------:R-:W-:-:S04]  /*34c0*/  IMAD.HI.U32 R5, R0, R67, RZ ;  /* 0x0000004300057227 */ /* 0x000fc800078e00ff */
[----:B------:R-:W-:Y:S02]  /*34d0*/  IMAD.MOV R5, RZ, RZ, -R5 ;  /* 0x000000ffff057224 */ /* 0x000fe400078e0a05 */
[----:B------:R-:W-:Y:S02]  /*34e0*/  @!P4 IMAD.IADD R55, R55, 0x1, -R53 ;  /* 0x000000013737c824 */ /* 0x000fe400078e0a35 */
[----:B------:R-:W-:Y:S02]  /*34f0*/  IMAD R5, R7, R5, R67 ;  /* 0x0000000507057224 */ /* 0x000fe400078e0243 */
[--C-:B------:R-:W-:Y:S01]  /*3500*/  @!P6 IMAD.IADD R26, R26, 0x1, -R53.reuse ;  /* 0x000000011a1ae824 */ /* 0x100fe200078e0a35 */
[----:B------:R-:W-:Y:S01]  /*3510*/  ISETP.GT.U32.AND P4, PT, R53, R55, PT ;  /* 0x000000373500720c */ /* 0x000fe20003f84070 */
[----:B------:R-:W-:Y:S01]  /*3520*/  @!P3 IMAD.IADD R10, R10, 0x1, -R53 ;  /* 0x000000010a0ab824 */ /* 0x000fe200078e0a35 */
[----:B------:R-:W-:Y:S01]  /*3530*/  ISETP.GT.U32.AND P5, PT, R7, R5, PT ;  /* 0x000000050700720c */ /* 0x000fe20003fa4070 */
[----:B------:R-:W-:Y:S01]  /*3540*/  @!P2 IMAD.MOV R24, RZ, RZ, -R24 ;  /* 0x000000ffff18a224 */ /* 0x000fe200078e0a18 */
[----:B------:R-:W-:Y:S01]  /*3550*/  ISETP.GE.AND P2, PT, R88, RZ, PT ;  /* 0x000000ff5800720c */ /* 0x000fe20003f46270 */
[----:B------:R-:W-:Y:S01]  /*3560*/  @!P0 IMAD.MOV R26, RZ, RZ, -R26 ;  /* 0x000000ffff1a8224 */ /* 0x000fe200078e0a1a */
[----:B------:R-:W-:Y:S01]  /*3570*/  ISETP.GT.U32.AND P0, PT, R53, R14, PT ;  /* 0x0000000e3500720c */ /* 0x000fe20003f04070 */
[----:B------:R-:W-:Y:S01]  /*3580*/  VIADD R73, R77, 0x100 ;  /* 0x000001004d497836 */ /* 0x000fe20000000000 */
[----:B------:R-:W-:Y:S01]  /*3590*/  ISETP.GT.U32.AND P3, PT, R53, R10, PT ;  /* 0x0000000a3500720c */ /* 0x000fe20003f64070 */
[----:B------:R-:W-:Y:S01]  /*35a0*/  VIADD R71, R77, 0x180 ;  /* 0x000001804d477836 */ /* 0x000fe20000000000 */
[----:B------:R-:W-:Y:S01]  /*35b0*/  ISETP.GE.AND P6, PT, R57, RZ, PT ;  /* 0x000000ff3900720c */ /* 0x000fe20003fc6270 */
[----:B------:R-:W-:Y:S01]  /*35c0*/  IMAD.HI.U32 R4, R0, R6, RZ ;  /* 0x0000000600047227 */ /* 0x000fe200078e00ff */
[----:B------:R-:W-:Y:S01]  /*35d0*/  STL [R1+0x6d0], R73 ;  /* 0x0006d04901007387 */ /* 0x000fe20000100800 */
[----:B------:R-:W-:-:S02]  /*35e0*/  IABS R57, R73 ;  /* 0x0000004900397213 */ /* 0x000fc40000000000 */
[----:B------:R-:W-:Y:S01]  /*35f0*/  @!P4 IMAD.IADD R55, R55, 0x1, -R53 ;  /* 0x000000013737c824 */ /* 0x000fe200078e0a35 */
[----:B------:R-:W-:Y:S01]  /*3600*/  STL [R1+0x6cc], R71 ;  /* 0x0006cc4701007387 */ /* 0x000fe20000100800 */
[----:B------:R-:W-:Y:S01]  /*3610*/  @!P5 IMAD.IADD R5, R5, 0x1, -R7 ;  /* 0x000000010505d824 */ /* 0x000fe200078e0a07 */
[----:B------:R-:W-:Y:S01]  /*3620*/  ISETP.NE.AND P5, PT, R3, RZ, PT ;  /* 0x000000ff0300720c */ /* 0x000fe20003fa5270 */
[----:B------:R-:W-:Y:S01]  /*3630*/  @!P2 IMAD.MOV R55, RZ, RZ, -R55 ;  /* 0x000000ffff37a224 */ /* 0x000fe200078e0a37 */
[----:B------:R-:W-:Y:S01]  /*3640*/  LOP3.LUT R3, RZ, R3, RZ, 0x33, !PT ;  /* 0x00000003ff037212 */ /* 0x000fe200078e33ff */
[--C-:B------:R-:W-:Y:S01]  /*3650*/  @!P0 IMAD.IADD R14, R14, 0x1, -R53.reuse ;  /* 0x000000010e0e8824 */ /* 0x100fe200078e0a35 */
[----:B------:R-:W-:Y:S01]  /*3660*/  ISETP.GE.AND P0, PT, R65, RZ, PT ;  /* 0x000000ff4100720c */ /* 0x000fe20003f06270 */
[----:B------:R-:W-:Y:S01]  /*3670*/  @!P3 IMAD.IADD R10, R10, 0x1, -R53 ;  /* 0x000000010a0ab824 */ /* 0x000fe200078e0a35 */
[C---:B------:R-:W-:Y:S01]  /*3680*/  SEL R53, R3.reuse, R55, !P5 ;  /* 0x0000003703357207 */ /* 0x040fe20006800000 */
[----:B------:R-:W-:Y:S01]  /*3690*/  IMAD.MOV R65, RZ, RZ, -R4 ;  /* 0x000000ffff417224 */ /* 0x000fe200078e0a04 */
[----:B------:R-:W-:Y:S01]  /*36a0*/  IABS R69, R71 ;  /* 0x0000004700457213 */ /* 0x000fe20000000000 */
[----:B------:R-:W-:Y:S01]  /*36b0*/  IMAD.MOV.U32 R4, RZ, RZ, R57 ;  /* 0x000000ffff047224 */ /* 0x000fe200078e0039 */
[----:B------:R-:W-:Y:S01]  /*36c0*/  SEL R8, R3, R8, !P5 ;  /* 0x0000000803087207 */ /* 0x000fe20006800000 */
[----:B------:R0:W-:Y:S01]  /*36d0*/  STL [R1+0x5e4], R53 ;  /* 0x0005e43501007387 */ /* 0x0001e20000100800 */
[----:B------:R-:W-:-:S02]  /*36e0*/  IMAD R6, R7, R65, R6 ;  /* 0x0000004107067224 */ /* 0x000fc400078e0206 */
[----:B------:R-:W-:-:S03]  /*36f0*/  IMAD.HI.U32 R65, R0, R4, RZ ;  /* 0x0000000400417227 */ /* 0x000fc600078e00ff */
[----:B------:R-:W-:Y:S01]  /*3700*/  ISETP.GT.U32.AND P4, PT, R7, R6, PT ;  /* 0x000000060700720c */ /* 0x000fe20003f84070 */
[----:B------:R-:W-:Y:S02]  /*3710*/  IMAD.MOV R65, RZ, RZ, -R65 ;  /* 0x000000ffff417224 */ /* 0x000fe400078e0a41 */
[----:B------:R-:W-:Y:S01]  /*3720*/  IMAD.MOV.U32 R57, RZ, RZ, R69 ;  /* 0x000000ffff397224 */ /* 0x000fe200078e0045 */
[----:B0-----:R-:W-:Y:S01]  /*3730*/  SEL R53, R3, R51, !P5 ;  /* 0x0000003303357207 */ /* 0x001fe20006800000 */
[----:B------:R-:W-:Y:S01]  /*3740*/  IMAD R4, R7, R65, R4 ;  /* 0x0000004107047224 */ /* 0x000fe200078e0204 */
[C---:B------:R-:W-:Y:S01]  /*3750*/  SEL R51, R3.reuse, R49, !P5 ;  /* 0x0000003103337207 */ /* 0x040fe20006800000 */
[----:B------:R-:W-:Y:S01]  /*3760*/  IMAD.HI.U32 R0, R0, R57, RZ ;  /* 0x0000003900007227 */ /* 0x000fe200078e00ff */
[C---:B------:R-:W-:Y:S01]  /*3770*/  SEL R49, R3.reuse, R47, !P5 ;  /* 0x0000002f03317207 */ /* 0x040fe20006800000 */
[----:B------:R-:W-:Y:S01]  /*3780*/  STL [R1+0x5e8], R53 ;  /* 0x0005e83501007387 */ /* 0x000fe20000100800 */
[C---:B------:R-:W-:Y:S01]  /*3790*/  SEL R47, R3.reuse, R45, !P5 ;  /* 0x0000002d032f7207 */ /* 0x040fe20006800000 */
[----:B------:R-:W-:Y:S01]  /*37a0*/  IMAD.MOV R0, RZ, RZ, -R0 ;  /* 0x000000ffff007224 */ /* 0x000fe200078e0a00 */
[C---:B------:R-:W-:Y:S01]  /*37b0*/  SEL R45, R3.reuse, R43, !P5 ;  /* 0x0000002b032d7207 */ /* 0x040fe20006800000 */
[----:B------:R-:W-:Y:S01]  /*37c0*/  STL [R1+0x5ec], R51 ;  /* 0x0005ec3301007387 */ /* 0x000fe20000100800 */
[C---:B------:R-:W-:Y:S01]  /*37d0*/  SEL R43, R3.reuse, R41, !P5 ;  /* 0x00000029032b7207 */ /* 0x040fe20006800000 */
[----:B------:R-:W-:Y:S01]  /*37e0*/  @!P1 IMAD.MOV R16, RZ, RZ, -R16 ;  /* 0x000000ffff109224 */ /* 0x000fe200078e0a10 */
[C---:B------:R-:W-:Y:S01]  /*37f0*/  SEL R41, R3.reuse, R39, !P5 ;  /* 0x0000002703297207 */ /* 0x040fe20006800000 */
[----:B------:R-:W-:Y:S01]  /*3800*/  STL [R1+0x5f0], R49 ;  /* 0x0005f03101007387 */ /* 0x000fe20000100800 */
[----:B------:R-:W-:Y:S01]  /*3810*/  SEL R39, R3, R37, !P5 ;  /* 0x0000002503277207 */ /* 0x000fe20006800000 */
[----:B------:R-:W-:Y:S01]  /*3820*/  IMAD R0, R7, R0, R57 ;  /* 0x0000000007007224 */ /* 0x000fe200078e0239 */
[C---:B------:R-:W-:Y:S01]  /*3830*/  SEL R37, R3.reuse, R35, !P5 ;  /* 0x0000002303257207 */ /* 0x040fe20006800000 */
[----:B------:R-:W-:Y:S01]  /*3840*/  STL [R1+0x5f4], R47 ;  /* 0x0005f42f01007387 */ /* 0x000fe20000100800 */
[C---:B------:R-:W-:Y:S01]  /*3850*/  SEL R35, R3.reuse, R33, !P5 ;  /* 0x0000002103237207 */ /* 0x040fe20006800000 */
[----:B------:R-:W-:Y:S01]  /*3860*/  @!P6 IMAD.MOV R22, RZ, RZ, -R22 ;  /* 0x000000ffff16e224 */ /* 0x000fe200078e0a16 */
[C---:B------:R-:W-:Y:S01]  /*3870*/  SEL R33, R3.reuse, R31, !P5 ;  /* 0x0000001f03217207 */ /* 0x040fe20006800000 */
[----:B------:R-:W-:Y:S01]  /*3880*/  STL [R1+0x5f8], R45 ;  /* 0x0005f82d01007387 */ /* 0x000fe20000100800 */
[C---:B------:R-:W-:Y:S01]  /*3890*/  SEL R31, R3.reuse, R29, !P5 ;  /* 0x0000001d031f7207 */ /* 0x040fe20006800000 */
[----:B------:R-:W-:Y:S01]  /*38a0*/  @!P4 IMAD.IADD R6, R6, 0x1, -R7 ;  /* 0x000000010606c824 */ /* 0x000fe200078e0a07 */
[C---:B------:R-:W-:Y:S01]  /*38b0*/  SEL R29, R3.reuse, R27, !P5 ;  /* 0x0000001b031d7207 */ /* 0x040fe20006800000 */
[----:B------:R-:W-:Y:S01]  /*38c0*/  STL [R1+0x5fc], R43 ;  /* 0x0005fc2b01007387 */ /* 0x000fe20000100800 */
[C---:B------:R-:W-:Y:S01]  /*38d0*/  SEL R27, R3.reuse, R25, !P5 ;  /* 0x00000019031b7207 */ /* 0x040fe20006800000 */
[----:B------:R-:W-:Y:S01]  /*38e0*/  @!P0 IMAD.MOV R18, RZ, RZ, -R18 ;  /* 0x000000ffff128224 */ /* 0x000fe200078e0a12 */
[C---:B------:R-:W-:Y:S01]  /*38f0*/  SEL R25, R3.reuse, R23, !P5 ;  /* 0x0000001703197207 */ /* 0x040fe20006800000 */
[----:B------:R-:W-:Y:S01]  /*3900*/  STL [R1+0x600], R41 ;  /* 0x0006002901007387 */ /* 0x000fe20000100800 */
[----:B------:R-:W-:-:S02]  /*3910*/  SEL R23, R3, R21, !P5 ;  /* 0x0000001503177207 */ /* 0x000fc40006800000 */
[C---:B------:R-:W-:Y:S01]  /*3920*/  SEL R21, R3.reuse, R19, !P5 ;  /* 0x0000001303157207 */ /* 0x040fe20006800000 */
[----:B------:R-:W-:Y:S01]  /*3930*/  STL [R1+0x604], R39 ;  /* 0x0006042701007387 */ /* 0x000fe20000100800 */
[C---:B------:R-:W-:Y:S02]  /*3940*/  SEL R19, R3.reuse, R17, !P5 ;  /* 0x0000001103137207 */ /* 0x040fe40006800000 */
[C---:B------:R-:W-:Y:S01]  /*3950*/  SEL R17, R3.reuse, R15, !P5 ;  /* 0x0000000f03117207 */ /* 0x040fe20006800000 */
[----:B------:R-:W-:Y:S01]  /*3960*/  STL [R1+0x608], R37 ;  /* 0x0006082501007387 */ /* 0x000fe20000100800 */
[C---:B------:R-:W-:Y:S02]  /*3970*/  SEL R15, R3.reuse, R13, !P5 ;  /* 0x0000000d030f7207 */ /* 0x040fe40006800000 */
[C---:B------:R-:W-:Y:S01]  /*3980*/  SEL R13, R3.reuse, R11, !P5 ;  /* 0x0000000b030d7207 */ /* 0x040fe20006800000 */
[----:B------:R-:W-:Y:S01]  /*3990*/  STL [R1+0x60c], R35 ;  /* 0x00060c2301007387 */ /* 0x000fe20000100800 */
[----:B------:R-:W-:-:S02]  /*39a0*/  SEL R11, R3, R9, !P5 ;  /* 0x00000009030b7207 */ /* 0x000fc40006800000 */
[----:B------:R-:W-:Y:S01]  /*39b0*/  SEL R9, R3, R92, !P5 ;  /* 0x0000005c03097207 */ /* 0x000fe20006800000 */
[----:B------:R-:W-:Y:S01]  /*39c0*/  STL [R1+0x610], R33 ;  /* 0x0006102101007387 */ /* 0x000fe20000100800 */
[----:B------:R-:W-:Y:S02]  /*39d0*/  ISETP.GT.U32.AND P3, PT, R7, R4, PT ;  /* 0x000000040700720c */ /* 0x000fe40003f64070 */
[----:B------:R-:W-:Y:S01]  /*39e0*/  ISETP.GE.AND P1, PT, R59, RZ, PT ;  /* 0x000000ff3b00720c */ /* 0x000fe20003f26270 */
[----:B------:R-:W-:Y:S01]  /*39f0*/  STL [R1+0x614], R31 ;  /* 0x0006141f01007387 */ /* 0x000fe20000100800 */
[----:B------:R-:W-:Y:S01]  /*3a00*/  ISETP.GT.U32.AND P2, PT, R7, R0, PT ;  /* 0x000000000700720c */ /* 0x000fe20003f44070 */
[----:B------:R-:W0:Y:S01]  /*3a10*/  LDC R59, c[0x0][0x3a0] ;  /* 0x0000e800ff3b7b82 */ /* 0x000e220000000800 */
[----:B------:R-:W-:Y:S01]  /*3a20*/  ISETP.GE.AND P6, PT, R61, RZ, PT ;  /* 0x000000ff3d00720c */ /* 0x000fe20003fc6270 */
[----:B------:R-:W-:Y:S01]  /*3a30*/  STL [R1+0x618], R29 ;  /* 0x0006181d01007387 */ /* 0x000fe20000100800 */
[----:B------:R-:W-:-:S02]  /*3a40*/  ISETP.GE.AND P4, PT, R63, RZ, PT ;  /* 0x000000ff3f00720c */ /* 0x000fc40003f86270 */
[C---:B------:R-:W-:Y:S01]  /*3a50*/  ISETP.GT.U32.AND P0, PT, R7.reuse, R5, PT ;  /* 0x000000050700720c */ /* 0x040fe20003f04070 */
[----:B------:R-:W-:Y:S02]  /*3a60*/  STL [R1+0x61c], R27 ;  /* 0x00061c1b01007387 */ /* 0x000fe40000100800 */
[--C-:B------:R-:W-:Y:S01]  /*3a70*/  @!P3 IMAD.IADD R4, R4, 0x1, -R7.reuse ;  /* 0x000000010404b824 */ /* 0x100fe200078e0a07 */
[C---:B------:R-:W-:Y:S01]  /*3a80*/  ISETP.GT.U32.AND P3, PT, R7.reuse, R6, PT ;  /* 0x000000060700720c */ /* 0x040fe20003f64070 */
[----:B------:R-:W-:Y:S01]  /*3a90*/  STL [R1+0x620], R25 ;  /* 0x0006201901007387 */ /* 0x000fe20000100800 */
[----:B------:R-:W-:Y:S02]  /*3aa0*/  @!P1 IMAD.MOV R12, RZ, RZ, -R12 ;  /* 0x000000ffff0c9224 */ /* 0x000fe400078e0a0c */
[----:B------:R-:W-:Y:S01]  /*3ab0*/  ISETP.GT.U32.AND P1, PT, R7, R4, PT ;  /* 0x000000040700720c */ /* 0x000fe20003f24070 */
[----:B------:R-:W-:Y:S01]  /*3ac0*/  STL [R1+0x624], R23 ;  /* 0x0006241701007387 */ /* 0x000fe20000100800 */
[----:B------:R-:W-:-:S02]  /*3ad0*/  @!P2 IMAD.IADD R0, R0, 0x1, -R7 ;  /* 0x000000010000a824 */ /* 0x000fc400078e0a07 */
[----:B------:R-:W-:Y:S01]  /*3ae0*/  @!P6 IMAD.MOV R14, RZ, RZ, -R14 ;  /* 0x000000ffff0ee224 */ /* 0x000fe200078e0a0e */
[----:B------:R-:W-:Y:S01]  /*3af0*/  STL [R1+0x628], R21 ;  /* 0x0006281501007387 */ /* 0x000fe20000100800 */
[----:B------:R-:W-:Y:S01]  /*3b00*/  @!P4 IMAD.MOV R10, RZ, RZ, -R10 ;  /* 0x000000ffff0ac224 */ /* 0x000fe200078e0a0a */
[----:B------:R-:W-:Y:S01]  /*3b10*/  ISETP.GT.U32.AND P2, PT, R7, R0, PT ;  /* 0x000000000700720c */ /* 0x000fe20003f44070 */
[--C-:B------:R-:W-:Y:S01]  /*3b20*/  @!P0 IMAD.IADD R5, R5, 0x1, -R7.reuse ;  /* 0x0000000105058824 */ /* 0x100fe200078e0a07 */
[----:B------:R-:W-:Y:S01]  /*3b30*/  STL [R1+0x62c], R19 ;  /* 0x00062c1301007387 */ /* 0x000fe20000100800 */
[--C-:B------:R-:W-:Y:S01]  /*3b40*/  @!P3 IMAD.IADD R6, R6, 0x1, -R7.reuse ;  /* 0x000000010606b824 */ /* 0x100fe200078e0a07 */
[----:B------:R-:W-:Y:S02]  /*3b50*/  ISETP.GE.AND P4, PT, R73, RZ, PT ;  /* 0x000000ff4900720c */ /* 0x000fe40003f86270 */
[----:B------:R-:W-:Y:S01]  /*3b60*/  STL [R1+0x630], R17 ;  /* 0x0006301101007387 */ /* 0x000fe20000100800 */
[----:B------:R-:W-:Y:S01]  /*3b70*/  @!P1 IMAD.IADD R4, R4, 0x1, -R7 ;  /* 0x0000000104049824 */ /* 0x000fe200078e0a07 */
[----:B------:R-:W-:-:S02]  /*3b80*/  ISETP.GE.AND P1, PT, R75, RZ, PT ;  /* 0x000000ff4b00720c */ /* 0x000fc40003f26270 */
[----:B------:R-:W-:Y:S01]  /*3b90*/  STL [R1+0x634], R15 ;  /* 0x0006340f01007387 */ /* 0x000fe20000100800 */
[----:B------:R-:W-:Y:S02]  /*3ba0*/  ISETP.GE.AND P3, PT, R71, RZ, PT ;  /* 0x000000ff4700720c */ /* 0x000fe40003f66270 */
[----:B------:R-:W-:Y:S01]  /*3bb0*/  @!P2 IMAD.IADD R0, R0, 0x1, -R7 ;  /* 0x000000010000a824 */ /* 0x000fe200078e0a07 */
[----:B------:R1:W-:Y:S01]  /*3bc0*/  STL [R1+0x638], R13 ;  /* 0x0006380d01007387 */ /* 0x0003e20000100800 */
[----:B------:R-:W-:Y:S02]  /*3bd0*/  ISETP.NE.AND P6, PT, R2, RZ, PT ;  /* 0x000000ff0200720c */ /* 0x000fe40003fc5270 */
[----:B------:R-:W-:Y:S01]  /*3be0*/  @!P4 IMAD.MOV R4, RZ, RZ, -R4 ;  /* 0x000000ffff04c224 */ /* 0x000fe200078e0a04 */
[----:B------:R4:W-:Y:S03]  /*3bf0*/  STL [R1+0x63c], R11 ;  /* 0x00063c0b01007387 */ /* 0x0009e60000100800 */
[----:B------:R-:W-:Y:S01]  /*3c00*/  @!P1 IMAD.MOV R5, RZ, RZ, -R5 ;  /* 0x000000ffff059224 */ /* 0x000fe200078e0a05 */
[----:B------:R5:W-:Y:S01]  /*3c10*/  STL [R1+0x640], R9 ;  /* 0x0006400901007387 */ /* 0x000be20000100800 */
[C---:B-1----:R-:W-:Y:S01]  /*3c20*/  SEL R13, R3.reuse, R90, !P5 ;  /* 0x0000005a030d7207 */ /* 0x042fe20006800000 */
[----:B------:R-:W-:Y:S01]  /*3c30*/  @!P3 IMAD.MOV R0, RZ, RZ, -R0 ;  /* 0x000000ffff00b224 */ /* 0x000fe200078e0a00 */
[----:B----4-:R-:W-:-:S03]  /*3c40*/  SEL R11, R3, R86, !P5 ;  /* 0x00000056030b7207 */ /* 0x010fc60006800000 */
[----:B------:R1:W-:Y:S01]  /*3c50*/  STL [R1+0x644], R13 ;  /* 0x0006440d01007387 */ /* 0x0003e20000100800 */
[----:B-----5:R-:W-:-:S03]  /*3c60*/  SEL R9, R3, R84, !P5 ;  /* 0x0000005403097207 */ /* 0x020fc60006800000 */
[----:B------:R4:W-:Y:S04]  /*3c70*/  STL [R1+0x648], R11 ;  /* 0x0006480b01007387 */ /* 0x0009e80000100800 */
[----:B------:R5:W-:Y:S01]  /*3c80*/  STL [R1+0x64c], R9 ;  /* 0x00064c0901007387 */ /* 0x000be20000100800 */
[C---:B-1----:R-:W-:Y:S02]  /*3c90*/  SEL R13, R3.reuse, R80, !P5 ;  /* 0x00000050030d7207 */ /* 0x042fe40006800000 */
        /* <DEDUP_REMOVED lines=67> */
[----:B------:R-:W-:Y:S01]  /*40d0*/  STL [R1+0x800], R13 ;  /* 0x0008000d01007387 */ /* 0x000fe20000100800 */
[----:B-----5:R-:W-:Y:S01]  /*40e0*/  SEL R9, R3, R10, !P5 ;  /* 0x0000000a03097207 */ /* 0x020fe20006800000 */
[----:B0-----:R-:W-:Y:S01]  /*40f0*/  VIADD R3, R59, 0xffffffff ;  /* 0xffffffff3b037836 */ /* 0x001fe20000000000 */
[----:B------:R-:W-:Y:S01]  /*4100*/  ISETP.GE.AND P5, PT, R77, RZ, PT ;  /* 0x000000ff4d00720c */ /* 0x000fe20003fa6270 */
[----:B------:R-:W-:Y:S03]  /*4110*/  STL [R1+0x804], R11 ;  /* 0x0008040b01007387 */ /* 0x000fe60000100800 */
[----:B------:R-:W-:Y:S01]  /*4120*/  ISETP.GE.U32.AND P2, PT, R3, 0x7fffff80, PT ;  /* 0x7fffff800300780c */ /* 0x000fe20003f46070 */
[----:B------:R-:W-:Y:S01]  /*4130*/  STL [R1+0x808], R9 ;  /* 0x0008080901007387 */ /* 0x000fe20000100800 */
[----:B------:R-:W-:-:S03]  /*4140*/  LOP3.LUT R3, RZ, R2, RZ, 0x33, !PT ;  /* 0x00000002ff037212 */ /* 0x000fc600078e33ff */
[----:B------:R0:W-:Y:S01]  /*4150*/  STL [R1+0x15c0], R8 ;  /* 0x0015c00801007387 */ /* 0x0001e20000100800 */
[----:B------:R-:W-:Y:S01]  /*4160*/  SEL R7, R3, R5, !P6 ;  /* 0x0000000503077207 */ /* 0x000fe20007000000 */
[----:B------:R-:W-:Y:S02]  /*4170*/  VIADD R5, R59, 0xfffffffa ;  /* 0xfffffffa3b057836 */ /* 0x000fe40000000000 */
[----:B------:R-:W-:Y:S01]  /*4180*/  @!P5 IMAD.MOV R6, RZ, RZ, -R6 ;  /* 0x000000ffff06d224 */ /* 0x000fe200078e0a06 */
[----:B------:R-:W-:-:S04]  /*4190*/  ISETP.NE.U32.AND P5, PT, R82, RZ, PT ;  /* 0x000000ff5200720c */ /* 0x000fc80003fa5070 */
[----:B------:R-:W-:Y:S01]  /*41a0*/  SEL R2, R3, R6, !P6 ;  /* 0x0000000603027207 */ /* 0x000fe20007000000 */
[----:B0-----:R-:W-:Y:S01]  /*41b0*/  VIADD R8, R59, 0xfffffffd ;  /* 0xfffffffd3b087836 */ /* 0x001fe20000000000 */
[----:B------:R-:W-:-:S04]  /*41c0*/  SEL R6, R3, R0, !P6 ;  /* 0x0000000003067207 */ /* 0x000fc80007000000 */
[----:B------:R-:W-:Y:S02]  /*41d0*/  ISETP.GE.U32.AND P0, PT, R8, 0x7fffff7e, PT ;  /* 0x7fffff7e0800780c */ /* 0x000fe40003f06070 */
[----:B------:R-:W-:Y:S01]  /*41e0*/  SEL R8, R3, R4, !P6 ;  /* 0x0000000403087207 */ /* 0x000fe20007000000 */
[C---:B------:R-:W-:Y:S02]  /*41f0*/  VIADD R3, R59.reuse, 0xfffffffc ;  /* 0xfffffffc3b037836 */ /* 0x040fe40000000000 */
[----:B------:R-:W-:Y:S01]  /*4200*/  VIADD R4, R59, 0xfffffffb ;  /* 0xfffffffb3b047836 */ /* 0x000fe20000000000 */
[----:B--23--:R-:W-:Y:S07]  /*4210*/  BRA.U UP0, `(.L_x_5) ;  /* 0x0000000100187547 */ /* 0x00cfee000b800000 */
[----:B------:R-:W-:Y:S01]  /*4220*/  ELECT P1, URZ, PT ;  /* 0x0000000000ff782f */ /* 0x000fe20003820000 */
[----:B------:R-:W-:Y:S01]  /*4230*/  IMAD.MOV.U32 R0, RZ, RZ, 0x1 ;  /* 0x00000001ff007424 */ /* 0x000fe200078e00ff */
[----:B------:R-:W-:Y:S01]  /*4240*/  UMOV UR9, 0x40 ;  /* 0x0000004000097882 */ /* 0x000fe20000000000 */
[----:B------:R-:W-:Y:S01]  /*4250*/  UVIRTCOUNT.DEALLOC.SMPOOL 0x80 ;  /* 0x000000800000784c */ /* 0x000fe20000000000 */
[----:B------:R-:W-:-:S09]  /*4260*/  ULEA UR9, UR8, UR9, 0x18 ;  /* 0x0000000908097291 */ /* 0x000fd2000f8ec0ff */
[----:B------:R0:W-:Y:S03]  /*4270*/  @P1 STS.U8 [UR9], R0 ;  /* 0x00000000ff001988 */ /* 0x0001e60008000009 */
.L_x_5:
[----:B------:R-:W-:Y:S01]  /*4280*/  STTM.x64 tmem[UR7], RZ ;  /* 0x000000ff000079ed */ /* 0x000fe20008340007 */
[----:B------:R-:W-:Y:S01]  /*4290*/  STTM.x64 tmem[UR7+0x40], RZ ;  /* 0x000040ff000079ed */ /* 0x000fe20008340007 */
[----:B------:R-:W-:Y:S01]  /*42a0*/  STTM.x64 tmem[UR7+0x80], RZ ;  /* 0x000080ff000079ed */ /* 0x000fe20008340007 */
[----:B------:R-:W-:Y:S01]  /*42b0*/  STTM.x64 tmem[UR7+0xc0], RZ ;  /* 0x0000c0ff000079ed */ /* 0x000fe20008340007 */
[----:B------:R-:W1:Y:S02]  /*42c0*/  FENCE.VIEW.ASYNC.T ;  /* 0x00000000000073c6 */ /* 0x000e640000000200 */
[----:B-1----:R-:W-:Y:S01]  /*42d0*/  VOTEU.ALL UP1, P5 ;  /* 0x0000000000ff7886 */ /* 0x002fe20002820000 */
[----:B------:R-:W-:Y:S01]  /*42e0*/  VOTEU.ALL UP2, P5 ;  /* 0x0000000000ff7886 */ /* 0x000fe20002840000 */
[----:B------:R-:W-:Y:S01]  /*42f0*/  IMAD R2, R2, UR12, RZ ;  /* 0x0000000c02027c24 */ /* 0x000fe2000f8e02ff */
[----:B------:R-:W1:Y:S01]  /*4300*/  LDCU.64 UR14, c[0x0][0x358] ;  /* 0x00006b00ff0e77ac */ /* 0x000e620008000a00 */
[----:B------:R-:W-:Y:S01]  /*4310*/  IMAD R7, R7, UR12, RZ ;  /* 0x0000000c07077c24 */ /* 0x000fe2000f8e02ff */
[----:B------:R-:W-:-:S04]  /*4320*/  @!UP1 UIADD3 UR8, UPT, UPT, -UR10, 0x100000, URZ ;  /* 0x001000000a089890 */ /* 0x000fc8000fffe1ff */
[----:B------:R-:W-:Y:S02]  /*4330*/  @!UP1 USHF.L.U32 UR9, UR8, 0xb, URZ ;  /* 0x0000000b08099899 */ /* 0x000fe400080006ff */
[----:B------:R-:W-:Y:S01]  /*4340*/  @!UP1 USHF.L.U32 UR8, UR8, 0x1, URZ ;  /* 0x0000000108089899 */ /* 0x000fe200080006ff */
[----:B------:R-:W-:Y:S01]  /*4350*/  BAR.SYNC.DEFER_BLOCKING 0x0 ;  /* 0x0000000000007b1d */ /* 0x000fe20000010000 */
[----:B0-----:R-:W-:Y:S01]  /*4360*/  IADD3 R0, P6, PT, R2, UR16, RZ ;  /* 0x0000001002007c10 */ /* 0x001fe2000ffde0ff */
[----:B------:R-:W-:Y:S01]  /*4370*/  IMAD R8, R8, UR12, RZ ;  /* 0x0000000c08087c24 */ /* 0x000fe2000f8e02ff */
[----:B------:R-:W-:Y:S02]  /*4380*/  ISETP.GE.U32.AND P4, PT, R4, 0x7fffff7c, PT ;  /* 0x7fffff7c0400780c */ /* 0x000fe40003f86070 */
[----:B------:R-:W-:Y:S01]  /*4390*/  LEA.HI.X.SX32 R2, R2, UR17, 0x1, P6 ;  /* 0x0000001102027c11 */ /* 0x000fe2000b0f0eff */
[----:B------:R-:W-:Y:S01]  /*43a0*/  @!P2 IMAD.MOV.U32 R4, RZ, RZ, R0 ;  /* 0x000000ffff04a224 */ /* 0x000fe200078e0000 */
[----:B------:R-:W-:Y:S01]  /*43b0*/  ISETP.GE.U32.AND P1, PT, R5, 0x7fffff7b, PT ;  /* 0x7fffff7b0500780c */ /* 0x000fe20003f26070 */
[----:B------:R-:W-:Y:S01]  /*43c0*/  STL [R1+0x1eb8], R26 ;  /* 0x001eb81a01007387 */ /* 0x000fe20000100800 */
[----:B------:R-:W-:Y:S01]  /*43d0*/  PRMT R52, RZ, 0x7610, R52 ;  /* 0x00007610ff347816 */ /* 0x000fe20000000034 */
[----:B------:R-:W-:Y:S01]  /*43e0*/  @!P2 IMAD.MOV.U32 R5, RZ, RZ, R2 ;  /* 0x000000ffff05a224 */ /* 0x000fe200078e0002 */
[----:B------:R-:W-:Y:S01]  /*43f0*/  ISETP.GE.U32.AND P3, PT, R3, 0x7fffff7d, PT ;  /* 0x7fffff7d0300780c */ /* 0x000fe20003f66070 */
[----:B------:R-:W-:Y:S01]  /*4400*/  IMAD R10, R6, UR12, RZ ;  /* 0x0000000c060a7c24 */ /* 0x000fe2000f8e02ff */
[----:B------:R-:W-:Y:S01]  /*4410*/  IADD3 R3, P6, PT, R7, UR16, RZ ;  /* 0x0000001007037c10 */ /* 0x000fe2000ffde0ff */
[----:B------:R-:W-:Y:S01]  /*4420*/  STL [R1+0x1ec4], R26 ;  /* 0x001ec41a01007387 */ /* 0x000fe20000100800 */
[----:B------:R-:W-:Y:S01]  /*4430*/  PRMT R51, RZ, 0x7610, R51 ;  /* 0x00007610ff337816 */ /* 0x000fe20000000033 */
[----:B------:R-:W0:Y:S01]  /*4440*/  LDC.64 R16, c[0x0][0x3a8] ;  /* 0x0000ea00ff107b82 */ /* 0x000e220000000a00 */
[----:B------:R-:W-:Y:S01]  /*4450*/  PRMT R54, RZ, 0x7610, R54 ;  /* 0x00007610ff367816 */ /* 0x000fe20000000036 */
[----:B------:R-:W-:Y:S01]  /*4460*/  STL [R1+0x1ed0], R26 ;  /* 0x001ed01a01007387 */ /* 0x000fe20000100800 */
[----:B------:R-:W-:Y:S01]  /*4470*/  PRMT R53, RZ, 0x7610, R53 ;  /* 0x00007610ff357816 */ /* 0x000fe20000000035 */
[----:B------:R-:W-:Y:S01]  /*4480*/  VIADD R13, R59, 0xfffffff9 ;  /* 0xfffffff93b0d7836 */ /* 0x000fe20000000000 */
[----:B------:R-:W2:Y:S01]  /*4490*/  LDCU UR40, c[0x0][0x3b0] ;  /* 0x00007600ff2877ac */ /* 0x000ea20008000800 */
[----:B------:R-:W-:Y:S04]  /*44a0*/  STL [R1+0x1edc], R26 ;  /* 0x001edc1a01007387 */ /* 0x000fe80000100800 */
[----:B------:R-:W3:Y:S02]  /*44b0*/  FENCE.VIEW.ASYNC.S ;  /* 0x00000000000073c6 */ /* 0x000ee40000000000 */
[----:B---3--:R3:W4:Y:S01]  /*44c0*/  @!UP2 SYNCS.EXCH.64 URZ, [UR6], UR8 ;  /* 0x0000000806ffa5b2 */ /* 0x0087220008000100 */
[----:B------:R-:W0:Y:S01]  /*44d0*/  LDCU UR41, c[0x0][0x3b0] ;  /* 0x00007600ff2977ac */ /* 0x000e220008000800 */
[----:B----4-:R-:W-:Y:S06]  /*44e0*/  BAR.SYNC.DEFER_BLOCKING 0x0 ;  /* 0x0000000000007b1d */ /* 0x010fec0000010000 */
[----:B------:R-:W4:Y:S01]  /*44f0*/  LDCU UR42, c[0x0][0x3b0] ;  /* 0x00007600ff2a77ac */ /* 0x000f220008000800 */
[----:B------:R-:W-:Y:S01]  /*4500*/  STL [R1+0x1ee8], R26 ;  /* 0x001ee81a01007387 */ /* 0x000fe20000100800 */
[----:B------:R-:W0:Y:S03]  /*4510*/  LDCU UR43, c[0x0][0x3b0] ;  /* 0x00007600ff2b77ac */ /* 0x000e260008000800 */
[----:B------:R-:W-:Y:S01]  /*4520*/  STL [R1+0x1ef4], R26 ;  /* 0x001ef41a01007387 */ /* 0x000fe20000100800 */
[----:B------:R-:W0:Y:S03]  /*4530*/  LDCU UR36, c[0x0][0x3b0] ;  /* 0x00007600ff2477ac */ /* 0x000e260008000800 */
[----:B------:R-:W-:Y:S01]  /*4540*/  STL [R1+0x1f00], R26 ;  /* 0x001f001a01007387 */ /* 0x000fe20000100800 */
[----:B------:R-:W0:Y:S03]  /*4550*/  LDCU UR37, c[0x0][0x3b0] ;  /* 0x00007600ff2577ac */ /* 0x000e260008000800 */
[----:B------:R-:W-:Y:S01]  /*4560*/  STL [R1+0x1f0c], R26 ;  /* 0x001f0c1a01007387 */ /* 0x000fe20000100800 */
[----:B------:R-:W0:Y:S03]  /*4570*/  LDCU UR38, c[0x0][0x3b0] ;  /* 0x00007600ff2677ac */ /* 0x000e260008000800 */
[----:B-1----:R1:W2:Y:S01]  /*4580*/  @!P2 LDG.E.U8 R52, desc[UR14][R4.64] ;  /* 0x0000000e0434a981 */ /* 0x0022a2000c1e1100 */
[----:B------:R-:W0:Y:S03]  /*4590*/  LDCU UR12, c[0x0][0x3b0] ;  /* 0x00007600ff0c77ac */ /* 0x000e260008000800 */
[----:B------:R-:W-:Y:S01]  /*45a0*/  STL [R1+0x1f18], R26 ;  /* 0x001f181a01007387 */ /* 0x000fe20000100800 */
[----:B------:R-:W2:Y:S03]  /*45b0*/  LDCU UR13, c[0x0][0x3b0] ;  /* 0x00007600ff0d77ac */ /* 0x000ea60008000800 */
[----:B------:R-:W-:Y:S01]  /*45c0*/  STL [R1+0x1f24], R26 ;  /* 0x001f241a01007387 */ /* 0x000fe20000100800 */
[----:B-1----:R-:W-:Y:S01]  /*45d0*/  LEA.HI.X.SX32 R4, R7, UR17, 0x1, P6 ;  /* 0x0000001107047c11 */ /* 0x002fe2000b0f0eff */
[----:B------:R-:W1:Y:S01]  /*45e0*/  LDCU UR34, c[0x0][0x3b0] ;  /* 0x00007600ff2277ac */ /* 0x000e620008000800 */
[C---:B------:R-:W-:Y:S01]  /*45f0*/  IADD3 R5, P6, PT, R8.reuse, UR16, RZ ;  /* 0x0000001008057c10 */ /* 0x040fe2000ffde0ff */
[----:B------:R-:W-:Y:S02]  /*4600*/  STL [R1+0x1f30], R26 ;  /* 0x001f301a01007387 */ /* 0x000fe40000100800 */
[----:B------:R-:W-:Y:S01]  /*4610*/  @!P2 IMAD.MOV.U32 R9, RZ, RZ, R4 ;  /* 0x000000ffff09a224 */ /* 0x000fe200078e0004 */
[----:B------:R-:W-:Y:S01]  /*4620*/  LEA.HI.X.SX32 R6, R8, UR17, 0x1, P6 ;  /* 0x0000001108067c11 */ /* 0x000fe2000b0f0eff */
[----:B------:R-:W-:Y:S01]  /*4630*/  @!P2 IMAD.MOV.U32 R8, RZ, RZ, R3 ;  /* 0x000000ffff08a224 */ /* 0x000fe200078e0003 */
[----:B------:R-:W-:Y:S01]  /*4640*/  IADD3 R7, P6, PT, R10, UR16, RZ ;  /* 0x000000100a077c10 */ /* 0x000fe2000ffde0ff */
[----:B------:R-:W-:Y:S01]  /*4650*/  STL [R1+0x1f3c], R26 ;  /* 0x001f3c1a01007387 */ /* 0x000fe20000100800 */
[----:B0-----:R-:W-:Y:S01]  /*4660*/  IMAD.SHL.U32 R12, R16, 0x2, RZ ;  /* 0x00000002100c7824 */ /* 0x001fe200078e00ff */
[----:B---3--:R-:W-:-:S04]  /*4670*/  @!UP1 UIADD3 UR8, UPT, UPT, -UR10, 0x100000, URZ ;  /* 0x001000000a089890 */ /* 0x008fc8000fffe1ff */
[----:B------:R-:W-:Y:S02]  /*4680*/  @!UP1 USHF.L.U32 UR9, UR8, 0xb, URZ ;  /* 0x0000000b08099899 */ /* 0x000fe400080006ff */
[----:B------:R-:W-:Y:S01]  /*4690*/  @!UP1 USHF.L.U32 UR8, UR8, 0x1, URZ ;  /* 0x0000000108089899 */ /* 0x000fe200080006ff */
[----:B------:R-:W0:Y:S01]  /*46a0*/  LDCU UR35, c[0x0][0x3b0] ;  /* 0x00007600ff2377ac */ /* 0x000e220008000800 */
[----:B------:R3:W2:Y:S01]  /*46b0*/  @!P2 LDG.E.U8 R51, desc[UR14][R8.64] ;  /* 0x0000000e0833a981 */ /* 0x0006a2000c1e1100 */
[----:B------:R-:W0:Y:S03]  /*46c0*/  LDCU UR10, c[0x0][0x3b0] ;  /* 0x00007600ff0a77ac */ /* 0x000e260008000800 */
[----:B------:R0:W-:Y:S01]  /*46d0*/  STL [R1+0x1f48], R26 ;  /* 0x001f481a01007387 */ /* 0x0001e20000100800 */
[----:B------:R-:W0:Y:S03]  /*46e0*/  LDCU UR39, c[0x0][0x3b0] ;  /* 0x00007600ff2777ac */ /* 0x000e260008000800 */
[----:B------:R-:W-:Y:S01]  /*46f0*/  STL [R1+0x1eb4], R25 ;  /* 0x001eb41901007387 */ /* 0x000fe20000100800 */
[----:B---3--:R-:W-:Y:S01]  /*4700*/  @!P2 IMAD.MOV.U32 R8, RZ, RZ, R5 ;  /* 0x000000ffff08a224 */ /* 0x008fe200078e0005 */
[----:B------:R-:W3:Y:S01]  /*4710*/  LDCU UR16, c[0x0][0x3b0] ;  /* 0x00007600ff1077ac */ /* 0x000ee20008000800 */
[----:B------:R-:W-:Y:S01]  /*4720*/  @!P2 IMAD.MOV.U32 R9, RZ, RZ, R6 ;  /* 0x000000ffff09a224 */ /* 0x000fe200078e0006 */
[----:B------:R-:W-:Y:S01]  /*4730*/  STL [R1+0x1ec8], R25 ;  /* 0x001ec81901007387 */ /* 0x000fe20000100800 */
[----:B------:R-:W0:Y:S03]  /*4740*/  LDCU UR20, c[0x0][0x3b0] ;  /* 0x00007600ff1477ac */ /* 0x000e260008000800 */
[----:B------:R1:W2:Y:S01]  /*4750*/  @!P2 LDG.E.U8 R54, desc[UR14][R8.64] ;  /* 0x0000000e0836a981 */ /* 0x0002a2000c1e1100 */
[----:B------:R-:W2:Y:S03]  /*4760*/  LDCU UR21, c[0x0][0x3b0] ;  /* 0x00007600ff1577ac */ /* 0x000ea60008000800 */
[----:B------:R-:W-:Y:S01]  /*4770*/  STL [R1+0x1ee0], R25 ;  /* 0x001ee01901007387 */ /* 0x000fe20000100800 */
[----:B------:R-:W2:Y:S03]  /*4780*/  LDCU UR22, c[0x0][0x3b0] ;  /* 0x00007600ff1677ac */ /* 0x000ea60008000800 */
[----:B------:R-:W-:Y:S01]  /*4790*/  STL [R1+0x1ef8], R25 ;  /* 0x001ef81901007387 */ /* 0x000fe20000100800 */
[----:B-1----:R-:W-:Y:S01]  /*47a0*/  LEA.HI.X.SX32 R8, R10, UR17, 0x1, P6 ;  /* 0x000000110a087c11 */ /* 0x002fe2000b0f0eff */
[----:B------:R-:W-:-:S02]  /*47b0*/  @!P2 IMAD.MOV.U32 R10, RZ, RZ, R7 ;  /* 0x000000ffff0aa224 */ /* 0x000fc400078e0007 */
[----:B------:R-:W-:Y:S01]  /*47c0*/  STL [R1+0x1f10], R25 ;  /* 0x001f101901007387 */ /* 0x000fe20000100800 */
[----:B------:R-:W-:Y:S01]  /*47d0*/  SHF.R.S32.HI R9, RZ, 0x1f, R12 ;  /* 0x0000001fff097819 */ /* 0x000fe2000001140c */
[----:B------:R-:W-:Y:S01]  /*47e0*/  VOTEU.ALL UP1, P5 ;  /* 0x0000000000ff7886 */ /* 0x000fe20002820000 */
[----:B------:R-:W-:Y:S01]  /*47f0*/  @!P2 IMAD.MOV.U32 R11, RZ, RZ, R8 ;  /* 0x000000ffff0ba224 */ /* 0x000fe200078e0008 */
[----:B------:R-:W-:Y:S01]  /*4800*/  STL [R1+0x1f28], R25 ;  /* 0x001f281901007387 */ /* 0x000fe20000100800 */
[----:B0-----:R-:W-:Y:S01]  /*4810*/  PRMT R26, RZ, 0x7610, R26 ;  /* 0x00007610ff1a7816 */ /* 0x001fe2000000001a */
[----:B------:R-:W0:Y:S01]  /*4820*/  LDCU UR17, c[0x0][0x3b0] ;  /* 0x00007600ff1177ac */ /* 0x000e220008000800 */
[----:B------:R1:W0:Y:S01]  /*4830*/  @!UP1 SYNCS.EXCH.64 URZ, [UR4+0x24008], UR8 ;  /* 0x0240080804ff95b2 */ /* 0x0002220008000100 */
[----:B------:R0:W2:Y:S01]  /*4840*/  @!P2 LDG.E.U8 R53, desc[UR14][R10.64] ;  /* 0x0000000e0a35a981 */ /* 0x0000a2000c1e1100 */
[----:B------:R-:W0:Y:S03]  /*4850*/  LDCU UR23, c[0x0][0x3b0] ;  /* 0x00007600ff1777ac */ /* 0x000e260008000800 */
[----:B------:R-:W-:Y:S01]  /*4860*/  STL [R1+0x1f40], R25 ;  /* 0x001f401901007387 */ /* 0x000fe20000100800 */
[----:B------:R-:W0:Y:S03]  /*4870*/  LDCU UR24, c[0x0][0x3b0] ;  /* 0x00007600ff1877ac */ /* 0x000e260008000800 */
[----:B------:R-:W-:Y:S01]  /*4880*/  STL [R1+0x1eb0], R24 ;  /* 0x001eb01801007387 */ /* 0x000fe20000100800 */
[----:B------:R-:W0:Y:S03]  /*4890*/  LDCU UR25, c[0x0][0x3b0] ;  /* 0x00007600ff1977ac */ /* 0x000e260008000800 */
[----:B------:R-:W-:Y:S01]  /*48a0*/  STL [R1+0x1ebc], R24 ;  /* 0x001ebc1801007387 */ /* 0x000fe20000100800 */
[----:B-1----:R-:W1:Y:S03]  /*48b0*/  LDCU UR9, c[0x0][0x3b0] ;  /* 0x00007600ff0977ac */ /* 0x002e660008000800 */
        /* <DEDUP_REMOVED lines=10> */
[----:B------:R0:W-:Y:S01]  /*4960*/  STL [R1+0x1f4c], R24 ;  /* 0x001f4c1801007387 */ /* 0x0001e20000100800 */
        /* <DEDUP_REMOVED lines=69> */
[----:B------:R-:W-:Y:S04]  /*4dc0*/  STL [R1+0x1ea8], R19 ;  /* 0x001ea81301007387 */ /* 0x000fe80000100800 */
        /* <DEDUP_REMOVED lines=182> */
[----:B------:R-:W-:Y:S01]  /*5930*/  STL [R1+0x1b34], R49 ;  /* 0x001b343101007387 */ /* 0x000fe20000100800 */
[----:B0-----:R-:W-:-:S03]  /*5940*/  IADD3 R24, P6, PT, R12, R0, RZ ;  /* 0x000000000c187210 */ /* 0x001fc60007fde0ff */
[----:B------:R-:W-:Y:S04]  /*5950*/  STL [R1+0x1b28], R48 ;  /* 0x001b283001007387 */ /* 0x000fe80000100800 */
[----:B------:R-:W-:Y:S04]  /*5960*/  STL [R1+0x1b24], R47 ;  /* 0x001b242f01007387 */ /* 0x000fe80000100800 */
[----:B------:R-:W-:Y:S04]  /*5970*/  STL [R1+0x1b0c], R58 ;  /* 0x001b0c3a01007387 */ /* 0x000fe80000100800 */
[----:B------:R-:W-:Y:S04]  /*5980*/  STL [R1+0x1b08], R62 ;  /* 0x001b083e01007387 */ /* 0x000fe80000100800 */
[----:B------:R-:W-:Y:S01]  /*5990*/  STL [R1+0x1b00], R57 ;  /* 0x001b003901007387 */ /* 0x000fe20000100800 */
[----:B------:R-:W-:-:S03]  /*59a0*/  IMAD.MOV.U32 R11, RZ, RZ, R24 ;  /* 0x000000ffff0b7224 */ /* 0x000fc600078e0018 */
[----:B------:R-:W-:Y:S01]  /*59b0*/  STL [R1+0x1af8], R56 ;  /* 0x001af83801007387 */ /* 0x000fe20000100800 */
[----:B------:R-:W-:-:S03]  /*59c0*/  IMAD.X R10, R9, 0x1, R2, P6 ;  /* 0x00000001090a7824 */ /* 0x000fc600030e0602 */
[----:B------:R-:W-:Y:S04]  /*59d0*/  STL [R1+0x1af0], R55 ;  /* 0x001af03701007387 */ /* 0x000fe80000100800 */
[----:B------:R-:W-:Y:S04]  /*59e0*/  STL [R1+0x1ae8], R61 ;  /* 0x001ae83d01007387 */ /* 0x000fe80000100800 */
[----:B------:R-:W-:Y:S04]  /*59f0*/  STL [R1+0x1ae4], R60 ;  /* 0x001ae43c01007387 */ /* 0x000fe80000100800 */
[----:B------:R-:W-:Y:S01]  /*5a00*/  STL [R1+0x18e8], R88 ;  /* 0x0018e85801007387 */ /* 0x000fe20000100800 */
[----:B------:R-:W-:-:S03]  /*5a10*/  @!P0 LOP3.LUT R11, R11, R10, RZ, 0x3c, !PT ;  /* 0x0000000a0b0b8212 */ /* 0x000fc600078e3cff */
[----:B------:R-:W-:Y:S04]  /*5a20*/  STL [R1+0x1a64], R88 ;  /* 0x001a645801007387 */ /* 0x000fe80000100800 */
[----:B--2---:R-:W-:Y:S04]  /*5a30*/  STL [R1+0x1b14], R52 ;  /* 0x001b143401007387 */ /* 0x004fe80000100800 */
[----:B------:R-:W-:Y:S04]  /*5a40*/  STL [R1+0x1b10], R51 ;  /* 0x001b103301007387 */ /* 0x000fe80000100800 */
[----:B------:R-:W-:Y:S04]  /*5a50*/  STL [R1+0x1b18], R54 ;  /* 0x001b183601007387 */ /* 0x000fe80000100800 */
[----:B------:R-:W-:Y:S04]  /*5a60*/  STL [R1+0x6fc], R24 ;  /* 0x0006fc1801007387 */ /* 0x000fe80000100800 */
[----:B------:R-:W-:Y:S04]  /*5a70*/  STL [R1+0x1b1c], R53 ;  /* 0x001b1c3501007387 */ /* 0x000fe80000100800 */
[----:B------:R0:W-:Y:S01]  /*5a80*/  STL [R1+0x6f8], R10 ;  /* 0x0006f80a01007387 */ /* 0x0001e20000100800 */
[----:B------:R-:W-:-:S02]  /*5a90*/  PRMT R25, RZ, 0x7610, R25 ;  /* 0x00007610ff197816 */ /* 0x000fc40000000019 */
[----:B0-----:R-:W-:-:S04]  /*5aa0*/  @!P0 LOP3.LUT R10, R11, R10, RZ, 0x3c, !PT ;  /* 0x0000000a0b0a8212 */ /* 0x001fc800078e3cff */
[----:B------:R-:W-:-:S05]  /*5ab0*/  @!P0 LOP3.LUT R11, R11, R10, RZ, 0x3c, !PT ;  /* 0x0000000a0b0b8212 */ /* 0x000fca00078e3cff */
[----:B------:R0:W2:Y:S01]  /*5ac0*/  @!P0 LDG.E.U8 R25, desc[UR14][R10.64] ;  /* 0x0000000e0a198981 */ /* 0x0000a2000c1e1100 */
[----:B------:R-:W-:-:S05]  /*5ad0*/  IADD3 R24, P6, PT, R12, R3, RZ ;  /* 0x000000030c187210 */ /* 0x000fca0007fde0ff */
[----:B------:R-:W-:Y:S02]  /*5ae0*/  IMAD.X R23, R9, 0x1, R4, P6 ;  /* 0x0000000109177824 */ /* 0x000fe400030e0604 */
[----:B0-----:R-:W-:Y:S02]  /*5af0*/  @!P0 IMAD.MOV.U32 R10, RZ, RZ, R24 ;  /* 0x000000ffff0a8224 */ /* 0x001fe400078e0018 */
[----:B------:R-:W-:Y:S01]  /*5b00*/  @!P0 IMAD.MOV.U32 R11, RZ, RZ, R23 ;  /* 0x000000ffff0b8224 */ /* 0x000fe200078e0017 */
[----:B------:R-:W-:Y:S01]  /*5b10*/  IADD3 R18, P6, PT, R12, R5, RZ ;  /* 0x000000050c127210 */ /* 0x000fe20007fde0ff */
[----:B------:R-:W-:Y:S04]  /*5b20*/  STL [R1+0x704], R24 ;  /* 0x0007041801007387 */ /* 0x000fe80000100800 */
[----:B------:R0:W3:Y:S04]  /*5b30*/  @!P0 LDG.E.U8 R26, desc[UR14][R10.64] ;  /* 0x0000000e0a1a8981 */ /* 0x0000e8000c1e1100 */
[----:B------:R1:W-:Y:S04]  /*5b40*/  STL [R1+0x700], R23 ;  /* 0x0007001701007387 */ /* 0x0003e80000100800 */
[----:B------:R-:W-:Y:S01]  /*5b50*/  STL [R1+0x70c], R18 ;  /* 0x00070c1201007387 */ /* 0x000fe20000100800 */
[----:B------:R-:W-:Y:S01]  /*5b60*/  ISETP.GE.U32.AND P2, PT, R13, 0x7fffff7a, PT ;  /* 0x7fffff7a0d00780c */ /* 0x000fe20003f46070 */
[----:B0-----:R-:W-:Y:S01]  /*5b70*/  @!P0 IMAD.MOV.U32 R10, RZ, RZ, R18 ;  /* 0x000000ffff0a8224 */ /* 0x001fe200078e0012 */
[----:B------:R-:W-:Y:S01]  /*5b80*/  PRMT R13, RZ, 0x7610, R13 ;  /* 0x00007610ff0d7816 */ /* 0x000fe2000000000d */
[----:B--2---:R0:W-:Y:S04]  /*5b90*/  STL [R1+0x39c], R25 ;  /* 0x00039c1901007387 */ /* 0x0041e80000100800 */
[----:B-1----:R-:W2:Y:S04]  /*5ba0*/  LDL.LU R23, [R1+0x1f50] ;  /* 0x001f500001177983 */ /* 0x002ea80000300800 */
[----:B------:R-:W4:Y:S01]  /*5bb0*/  LDL.LU R24, [R1+0x1f4c] ;  /* 0x001f4c0001187983 */ /* 0x000f220000300800 */
[----:B0-----:R-:W-:-:S04]  /*5bc0*/  IMAD.X R25, R9, 0x1, R6, P6 ;  /* 0x0000000109197824 */ /* 0x001fc800030e0606 */
[----:B------:R-:W-:-:S05]  /*5bd0*/  IMAD.MOV.U32 R11, RZ, RZ, R25 ;  /* 0x000000ffff0b7224 */ /* 0x000fca00078e0019 */
[----:B------:R0:W4:Y:S04]  /*5be0*/  @!P0 LDG.E.U8 R13, desc[UR14][R10.64] ;  /* 0x0000000e0a0d8981 */ /* 0x000128000c1e1100 */
[----:B---3--:R1:W-:Y:S04]  /*5bf0*/  STL [R1+0x398], R26 ;  /* 0x0003981a01007387 */ /* 0x0083e80000100800 */
[----:B-1----:R-:W3:Y:S04]  /*5c00*/  LDL.LU R26, [R1+0x1f48] ;  /* 0x001f4800011a7983 */ /* 0x002ee80000300800 */
[----:B------:R1:W-:Y:S02]  /*5c10*/  STL [R1+0x708], R25 ;  /* 0x0007081901007387 */ /* 0x0003e40000100800 */
[----:B-1----:R-:W-:Y:S01]  /*5c20*/  IADD3 R25, P6, PT, R12, R7, RZ ;  /* 0x000000070c197210 */ /* 0x002fe20007fde0ff */
[----:B------:R-:W-:-:S04]  /*5c30*/  IMAD R12, R16, 0x3, RZ ;  /* 0x00000003100c7824 */ /* 0x000fc800078e02ff */
[----:B0-----:R-:W-:Y:S01]  /*5c40*/  IMAD.X R11, R9, 0x1, R8, P6 ;  /* 0x00000001090b7824 */ /* 0x001fe200030e0608 */
[----:B------:R-:W-:Y:S01]  /*5c50*/  SHF.R.S32.HI R9, RZ, 0x1f, R12 ;  /* 0x0000001fff097819 */ /* 0x000fe2000001140c */
[----:B------:R-:W-:Y:S01]  /*5c60*/  @!P0 IMAD.MOV.U32 R10, RZ, RZ, R25 ;  /* 0x000000ffff0a8224 */ /* 0x000fe200078e0019 */
[----:B------:R-:W-:Y:S01]  /*5c70*/  IADD3 R18, P6, PT, R12, R0, RZ ;  /* 0x000000000c127210 */ /* 0x000fe20007fde0ff */
[----:B------:R-:W-:Y:S04]  /*5c80*/  STL [R1+0x714], R25 ;  /* 0x0007141901007387 */ /* 0x000fe80000100800 */
[----:B------:R0:W-:Y:S01]  /*5c90*/  STL [R1+0x710], R11 ;  /* 0x0007100b01007387 */ /* 0x0001e20000100800 */
[----:B--2---:R-:W-:-:S06]  /*5ca0*/  PRMT R23, RZ, 0x7610, R23 ;  /* 0x00007610ff177816 */ /* 0x004fcc0000000017 */
[----:B------:R0:W2:Y:S02]  /*5cb0*/  @!P0 LDG.E.U8 R23, desc[UR14][R10.64] ;  /* 0x0000000e0a178981 */ /* 0x0000a4000c1e1100 */
[----:B0-----:R-:W-:Y:S02]  /*5cc0*/  IMAD.MOV.U32 R11, RZ, RZ, R18 ;  /* 0x000000ffff0b7224 */ /* 0x001fe400078e0012 */
[----:B------:R-:W-:Y:S01]  /*5cd0*/  IMAD.X R10, R9, 0x1, R2, P6 ;  /* 0x00000001090a7824 */ /* 0x000fe200030e0602 */
[----:B----4-:R-:W-:Y:S04]  /*5ce0*/  STL [R1+0x394], R13 ;  /* 0x0003940d01007387 */ /* 0x010fe80000100800 */
[----:B------:R-:W-:Y:S01]  /*5cf0*/  @!P3 LOP3.LUT R11, R11, R10, RZ, 0x3c, !PT ;  /* 0x0000000a0b0bb212 */ /* 0x000fe200078e3cff */
[----:B------:R-:W-:Y:S04]  /*5d00*/  STL [R1+0x71c], R18 ;  /* 0x00071c1201007387 */ /* 0x000fe80000100800 */
[----:B------:R0:W-:Y:S01]  /*5d10*/  STL [R1+0x718], R10 ;  /* 0x0007180a01007387 */ /* 0x0001e20000100800 */
[----:B------:R-:W-:-:S02]  /*5d20*/  PRMT R24, RZ, 0x7610, R24 ;  /* 0x00007610ff187816 */ /* 0x000fc40000000018 */
[----:B0-----:R-:W-:-:S04]  /*5d30*/  @!P3 LOP3.LUT R10, R11, R10, RZ, 0x3c, !PT ;  /* 0x0000000a0b0ab212 */ /* 0x001fc800078e3cff */
[----:B------:R-:W-:-:S05]  /*5d40*/  @!P3 LOP3.LUT R11, R11, R10, RZ, 0x3c, !PT ;  /* 0x0000000a0b0bb212 */ /* 0x000fca00078e3cff */
[----:B------:R0:W4:Y:S01]  /*5d50*/  @!P3 LDG.E.U8 R24, desc[UR14][R10.64] ;  /* 0x0000000e0a18b981 */ /* 0x000122000c1e1100 */
[----:B------:R-:W-:-:S05]  /*5d60*/  IADD3 R25, P6, PT, R12, R3, RZ ;  /* 0x000000030c197210 */ /* 0x000fca0007fde0ff */
[----:B------:R-:W-:Y:S01]  /*5d70*/  STL [R1+0x724], R25 ;  /* 0x0007241901007387 */ /* 0x000fe20000100800 */
[----:B---3--:R-:W-:Y:S01]  /*5d80*/  PRMT R26, RZ, 0x7610, R26 ;  /* 0x00007610ff1a7816 */ /* 0x008fe2000000001a */
[----:B0-----:R-:W-:Y:S02]  /*5d90*/  @!P3 IMAD.MOV.U32 R10, RZ, RZ, R25 ;  /* 0x000000ffff0ab224 */ /* 0x001fe400078e0019 */
[----:B------:R-:W-:-:S05]  /*5da0*/  VIADD R13, R59, 0xfffffff8 ;  /* 0xfffffff83b0d7836 */ /* 0x000fca0000000000 */
[----:B------:R-:W-:Y:S02]  /*5db0*/  ISETP.GE.U32.AND P0, PT, R13, 0x7fffff79, PT ;  /* 0x7fffff790d00780c */ /* 0x000fe40003f06070 */
[----:B------:R-:W-:Y:S01]  /*5dc0*/  PRMT R13, RZ, 0x7610, R13 ;  /* 0x00007610ff0d7816 */ /* 0x000fe2000000000d */
[----:B--2---:R0:W-:Y:S02]  /*5dd0*/  STL [R1+0x390], R23 ;  /* 0x0003901701007387 */ /* 0x0041e40000100800 */
[----:B0-----:R-:W-:-:S04]  /*5de0*/  IMAD.X R23, R9, 0x1, R4, P6 ;  /* 0x0000000109177824 */ /* 0x001fc800030e0604 */
[----:B------:R-:W-:Y:S01]  /*5df0*/  @!P3 IMAD.MOV.U32 R11, RZ, RZ, R23 ;  /* 0x000000ffff0bb224 */ /* 0x000fe200078e0017 */
[----:B------:R-:W-:-:S04]  /*5e00*/  IADD3 R18, P6, PT, R12, R5, RZ ;  /* 0x000000050c127210 */ /* 0x000fc80007fde0ff */
[----:B------:R0:W2:Y:S04]  /*5e10*/  @!P3 LDG.E.U8 R26, desc[UR14][R10.64] ;  /* 0x0000000e0a1ab981 */ /* 0x0000a8000c1e1100 */
[----:B------:R1:W-:Y:S04]  /*5e20*/  STL [R1+0x720], R23 ;  /* 0x0007201701007387 */ /* 0x0003e80000100800 */
[----:B------:R-:W-:Y:S01]  /*5e30*/  STL [R1+0x72c], R18 ;  /* 0x00072c1201007387 */ /* 0x000fe20000100800 */
[----:B0-----:R-:W-:-:S03]  /*5e40*/  @!P3 IMAD.MOV.U32 R10, RZ, RZ, R18 ;  /* 0x000000ffff0ab224 */ /* 0x001fc600078e0012 */
[----:B----4-:R0:W-:Y:S04]  /*5e50*/  STL [R1+0x3ac], R24 ;  /* 0x0003ac1801007387 */ /* 0x0101e80000100800 */
[----:B-1----:R-:W3:Y:S04]  /*5e60*/  LDL.LU R23, [R1+0x1f44] ;  /* 0x001f440001177983 */ /* 0x002ee80000300800 */
[----:B------:R-:W4:Y:S01]  /*5e70*/  LDL.LU R25, [R1+0x1f40] ;  /* 0x001f400001197983 */ /* 0x000f220000300800 */
[----:B0-----:R-:W-:-:S04]  /*5e80*/  IMAD.X R24, R9, 0x1, R6, P6 ;  /* 0x0000000109187824 */ /* 0x001fc800030e0606 */
[----:B------:R-:W-:-:S05]  /*5e90*/  IMAD.MOV.U32 R11, RZ, RZ, R24 ;  /* 0x000000ffff0b7224 */ /* 0x000fca00078e0018 */
[----:B------:R0:W4:Y:S04]  /*5ea0*/  @!P3 LDG.E.U8 R13, desc[UR14][R10.64] ;  /* 0x0000000e0a0db981 */ /* 0x000128000c1e1100 */
[----:B--2---:R1:W-:Y:S04]  /*5eb0*/  STL [R1+0x3a8], R26 ;  /* 0x0003a81a01007387 */ /* 0x0043e80000100800 */
[----:B-1----:R-:W2:Y:S04]  /*5ec0*/  LDL.LU R26, [R1+0x1f3c] ;  /* 0x001f3c00011a7983 */ /* 0x002ea80000300800 */
[----:B------:R1:W-:Y:S02]  /*5ed0*/  STL [R1+0x728], R24 ;  /* 0x0007281801007387 */ /* 0x0003e40000100800 */
[----:B-1----:R-:W-:Y:S01]  /*5ee0*/  IADD3 R24, P6, PT, R12, R7, RZ ;  /* 0x000000070c187210 */ /* 0x002fe20007fde0ff */
[----:B------:R-:W-:Y:S01]  /*5ef0*/  IMAD.SHL.U32 R12, R16, 0x4, RZ ;  /* 0x00000004100c7824 */ /* 0x000fe200078e00ff */
[----:B---3--:R-:W-:-:S03]  /*5f00*/  PRMT R23, RZ, 0x7610, R23 ;  /* 0x00007610ff177816 */ /* 0x008fc60000000017 */
[----:B0-----:R-:W-:Y:S01]  /*5f10*/  IMAD.X R11, R9, 0x1, R8, P6 ;  /* 0x00000001090b7824 */ /* 0x001fe200030e0608 */
[----:B------:R-:W-:Y:S01]  /*5f20*/  SHF.R.S32.HI R9, RZ, 0x1f, R12 ;  /* 0x0000001fff097819 */ /* 0x000fe2000001140c */
[----:B------:R-:W-:Y:S01]  /*5f30*/  @!P3 IMAD.MOV.U32 R10, RZ, RZ, R24 ;  /* 0x000000ffff0ab224 */ /* 0x000fe200078e0018 */
[----:B------:R-:W-:Y:S01]  /*5f40*/  IADD3 R18, P6, PT, R12, R0, RZ ;  /* 0x000000000c127210 */ /* 0x000fe20007fde0ff */
[----:B------:R-:W-:Y:S04]  /*5f50*/  STL [R1+0x734], R24 ;  /* 0x0007341801007387 */ /* 0x000fe80000100800 */
[----:B------:R0:W-:Y:S04]  /*5f60*/  STL [R1+0x730], R11 ;  /* 0x0007300b01007387 */ /* 0x0001e80000100800 */
[----:B------:R0:W3:Y:S04]  /*5f70*/  @!P3 LDG.E.U8 R23, desc[UR14][R10.64] ;  /* 0x0000000e0a17b981 */ /* 0x0000e8000c1e1100 */
[----:B----4-:R-:W-:Y:S01]  /*5f80*/  STL [R1+0x3a4], R13 ;  /* 0x0003a40d01007387 */ /* 0x010fe20000100800 */
[----:B0-----:R-:W-:-:S02]  /*5f90*/  IMAD.MOV.U32 R11, RZ, RZ, R18 ;  /* 0x000000ffff0b7224 */ /* 0x001fc400078e0012 */
[----:B------:R-:W-:Y:S01]  /*5fa0*/  IMAD.X R10, R9, 0x1, R2, P6 ;  /* 0x00000001090a7824 */ /* 0x000fe200030e0602 */
[----:B------:R-:W-:Y:S04]  /*5fb0*/  STL [R1+0x73c], R18 ;  /* 0x00073c1201007387 */ /* 0x000fe80000100800 */
[-C--:B------:R-:W-:Y:S01]  /*5fc0*/  @!P4 LOP3.LUT R11, R11, R10.reuse, RZ, 0x3c, !PT ;  /* 0x0000000a0b0bc212 */ /* 0x080fe200078e3cff */
[----:B------:R0:W-:Y:S01]  /*5fd0*/  STL [R1+0x738], R10 ;  /* 0x0007380a01007387 */ /* 0x0001e20000100800 */
[----:B------:R-:W-:Y:S02]  /*5fe0*/  PRMT R25, RZ, 0x7610, R25 ;  /* 0x00007610ff197816 */ /* 0x000fe40000000019 */
[----:B0-----:R-:W-:-:S04]  /*5ff0*/  @!P4 LOP3.LUT R10, R11, R10, RZ, 0x3c, !PT ;  /* 0x0000000a0b0ac212 */ /* 0x001fc800078e3cff */
[----:B------:R-:W-:-:S05]  /*6000*/  @!P4 LOP3.LUT R11, R11, R10, RZ, 0x3c, !PT ;  /* 0x0000000a0b0bc212 */ /* 0x000fca00078e3cff */
[----:B------:R0:W4:Y:S01]  /*6010*/  @!P4 LDG.E.U8 R25, desc[UR14][R10.64] ;  /* 0x0000000e0a19c981 */ /* 0x000122000c1e1100 */
[----:B------:R-:W-:-:S05]  /*6020*/  IADD3 R24, P6, PT, R12, R3, RZ ;  /* 0x000000030c187210 */ /* 0x000fca0007fde0ff */
[----:B------:R-:W-:Y:S01]  /*6030*/  STL [R1+0x744], R24 ;  /* 0x0007441801007387 */ /* 0x000fe20000100800 */
[----:B0-----:R-:W-:Y:S02]  /*6040*/  @!P4 IMAD.MOV.U32 R10, RZ, RZ, R24 ;  /* 0x000000ffff0ac224 */ /* 0x001fe400078e0018 */
[----:B------:R-:W-:-:S05]  /*6050*/  VIADD R13, R59, 0xfffffff7 ;  /* 0xfffffff73b0d7836 */ /* 0x000fca0000000000 */
[----:B------:R-:W-:Y:S02]  /*6060*/  ISETP.GE.U32.AND P3, PT, R13, 0x7fffff78, PT ;  /* 0x7fffff780d00780c */ /* 0x000fe40003f66070 */
[----:B------:R-:W-:Y:S02]  /*6070*/  PRMT R13, RZ, 0x7610, R13 ;  /* 0x00007610ff0d7816 */ /* 0x000fe4000000000d */
[----:B--2---:R-:W-:Y:S01]  /*6080*/  PRMT R26, RZ, 0x7610, R26 ;  /* 0x00007610ff1a7816 */ /* 0x004fe2000000001a */
[----:B---3--:R0:W-:Y:S02]  /*6090*/  STL [R1+0x3a0], R23 ;  /* 0x0003a01701007387 */ /* 0x0081e40000100800 */
[----:B0-----:R-:W-:-:S04]  /*60a0*/  IMAD.X R23, R9, 0x1, R4, P6 ;  /* 0x0000000109177824 */ /* 0x001fc800030e0604 */
[----:B------:R-:W-:Y:S01]  /*60b0*/  @!P4 IMAD.MOV.U32 R11, RZ, RZ, R23 ;  /* 0x000000ffff0bc224 */ /* 0x000fe200078e0017 */
[----:B------:R-:W-:-:S04]  /*60c0*/  IADD3 R18, P6, PT, R12, R5, RZ ;  /* 0x000000050c127210 */ /* 0x000fc80007fde0ff */
[----:B------:R0:W2:Y:S04]  /*60d0*/  @!P4 LDG.E.U8 R26, desc[UR14][R10.64] ;  /* 0x0000000e0a1ac981 */ /* 0x0000a8000c1e1100 */
[----:B------:R1:W-:Y:S04]  /*60e0*/  STL [R1+0x740], R23 ;  /* 0x0007401701007387 */ /* 0x0003e80000100800 */
[----:B------:R-:W-:Y:S04]  /*60f0*/  STL [R1+0x74c], R18 ;  /* 0x00074c1201007387 */ /* 0x000fe80000100800 */
[----:B----4-:R3:W-:Y:S04]  /*6100*/  STL [R1+0x580], R25 ;  /* 0x0005801901007387 */ /* 0x0107e80000100800 */
[----:B-1----:R-:W4:Y:S01]  /*6110*/  LDL.LU R23, [R1+0x1f38] ;  /* 0x001f380001177983 */ /* 0x002f220000300800 */
[----:B0-----:R-:W-:-:S03]  /*6120*/  @!P4 IMAD.MOV.U32 R10, RZ, RZ, R18 ;  /* 0x000000ffff0ac224 */ /* 0x001fc600078e0012 */
[----:B------:R-:W4:Y:S01]  /*6130*/  LDL.LU R24, [R1+0x1f34] ;  /* 0x001f340001187983 */ /* 0x000f220000300800 */
[----:B---3--:R-:W-:-:S04]  /*6140*/  IMAD.X R25, R9, 0x1, R6, P6 ;  /* 0x0000000109197824 */ /* 0x008fc800030e0606 */
[----:B------:R-:W-:-:S05]  /*6150*/  IMAD.MOV.U32 R11, RZ, RZ, R25 ;  /* 0x000000ffff0b7224 */ /* 0x000fca00078e0019 */
[----:B------:R0:W3:Y:S04]  /*6160*/  @!P4 LDG.E.U8 R13, desc[UR14][R10.64] ;  /* 0x0000000e0a0dc981 */ /* 0x0000e8000c1e1100 */
[----:B--2---:R1:W-:Y:S04]  /*6170*/  STL [R1+0x57c], R26 ;  /* 0x00057c1a01007387 */ /* 0x0043e80000100800 */
[----:B-1----:R-:W2:Y:S04]  /*6180*/  LDL.LU R26, [R1+0x1f30] ;  /* 0x001f3000011a7983 */ /* 0x002ea80000300800 */
[----:B------:R1:W-:Y:S02]  /*6190*/  STL [R1+0x748], R25 ;  /* 0x0007481901007387 */ /* 0x0003e40000100800 */
[----:B-1----:R-:W-:Y:S01]  /*61a0*/  IADD3 R25, P6, PT, R12, R7, RZ ;  /* 0x000000070c197210 */ /* 0x002fe20007fde0ff */
[----:B------:R-:W-:Y:S01]  /*61b0*/  IMAD R12, R16, 0x5, RZ ;  /* 0x00000005100c7824 */ /* 0x000fe200078e02ff */
[----:B----4-:R-:W-:-:S03]  /*61c0*/  PRMT R23, RZ, 0x7610, R23 ;  /* 0x00007610ff177816 */ /* 0x010fc60000000017 */
[----:B0-----:R-:W-:Y:S01]  /*61d0*/  IMAD.X R11, R9, 0x1, R8, P6 ;  /* 0x00000001090b7824 */ /* 0x001fe200030e0608 */
[----:B------:R-:W-:Y:S01]  /*61e0*/  SHF.R.S32.HI R9, RZ, 0x1f, R12 ;  /* 0x0000001fff097819 */ /* 0x000fe2000001140c */
[----:B------:R-:W-:Y:S01]  /*61f0*/  @!P4 IMAD.MOV.U32 R10, RZ, RZ, R25 ;  /* 0x000000ffff0ac224 */ /* 0x000fe200078e0019 */
[----:B------:R-:W-:Y:S01]  /*6200*/  IADD3 R18, P6, PT, R12, R0, RZ ;  /* 0x000000000c127210 */ /* 0x000fe20007fde0ff */
[----:B------:R-:W-:Y:S04]  /*6210*/  STL [R1+0x754], R25 ;  /* 0x0007541901007387 */ /* 0x000fe80000100800 */
[----:B------:R0:W-:Y:S04]  /*6220*/  STL [R1+0x750], R11 ;  /* 0x0007500b01007387 */ /* 0x0001e80000100800 */
[----:B------:R0:W4:Y:S04]  /*6230*/  @!P4 LDG.E.U8 R23, desc[UR14][R10.64] ;  /* 0x0000000e0a17c981 */ /* 0x000128000c1e1100 */
[----:B---3--:R-:W-:Y:S01]  /*6240*/  STL [R1+0x578], R13 ;  /* 0x0005780d01007387 */ /* 0x008fe20000100800 */
        /* <DEDUP_REMOVED lines=8> */
[----:B------:R0:W3:Y:S01]  /*62d0*/  @!P1 LDG.E.U8 R24, desc[UR14][R10.64] ;  /* 0x0000000e0a189981 */ /* 0x0000e2000c1e1100 */
[----:B------:R-:W-:-:S05]  /*62e0*/  IADD3 R25, P6, PT, R12, R3, RZ ;  /* 0x000000030c197210 */ /* 0x000fca0007fde0ff */
[----:B------:R-:W-:Y:S01]  /*62f0*/  STL [R1+0x764], R25 ;  /* 0x0007641901007387 */ /* 0x000fe20000100800 */
[----:B0-----:R-:W-:Y:S02]  /*6300*/  @!P1 IMAD.MOV.U32 R10, RZ, RZ, R25 ;  /* 0x000000ffff0a9224 */ /* 0x001fe400078e0019 */
[----:B------:R-:W-:-:S05]  /*6310*/  VIADD R13, R59, 0xfffffff6 ;  /* 0xfffffff63b0d7836 */ /* 0x000fca0000000000 */
[----:B------:R-:W-:Y:S02]  /*6320*/  ISETP.GE.U32.AND P4, PT, R13, 0x7fffff77, PT ;  /* 0x7fffff770d00780c */ /* 0x000fe40003f86070 */
[----:B------:R-:W-:Y:S02]  /*6330*/  PRMT R13, RZ, 0x7610, R13 ;  /* 0x00007610ff0d7816 */ /* 0x000fe4000000000d */
[----:B--2---:R-:W-:Y:S01]  /*6340*/  PRMT R26, RZ, 0x7610, R26 ;  /* 0x00007610ff1a7816 */ /* 0x004fe2000000001a */
[----:B----4-:R0:W-:Y:S02]  /*6350*/  STL [R1+0x574], R23 ;  /* 0x0005741701007387 */ /* 0x0101e40000100800 */
[----:B0-----:R-:W-:-:S04]  /*6360*/  IMAD.X R23, R9, 0x1, R4, P6 ;  /* 0x0000000109177824 */ /* 0x001fc800030e0604 */
[----:B------:R-:W-:Y:S01]  /*6370*/  @!P1 IMAD.MOV.U32 R11, RZ, RZ, R23 ;  /* 0x000000ffff0b9224 */ /* 0x000fe200078e0017 */
[----:B------:R-:W-:-:S04]  /*6380*/  IADD3 R18, P6, PT, R12, R5, RZ ;  /* 0x000000050c127210 */ /* 0x000fc80007fde0ff */
[----:B------:R0:W2:Y:S04]  /*6390*/  @!P1 LDG.E.U8 R26, desc[UR14][R10.64] ;  /* 0x0000000e0a1a9981 */ /* 0x0000a8000c1e1100 */
[----:B------:R1:W-:Y:S04]  /*63a0*/  STL [R1+0x760], R23 ;  /* 0x0007601701007387 */ /* 0x0003e80000100800 */
[----:B------:R-:W-:Y:S04]  /*63b0*/  STL [R1+0x76c], R18 ;  /* 0x00076c1201007387 */ /* 0x000fe80000100800 */
[----:B---3--:R3:W-:Y:S04]  /*63c0*/  STL [R1+0x570], R24 ;  /* 0x0005701801007387 */ /* 0x0087e80000100800 */
        /* <DEDUP_REMOVED lines=98> */
[----:B------:R-:W-:Y:S01]  /*69f0*/  IMAD.SHL.U32 R12, R16, 0x8, RZ ;  /* 0x00000008100c7824 */ /* 0x000fe200078e00ff */
        /* <DEDUP_REMOVED lines=284> */
[----:B0-----:R-:W-:Y:S01]  /*7bc0*/  @!P4 IMAD.MOV.U32 R10, RZ, RZ, R24 ;  /* 0x000000ffff0ac224 */ /* 0x001fe200078e0018 */
[----:B--2---:R-:W-:Y:S02]  /*7bd0*/  PRMT R26, RZ, 0x7610, R26 ;  /* 0x00007610ff1a7816 */ /* 0x004fe4000000001a */
[----:B----4-:R0:W-:Y:S02]  /*7be0*/  STL [R1+0x520], R23 ;  /* 0x0005201701007387 */ /* 0x0101e40000100800 */
[----:B0-----:R-:W-:-:S04]  /*7bf0*/  IMAD.X R23, R9, 0x1, R4, P6 ;  /* 0x0000000109177824 */ /* 0x001fc800030e0604 */
[----:B------:R-:W-:Y:S01]  /*7c00*/  @!P4 IMAD.MOV.U32 R11, RZ, RZ, R23 ;  /* 0x000000ffff0bc224 */ /* 0x000fe200078e0017 */
[----:B------:R-:W-:Y:S01]  /*7c10*/  IADD3 R18, P6, PT, R12, R5, RZ ;  /* 0x000000050c127210 */ /* 0x000fe20007fde0ff */
[----:B------:R0:W-:Y:S04]  /*7c20*/  STL [R1+0x774], R23 ;  /* 0x0007741701007387 */ /* 0x0001e80000100800 */
[----:B------:R1:W2:Y:S04]  /*7c30*/  @!P4 LDG.E.U8 R26, desc[UR14][R10.64] ;  /* 0x0000000e0a1ac981 */ /* 0x0002a8000c1e1100 */
[----:B------:R-:W-:Y:S04]  /*7c40*/  STL [R1+0x780], R18 ;  /* 0x0007801201007387 */ /* 0x000fe80000100800 */
[----:B---3--:R3:W-:Y:S04]  /*7c50*/  STL [R1+0x51c], R25 ;  /* 0x00051c1901007387 */ /* 0x0087e80000100800 */
[----:B0-----:R-:W4:Y:S04]  /*7c60*/  LDL.LU R23, [R1+0x1ec0] ;  /* 0x001ec00001177983 */ /* 0x001f280000300800 */
[----:B------:R-:W4:Y:S01]  /*7c70*/  LDL.LU R24, [R1+0x1ebc] ;  /* 0x001ebc0001187983 */ /* 0x000f220000300800 */
[----:B------:R-:W-:-:S02]  /*7c80*/  VIADD R13, R59, 0xffffffed ;  /* 0xffffffed3b0d7836 */ /* 0x000fc40000000000 */
[----:B---3--:R-:W-:-:S03]  /*7c90*/  IMAD.X R25, R9, 0x1, R6, P6 ;  /* 0x0000000109197824 */ /* 0x008fc600030e0606 */
[----:B------:R-:W-:Y:S01]  /*7ca0*/  ISETP.GE.U32.AND P3, PT, R13, 0x7fffff6e, PT ;  /* 0x7fffff6e0d00780c */ /* 0x000fe20003f66070 */
[----:B-1----:R-:W-:Y:S01]  /*7cb0*/  IMAD.MOV.U32 R11, RZ, RZ, R25 ;  /* 0x000000ffff0b7224 */ /* 0x002fe200078e0019 */
[----:B------:R-:W-:Y:S01]  /*7cc0*/  PRMT R13, RZ, 0x7610, R13 ;  /* 0x00007610ff0d7816 */ /* 0x000fe2000000000d */
[----:B------:R-:W-:-:S05]  /*7cd0*/  @!P4 IMAD.MOV.U32 R10, RZ, RZ, R18 ;  /* 0x000000ffff0ac224 */ /* 0x000fca00078e0012 */
[----:B------:R0:W3:Y:S04]  /*7ce0*/  @!P4 LDG.E.U8 R13, desc[UR14][R10.64] ;  /* 0x0000000e0a0dc981 */ /* 0x0000e8000c1e1100 */
[----:B--2---:R1:W-:Y:S04]  /*7cf0*/  STL [R1+0x518], R26 ;  /* 0x0005181a01007387 */ /* 0x0043e80000100800 */
[----:B-1----:R-:W2:Y:S04]  /*7d00*/  LDL.LU R26, [R1+0x1eb8] ;  /* 0x001eb800011a7983 */ /* 0x002ea80000300800 */
[----:B------:R1:W-:Y:S02]  /*7d10*/  STL [R1+0x77c], R25 ;  /* 0x00077c1901007387 */ /* 0x0003e40000100800 */
[----:B-1----:R-:W-:-:S02]  /*7d20*/  IADD3 R25, P6, PT, R12, R7, RZ ;  /* 0x000000070c197210 */ /* 0x002fc40007fde0ff */
[----:B----4-:R-:W-:-:S03]  /*7d30*/  PRMT R24, RZ, 0x7610, R24 ;  /* 0x00007610ff187816 */ /* 0x010fc60000000018 */
[----:B0-----:R-:W-:Y:S02]  /*7d40*/  IMAD.X R11, R9, 0x1, R8, P6 ;  /* 0x00000001090b7824 */ /* 0x001fe400030e0608 */
[----:B------:R-:W-:-:S05]  /*7d50*/  @!P4 IMAD.MOV.U32 R10, RZ, RZ, R25 ;  /* 0x000000ffff0ac224 */ /* 0x000fca00078e0019 */
[----:B------:R0:W4:Y:S01]  /*7d60*/  @!P4 LDG.E.U8 R24, desc[UR14][R10.64] ;  /* 0x0000000e0a18c981 */ /* 0x000122000c1e1100 */
[----:B------:R-:W-:-:S05]  /*7d70*/  IMAD R12, R16, 0xf, RZ ;  /* 0x0000000f100c7824 */ /* 0x000fca00078e02ff */
[----:B------:R-:W-:Y:S02]  /*7d80*/  SHF.R.S32.HI R9, RZ, 0x1f, R12 ;  /* 0x0000001fff097819 */ /* 0x000fe4000001140c */
[----:B------:R-:W-:Y:S01]  /*7d90*/  IADD3 R18, P6, PT, R12, R0, RZ ;  /* 0x000000000c127210 */ /* 0x000fe20007fde0ff */
[----:B------:R-:W-:Y:S04]  /*7da0*/  STL [R1+0x788], R25 ;  /* 0x0007881901007387 */ /* 0x000fe80000100800 */
[----:B------:R1:W-:Y:S01]  /*7db0*/  STL [R1+0x784], R11 ;  /* 0x0007840b01007387 */ /* 0x0003e20000100800 */
[----:B0-----:R-:W-:-:S03]  /*7dc0*/  IMAD.X R10, R9, 0x1, R2, P6 ;  /* 0x00000001090a7824 */ /* 0x001fc600030e0602 */
[----:B---3--:R-:W-:Y:S01]  /*7dd0*/  STL [R1+0x514], R13 ;  /* 0x0005140d01007387 */ /* 0x008fe20000100800 */
[----:B-1----:R-:W-:-:S03]  /*7de0*/  IMAD.MOV.U32 R11, RZ, RZ, R18 ;  /* 0x000000ffff0b7224 */ /* 0x002fc600078e0012 */
[----:B------:R-:W-:Y:S02]  /*7df0*/  STL [R1+0x790], R18 ;  /* 0x0007901201007387 */ /* 0x000fe40000100800 */
[----:B------:R-:W-:Y:S02]  /*7e00*/  @!P1 LOP3.LUT R11, R11, R10, RZ, 0x3c, !PT ;  /* 0x0000000a0b0b9212 */ /* 0x000fe400078e3cff */
[----:B------:R-:W-:Y:S02]  /*7e10*/  PRMT R21, RZ, 0x7610, R21 ;  /* 0x00007610ff157816 */ /* 0x000fe40000000015 */
[----:B------:R-:W-:Y:S01]  /*7e20*/  PRMT R23, RZ, 0x7610, R23 ;  /* 0x00007610ff177816 */ /* 0x000fe20000000017 */
[----:B----4-:R0:W-:Y:S04]  /*7e30*/  STL [R1+0x510], R24 ;  /* 0x0005101801007387 */ /* 0x0101e80000100800 */
[----:B------:R1:W-:Y:S01]  /*7e40*/  STL [R1+0x78c], R10 ;  /* 0x00078c0a01007387 */ /* 0x0003e20000100800 */
[----:B0-----:R-:W-:-:S02]  /*7e50*/  IADD3 R24, P6, PT, R12, R3, RZ ;  /* 0x000000030c187210 */ /* 0x001fc40007fde0ff */
[----:B-1----:R-:W-:-:S03]  /*7e60*/  @!P1 LOP3.LUT R10, R11, R10, RZ, 0x3c, !PT ;  /* 0x0000000a0b0a9212 */ /* 0x002fc600078e3cff */
[----:B------:R-:W-:Y:S01]  /*7e70*/  IMAD.X R25, R9, 0x1, R4, P6 ;  /* 0x0000000109197824 */ /* 0x000fe200030e0604 */
[----:B------:R-:W-:-:S05]  /*7e80*/  @!P1 LOP3.LUT R11, R11, R10, RZ, 0x3c, !PT ;  /* 0x0000000a0b0b9212 */ /* 0x000fca00078e3cff */
[----:B------:R0:W3:Y:S02]  /*7e90*/  @!P1 LDG.E.U8 R21, desc[UR14][R10.64] ;  /* 0x0000000e0a159981 */ /* 0x0000e4000c1e1100 */
[----:B0-----:R-:W-:Y:S02]  /*7ea0*/  @!P1 IMAD.MOV.U32 R10, RZ, RZ, R24 ;  /* 0x000000ffff0a9224 */ /* 0x001fe400078e0018 */
[----:B------:R-:W-:-:S05]  /*7eb0*/  @!P1 IMAD.MOV.U32 R11, RZ, RZ, R25 ;  /* 0x000000ffff0b9224 */ /* 0x000fca00078e0019 */
[----:B------:R0:W4:Y:S01]  /*7ec0*/  @!P1 LDG.E.U8 R23, desc[UR14][R10.64] ;  /* 0x0000000e0a179981 */ /* 0x000122000c1e1100 */
[----:B------:R-:W-:Y:S01]  /*7ed0*/  IADD3 R18, P6, PT, R12, R5, RZ ;  /* 0x000000050c127210 */ /* 0x000fe20007fde0ff */
[----:B------:R-:W-:Y:S02]  /*7ee0*/  VIADD R13, R59, 0xffffffec ;  /* 0xffffffec3b0d7836 */ /* 0x000fe40000000000 */
[----:B------:R-:W-:Y:S04]  /*7ef0*/  STL [R1+0x798], R24 ;  /* 0x0007981801007387 */ /* 0x000fe80000100800 */
[----:B------:R1:W-:Y:S04]  /*7f00*/  STL [R1+0x794], R25 ;  /* 0x0007941901007387 */ /* 0x0003e80000100800 */
[----:B------:R-:W-:Y:S01]  /*7f10*/  STL [R1+0x7a0], R18 ;  /* 0x0007a01201007387 */ /* 0x000fe20000100800 */
[----:B------:R-:W-:Y:S01]  /*7f20*/  ISETP.GE.U32.AND P4, PT, R13, 0x7fffff6d, PT ;  /* 0x7fffff6d0d00780c */ /* 0x000fe20003f86070 */
[----:B0-----:R-:W-:Y:S01]  /*7f30*/  @!P1 IMAD.MOV.U32 R10, RZ, RZ, R18 ;  /* 0x000000ffff0a9224 */ /* 0x001fe200078e0012 */
[----:B------:R-:W-:-:S02]  /*7f40*/  PRMT R13, RZ, 0x7610, R13 ;  /* 0x00007610ff0d7816 */ /* 0x000fc4000000000d */
[----:B------:R-:W-:Y:S01]  /*7f50*/  PRMT R19, RZ, 0x7610, R19 ;  /* 0x00007610ff137816 */ /* 0x000fe20000000013 */
[----:B---3--:R0:W-:Y:S04]  /*7f60*/  STL [R1+0x5a8], R21 ;  /* 0x0005a81501007387 */ /* 0x0081e80000100800 */
[----:B-1----:R-:W3:Y:S04]  /*7f70*/  LDL.LU R25, [R1+0x1eb4] ;  /* 0x001eb40001197983 */ /* 0x002ee80000300800 */
[----:B------:R-:W3:Y:S01]  /*7f80*/  LDL.LU R24, [R1+0x1eb0] ;  /* 0x001eb00001187983 */ /* 0x000ee20000300800 */
[----:B0-----:R-:W-:-:S04]  /*7f90*/  IMAD.X R21, R9, 0x1, R6, P6 ;  /* 0x0000000109157824 */ /* 0x001fc800030e0606 */
[----:B------:R-:W-:Y:S01]  /*7fa0*/  IMAD.MOV.U32 R11, RZ, RZ, R21 ;  /* 0x000000ffff0b7224 */ /* 0x000fe200078e0015 */
[----:B----4-:R0:W-:Y:S04]  /*7fb0*/  STL [R1+0x5a4], R23 ;  /* 0x0005a41701007387 */ /* 0x0101e80000100800 */
[----:B------:R1:W4:Y:S04]  /*7fc0*/  @!P1 LDG.E.U8 R13, desc[UR14][R10.64] ;  /* 0x0000000e0a0d9981 */ /* 0x000328000c1e1100 */
[----:B0-----:R-:W4:Y:S04]  /*7fd0*/  LDL.LU R23, [R1+0x1eac] ;  /* 0x001eac0001177983 */ /* 0x001f280000300800 */
[----:B------:R0:W-:Y:S02]  /*7fe0*/  STL [R1+0x79c], R21 ;  /* 0x00079c1501007387 */ /* 0x0001e40000100800 */
[----:B0-----:R-:W-:-:S05]  /*7ff0*/  IADD3 R21, P6, PT, R12, R7, RZ ;  /* 0x000000070c157210 */ /* 0x001fca0007fde0ff */
[----:B-1----:R-:W-:Y:S02]  /*8000*/  IMAD.X R11, R9, 0x1, R8, P6 ;  /* 0x00000001090b7824 */ /* 0x002fe400030e0608 */
[----:B------:R-:W-:-:S05]  /*8010*/  @!P1 IMAD.MOV.U32 R10, RZ, RZ, R21 ;  /* 0x000000ffff0a9224 */ /* 0x000fca00078e0015 */
[----:B------:R0:W4:Y:S01]  /*8020*/  @!P1 LDG.E.U8 R19, desc[UR14][R10.64] ;  /* 0x0000000e0a139981 */ /* 0x000122000c1e1100 */
[----:B------:R-:W-:-:S05]  /*8030*/  IMAD.SHL.U32 R12, R16, 0x10, RZ ;  /* 0x00000010100c7824 */ /* 0x000fca00078e00ff */
[----:B------:R-:W-:Y:S02]  /*8040*/  SHF.R.S32.HI R9, RZ, 0x1f, R12 ;  /* 0x0000001fff097819 */ /* 0x000fe4000001140c */
[----:B------:R-:W-:Y:S01]  /*8050*/  IADD3 R18, P6, PT, R12, R0, RZ ;  /* 0x000000000c127210 */ /* 0x000fe20007fde0ff */
[----:B------:R-:W-:Y:S04]  /*8060*/  STL [R1+0x7a8], R21 ;  /* 0x0007a81501007387 */ /* 0x000fe80000100800 */
[----:B------:R1:W-:Y:S01]  /*8070*/  STL [R1+0x7a4], R11 ;  /* 0x0007a40b01007387 */ /* 0x0003e20000100800 */
[----:B0-----:R-:W-:Y:S02]  /*8080*/  IMAD.X R10, R9, 0x1, R2, P6 ;  /* 0x00000001090a7824 */ /* 0x001fe400030e0602 */
[----:B-1----:R-:W-:-:S05]  /*8090*/  IMAD.MOV.U32 R11, RZ, RZ, R18 ;  /* 0x000000ffff0b7224 */ /* 0x002fca00078e0012 */
[----:B------:R-:W-:Y:S02]  /*80a0*/  @!P2 LOP3.LUT R11, R11, R10, RZ, 0x3c, !PT ;  /* 0x0000000a0b0ba212 */ /* 0x000fe400078e3cff */
[----:B--2---:R-:W-:Y:S02]  /*80b0*/  PRMT R26, RZ, 0x7610, R26 ;  /* 0x00007610ff1a7816 */ /* 0x004fe4000000001a */
[----:B---3--:R-:W-:Y:S01]  /*80c0*/  PRMT R25, RZ, 0x7610, R25 ;  /* 0x00007610ff197816 */ /* 0x008fe20000000019 */
[----:B----4-:R0:W-:Y:S04]  /*80d0*/  STL [R1+0x5a0], R13 ;  /* 0x0005a00d01007387 */ /* 0x0101e80000100800 */
[----:B------:R-:W-:Y:S01]  /*80e0*/  STL [R1+0x7b0], R18 ;  /* 0x0007b01201007387 */ /* 0x000fe20000100800 */
[----:B0-----:R-:W-:Y:S01]  /*80f0*/  VIADD R13, R59, 0xffffffeb ;  /* 0xffffffeb3b0d7836 */ /* 0x001fe20000000000 */
[----:B------:R-:W-:-:S04]  /*8100*/  PRMT R24, RZ, 0x7610, R24 ;  /* 0x00007610ff187816 */ /* 0x000fc80000000018 */
[----:B------:R-:W-:Y:S01]  /*8110*/  ISETP.GE.U32.AND P1, PT, R13, 0x7fffff6c, PT ;  /* 0x7fffff6c0d00780c */ /* 0x000fe20003f26070 */
[----:B------:R0:W-:Y:S04]  /*8120*/  STL [R1+0x598], R19 ;  /* 0x0005981301007387 */ /* 0x0001e80000100800 */
[----:B------:R1:W-:Y:S01]  /*8130*/  STL [R1+0x7ac], R10 ;  /* 0x0007ac0a01007387 */ /* 0x0003e20000100800 */
[----:B0-----:R-:W-:Y:S02]  /*8140*/  IADD3 R19, P6, PT, R12, R3, RZ ;  /* 0x000000030c137210 */ /* 0x001fe40007fde0ff */
[----:B-1----:R-:W-:-:S03]  /*8150*/  @!P2 LOP3.LUT R10, R11, R10, RZ, 0x3c, !PT ;  /* 0x0000000a0b0aa212 */ /* 0x002fc600078e3cff */
[----:B------:R-:W-:Y:S01]  /*8160*/  IMAD.X R21, R9, 0x1, R4, P6 ;  /* 0x0000000109157824 */ /* 0x000fe200030e0604 */
[----:B------:R-:W-:Y:S02]  /*8170*/  @!P2 LOP3.LUT R11, R11, R10, RZ, 0x3c, !PT ;  /* 0x0000000a0b0ba212 */ /* 0x000fe400078e3cff */
[----:B------:R-:W-:-:S03]  /*8180*/  IADD3 R18, P6, PT, R12, R5, RZ ;  /* 0x000000050c127210 */ /* 0x000fc60007fde0ff */
[----:B------:R0:W2:Y:S02]  /*8190*/  @!P2 LDG.E.U8 R26, desc[UR14][R10.64] ;  /* 0x0000000e0a1aa981 */ /* 0x0000a4000c1e1100 */
[C---:B------:R-:W-:Y:S02]  /*81a0*/  IMAD.X R13, R9.reuse, 0x1, R6, P6 ;  /* 0x00000001090d7824 */ /* 0x040fe400030e0606 */
[----:B------:R1:W-:Y:S01]  /*81b0*/  STL [R1+0x7b8], R19 ;  /* 0x0007b81301007387 */ /* 0x0003e20000100800 */
[----:B0-----:R-:W-:Y:S02]  /*81c0*/  @!P2 IMAD.MOV.U32 R10, RZ, RZ, R19 ;  /* 0x000000ffff0aa224 */ /* 0x001fe400078e0013 */
[----:B------:R-:W-:Y:S01]  /*81d0*/  @!P2 IMAD.MOV.U32 R11, RZ, RZ, R21 ;  /* 0x000000ffff0ba224 */ /* 0x000fe200078e0015 */
[----:B-1----:R-:W-:Y:S01]  /*81e0*/  IADD3 R19, P6, PT, R12, R7, RZ ;  /* 0x000000070c137210 */ /* 0x002fe20007fde0ff */
[----:B------:R0:W-:Y:S04]  /*81f0*/  STL [R1+0x7b4], R21 ;  /* 0x0007b41501007387 */ /* 0x0001e80000100800 */
[----:B------:R1:W3:Y:S01]  /*8200*/  @!P2 LDG.E.U8 R25, desc[UR14][R10.64] ;  /* 0x0000000e0a19a981 */ /* 0x0002e2000c1e1100 */
[----:B------:R-:W-:Y:S01]  /*8210*/  PRMT R23, RZ, 0x7610, R23 ;  /* 0x00007610ff177816 */ /* 0x000fe20000000017 */
[----:B0-----:R-:W-:-:S02]  /*8220*/  IMAD.X R21, R9, 0x1, R8, P6 ;  /* 0x0000000109157824 */ /* 0x001fc400030e0608 */
[----:B-1----:R-:W-:Y:S02]  /*8230*/  @!P2 IMAD.MOV.U32 R10, RZ, RZ, R18 ;  /* 0x000000ffff0aa224 */ /* 0x002fe400078e0012 */
[----:B------:R-:W-:-:S05]  /*8240*/  @!P2 IMAD.MOV.U32 R11, RZ, RZ, R13 ;  /* 0x000000ffff0ba224 */ /* 0x000fca00078e000d */
[----:B------:R0:W4:Y:S02]  /*8250*/  @!P2 LDG.E.U8 R24, desc[UR14][R10.64] ;  /* 0x0000000e0a18a981 */ /* 0x000124000c1e1100 */
[----:B0-----:R-:W-:Y:S02]  /*8260*/  @!P2 IMAD.MOV.U32 R10, RZ, RZ, R19 ;  /* 0x000000ffff0aa224 */ /* 0x001fe400078e0013 */
[----:B------:R-:W-:-:S05]  /*8270*/  @!P2 IMAD.MOV.U32 R11, RZ, RZ, R21 ;  /* 0x000000ffff0ba224 */ /* 0x000fca00078e0015 */
[----:B------:R0:W4:Y:S01]  /*8280*/  @!P2 LDG.E.U8 R23, desc[UR14][R10.64] ;  /* 0x0000000e0a17a981 */ /* 0x000122000c1e1100 */
[----:B------:R-:W-:-:S05]  /*8290*/  IMAD R12, R16, 0x11, RZ ;  /* 0x00000011100c7824 */ /* 0x000fca00078e02ff */
[----:B------:R-:W-:Y:S02]  /*82a0*/  SHF.R.S32.HI R9, RZ, 0x1f, R12 ;  /* 0x0000001fff097819 */ /* 0x000fe4000001140c */
[----:B------:R-:W-:Y:S01]  /*82b0*/  PRMT R20, RZ, 0x7610, R20 ;  /* 0x00007610ff147816 */ /* 0x000fe20000000014 */
[----:B--2---:R-:W-:Y:S04]  /*82c0*/  STL [R1+0x1aec], R26 ;  /* 0x001aec1a01007387 */ /* 0x004fe80000100800 */
[----:B------:R1:W-:Y:S02]  /*82d0*/  STL [R1+0x7c0], R18 ;  /* 0x0007c01201007387 */ /* 0x0003e40000100800 */
[----:B-1----:R-:W-:-:S05]  /*82e0*/  IADD3 R18, P6, PT, R12, R0, RZ ;  /* 0x000000000c127210 */ /* 0x002fca0007fde0ff */
[----:B0-----:R-:W-:Y:S01]  /*82f0*/  IMAD.MOV.U32 R11, RZ, RZ, R18 ;  /* 0x000000ffff0b7224 */ /* 0x001fe200078e0012 */
[----:B---3--:R-:W-:Y:S01]  /*8300*/  STL [R1+0x1af4], R25 ;  /* 0x001af41901007387 */ /* 0x008fe20000100800 */
[----:B------:R-:W-:-:S03]  /*8310*/  IMAD.X R10, R9, 0x1, R2, P6 ;  /* 0x00000001090a7824 */ /* 0x000fc600030e0602 */
[----:B------:R-:W-:Y:S02]  /*8320*/  STL [R1+0x7bc], R13 ;  /* 0x0007bc0d01007387 */ /* 0x000fe40000100800 */
[-C--:B------:R-:W-:Y:S02]  /*8330*/  @!P0 LOP3.LUT R11, R11, R10.reuse, RZ, 0x3c, !PT ;  /* 0x0000000a0b0b8212 */ /* 0x080fe400078e3cff */
[----:B------:R-:W-:Y:S04]  /*8340*/  STL [R1+0x7c8], R19 ;  /* 0x0007c81301007387 */ /* 0x000fe80000100800 */
[----:B----4-:R-:W-:Y:S04]  /*8350*/  STL [R1+0x1afc], R24 ;  /* 0x001afc1801007387 */ /* 0x010fe80000100800 */
[----:B------:R-:W-:Y:S04]  /*8360*/  STL [R1+0x7c4], R21 ;  /* 0x0007c41501007387 */ /* 0x000fe80000100800 */
[----:B------:R-:W-:Y:S04]  /*8370*/  STL [R1+0x7d0], R18 ;  /* 0x0007d01201007387 */ /* 0x000fe80000100800 */
[----:B------:R-:W-:Y:S04]  /*8380*/  STL [R1+0x1b04], R23 ;  /* 0x001b041701007387 */ /* 0x000fe80000100800 */
[----:B------:R0:W-:Y:S02]  /*8390*/  STL [R1+0x7cc], R10 ;  /* 0x0007cc0a01007387 */ /* 0x0001e40000100800 */
[----:B0-----:R-:W-:-:S04]  /*83a0*/  @!P0 LOP3.LUT R10, R11, R10, RZ, 0x3c, !PT ;  /* 0x0000000a0b0a8212 */ /* 0x001fc800078e3cff */
[----:B------:R-:W-:-:S05]  /*83b0*/  @!P0 LOP3.LUT R11, R11, R10, RZ, 0x3c, !PT ;  /* 0x0000000a0b0b8212 */ /* 0x000fca00078e3cff */
[----:B------:R0:W2:Y:S01]  /*83c0*/  @!P0 LDG.E.U8 R20, desc[UR14][R10.64] ;  /* 0x0000000e0a148981 */ /* 0x0000a2000c1e1100 */
[----:B------:R-:W-:Y:S02]  /*83d0*/  IADD3 R21, P6, PT, R12, R3, RZ ;  /* 0x000000030c157210 */ /* 0x000fe40007fde0ff */
[----:B------:R-:W-:-:S03]  /*83e0*/  PRMT R22, RZ, 0x7610, R22 ;  /* 0x00007610ff167816 */ /* 0x000fc60000000016 */
[----:B------:R-:W-:Y:S02]  /*83f0*/  IMAD.X R19, R9, 0x1, R4, P6 ;  /* 0x0000000109137824 */ /* 0x000fe400030e0604 */
[----:B0-----:R-:W-:Y:S02]  /*8400*/  @!P0 IMAD.MOV.U32 R10, RZ, RZ, R21 ;  /* 0x000000ffff0a8224 */ /* 0x001fe400078e0015 */
[----:B------:R-:W-:Y:S01]  /*8410*/  @!P0 IMAD.MOV.U32 R11, RZ, RZ, R19 ;  /* 0x000000ffff0b8224 */ /* 0x000fe200078e0013 */
[----:B------:R-:W-:Y:S01]  /*8420*/  IADD3 R18, P6, PT, R12, R5, RZ ;  /* 0x000000050c127210 */ /* 0x000fe20007fde0ff */
[----:B------:R-:W-:Y:S04]  /*8430*/  STL [R1+0x7d8], R21 ;  /* 0x0007d81501007387 */ /* 0x000fe80000100800 */
[----:B------:R0:W3:Y:S04]  /*8440*/  @!P0 LDG.E.U8 R22, desc[UR14][R10.64] ;  /* 0x0000000e0a168981 */ /* 0x0000e8000c1e1100 */
[----:B------:R1:W-:Y:S01]  /*8450*/  STL [R1+0x7d4], R19 ;  /* 0x0007d41301007387 */ /* 0x0003e20000100800 */
[----:B------:R-:W-:-:S03]  /*8460*/  VIADD R13, R59, 0xffffffea ;  /* 0xffffffea3b0d7836 */ /* 0x000fc60000000000 */
[----:B------:R-:W-:Y:S02]  /*8470*/  STL [R1+0x7e0], R18 ;  /* 0x0007e01201007387 */ /* 0x000fe40000100800 */
        /* <DEDUP_REMOVED lines=57> */
[----:B------:R-:W-:Y:S01]  /*8810*/  IMAD R12, R16, 0x13, RZ ;  /* 0x00000013100c7824 */ /* 0x000fe200078e02ff */
        /* <DEDUP_REMOVED lines=223> */
[----:B------:R-:W-:-:S05]  /*9610*/  IMAD R12, R16, 0x18, RZ ;  /* 0x00000018100c7824 */ /* 0x000fca00078e02ff */
        /* <DEDUP_REMOVED lines=245> */
[----:B------:R-:W-:-:S02]  /*a570*/  VIADD R13, R59, 0xffffffde ;  /* 0xffffffde3b0d7836 */ /* 0x000fc40000000000 */
[----:B0-----:R-:W-:Y:S01]  /*a580*/  @!P4 IMAD.MOV.U32 R10, RZ, RZ, R18 ;  /* 0x000000ffff0ac224 */ /* 0x001fe200078e0012 */
[----:B------:R-:W4:Y:S01]  /*a590*/  LDL.LU R92, [R1+0x1e20] ;  /* 0x001e2000015c7983 */ /* 0x000f220000300800 */
[----:B---3--:R-:W-:Y:S01]  /*a5a0*/  IMAD.X R93, R9, 0x1, R6, P6 ;  /* 0x00000001095d7824 */ /* 0x008fe200030e0606 */
[----:B------:R-:W-:Y:S02]  /*a5b0*/  ISETP.GE.U32.AND P3, PT, R13, 0x7fffff5f, PT ;  /* 0x7fffff5f0d00780c */ /* 0x000fe40003f66070 */
[----:B------:R-:W-:Y:S01]  /*a5c0*/  PRMT R13, RZ, 0x7610, R13 ;  /* 0x00007610ff0d7816 */ /* 0x000fe2000000000d */
[----:B------:R-:W-:-:S05]  /*a5d0*/  IMAD.MOV.U32 R11, RZ, RZ, R93 ;  /* 0x000000ffff0b7224 */ /* 0x000fca00078e005d */
        /* <DEDUP_REMOVED lines=17> */
[----:B------:R-:W-:Y:S01]  /*a6f0*/  STL [R1+0x984], R18 ;  /* 0x0009841201007387 */ /* 0x000fe20000100800 */
[----:B------:R-:W-:Y:S02]  /*a700*/  IADD3 R93, P6, PT, R12, R3, RZ ;  /* 0x000000030c5d7210 */ /* 0x000fe40007fde0ff */
[----:B------:R-:W-:Y:S01]  /*a710*/  @!P1 LOP3.LUT R11, R11, R10, RZ, 0x3c, !PT ;  /* 0x0000000a0b0b9212 */ /* 0x000fe200078e3cff */
[----:B------:R0:W-:Y:S01]  /*a720*/  STL [R1+0x980], R10 ;  /* 0x0009800a01007387 */ /* 0x0001e20000100800 */
[----:B------:R-:W-:-:S03]  /*a730*/  PRMT R92, RZ, 0x7610, R92 ;  /* 0x00007610ff5c7816 */ /* 0x000fc6000000005c */
[----:B------:R-:W-:Y:S01]  /*a740*/  STL [R1+0x98c], R93 ;  /* 0x00098c5d01007387 */ /* 0x000fe20000100800 */
[----:B0-----:R-:W-:-:S04]  /*a750*/  @!P1 LOP3.LUT R10, R11, R10, RZ, 0x3c, !PT ;  /* 0x0000000a0b0a9212 */ /* 0x001fc800078e3cff */
[----:B------:R-:W-:-:S05]  /*a760*/  @!P1 LOP3.LUT R11, R11, R10, RZ, 0x3c, !PT ;  /* 0x0000000a0b0b9212 */ /* 0x000fca00078e3cff */
[----:B------:R0:W3:Y:S02]  /*a770*/  @!P1 LDG.E.U8 R92, desc[UR14][R10.64] ;  /* 0x0000000e0a5c9981 */ /* 0x0000e4000c1e1100 */
[----:B0-----:R-:W-:Y:S01]  /*a780*/  @!P1 IMAD.MOV.U32 R10, RZ, RZ, R93 ;  /* 0x000000ffff0a9224 */ /* 0x001fe200078e005d */
[----:B--2---:R-:W-:Y:S01]  /*a790*/  PRMT R82, RZ, 0x7610, R82 ;  /* 0x00007610ff527816 */ /* 0x004fe20000000052 */
[----:B----4-:R0:W-:Y:S02]  /*a7a0*/  STL [R1+0x464], R91 ;  /* 0x0004645b01007387 */ /* 0x0101e40000100800 */
[----:B0-----:R-:W-:-:S04]  /*a7b0*/  IMAD.X R91, R9, 0x1, R4, P6 ;  /* 0x00000001095b7824 */ /* 0x001fc800030e0604 */
[----:B------:R-:W-:-:S05]  /*a7c0*/  @!P1 IMAD.MOV.U32 R11, RZ, RZ, R91 ;  /* 0x000000ffff0b9224 */ /* 0x000fca00078e005b */
[----:B------:R0:W2:Y:S01]  /*a7d0*/  @!P1 LDG.E.U8 R82, desc[UR14][R10.64] ;  /* 0x0000000e0a529981 */ /* 0x0000a2000c1e1100 */
[----:B------:R-:W-:-:S03]  /*a7e0*/  IADD3 R18, P6, PT, R12, R5, RZ ;  /* 0x000000050c127210 */ /* 0x000fc60007fde0ff */
[----:B------:R1:W-:Y:S04]  /*a7f0*/  STL [R1+0x988], R91 ;  /* 0x0009885b01007387 */ /* 0x0003e80000100800 */
[----:B------:R-:W-:Y:S01]  /*a800*/  STL [R1+0x994], R18 ;  /* 0x0009941201007387 */ /* 0x000fe20000100800 */
[----:B------:R-:W-:Y:S02]  /*a810*/  VIADD R13, R59, 0xffffffdd ;  /* 0xffffffdd3b0d7836 */ /* 0x000fe40000000000 */
[----:B0-----:R-:W-:-:S03]  /*a820*/  @!P1 IMAD.MOV.U32 R10, RZ, RZ, R18 ;  /* 0x000000ffff0a9224 */ /* 0x001fc600078e0012 */
[----:B------:R-:W-:Y:S01]  /*a830*/  ISETP.GE.U32.AND P4, PT, R13, 0x7fffff5e, PT ;  /* 0x7fffff5e0d00780c */ /* 0x000fe20003f86070 */
[----:B---3--:R0:W-:Y:S04]  /*a840*/  STL [R1+0x460], R92 ;  /* 0x0004605c01007387 */ /* 0x0081e80000100800 */
[----:B-1----:R-:W3:Y:S04]  /*a850*/  LDL.LU R91, [R1+0x1e18] ;  /* 0x001e1800015b7983 */ /* 0x002ee80000300800 */
[----:B------:R-:W4:Y:S01]  /*a860*/  LDL.LU R93, [R1+0x1e14] ;  /* 0x001e1400015d7983 */ /* 0x000f220000300800 */
[----:B0-----:R-:W-:Y:S01]  /*a870*/  IMAD.X R92, R9, 0x1, R6, P6 ;  /* 0x00000001095c7824 */ /* 0x001fe200030e0606 */
[----:B------:R-:W-:-:S03]  /*a880*/  PRMT R13, RZ, 0x7610, R13 ;  /* 0x00007610ff0d7816 */ /* 0x000fc6000000000d */
[----:B------:R-:W-:-:S05]  /*a890*/  IMAD.MOV.U32 R11, RZ, RZ, R92 ;  /* 0x000000ffff0b7224 */ /* 0x000fca00078e005c */
[----:B------:R0:W3:Y:S04]  /*a8a0*/  @!P1 LDG.E.U8 R13, desc[UR14][R10.64] ;  /* 0x0000000e0a0d9981 */ /* 0x0000e8000c1e1100 */
[----:B--2---:R1:W-:Y:S04]  /*a8b0*/  STL [R1+0x45c], R82 ;  /* 0x00045c5201007387 */ /* 0x0043e80000100800 */
[----:B-1----:R-:W2:Y:S04]  /*a8c0*/  LDL.LU R82, [R1+0x1e10] ;  /* 0x001e100001527983 */ /* 0x002ea80000300800 */
[----:B------:R1:W-:Y:S02]  /*a8d0*/  STL [R1+0x990], R92 ;  /* 0x0009905c01007387 */ /* 0x0003e40000100800 */
[----:B-1----:R-:W-:Y:S01]  /*a8e0*/  IADD3 R92, P6, PT, R12, R7, RZ ;  /* 0x000000070c5c7210 */ /* 0x002fe20007fde0ff */
[----:B------:R-:W-:-:S04]  /*a8f0*/  IMAD R12, R16, 0x1f, RZ ;  /* 0x0000001f100c7824 */ /* 0x000fc800078e02ff */
[----:B0-----:R-:W-:Y:S02]  /*a900*/  IMAD.X R11, R9, 0x1, R8, P6 ;  /* 0x00000001090b7824 */ /* 0x001fe400030e0608 */
[----:B------:R-:W-:Y:S01]  /*a910*/  @!P1 IMAD.MOV.U32 R10, RZ, RZ, R92 ;  /* 0x000000ffff0a9224 */ /* 0x000fe200078e005c */
[----:B------:R-:W-:Y:S02]  /*a920*/  SHF.R.S32.HI R9, RZ, 0x1f, R12 ;  /* 0x0000001fff097819 */ /* 0x000fe4000001140c */
[----:B------:R-:W-:Y:S01]  /*a930*/  IADD3 R18, P6, PT, R12, R0, RZ ;  /* 0x000000000c127210 */ /* 0x000fe20007fde0ff */
[----:B------:R-:W-:Y:S04]  /*a940*/  STL [R1+0x99c], R92 ;  /* 0x00099c5c01007387 */ /* 0x000fe80000100800 */
[----:B------:R0:W-:Y:S01]  /*a950*/  STL [R1+0x998], R11 ;  /* 0x0009980b01007387 */ /* 0x0001e20000100800 */
[----:B----4-:R-:W-:-:S03]  /*a960*/  PRMT R93, RZ, 0x7610, R93 ;  /* 0x00007610ff5d7816 */ /* 0x010fc6000000005d */
[----:B---3--:R-:W-:Y:S04]  /*a970*/  STL [R1+0x458], R13 ;  /* 0x0004580d01007387 */ /* 0x008fe80000100800 */
[----:B------:R-:W-:Y:S01]  /*a980*/  STL [R1+0x9a4], R18 ;  /* 0x0009a41201007387 */ /* 0x000fe20000100800 */
[----:B--2---:R-:W-:-:S06]  /*a990*/  PRMT R82, RZ, 0x7610, R82 ;  /* 0x00007610ff527816 */ /* 0x004fcc0000000052 */
[----:B------:R0:W2:Y:S02]  /*a9a0*/  @!P1 LDG.E.U8 R82, desc[UR14][R10.64] ;  /* 0x0000000e0a529981 */ /* 0x0000a4000c1e1100 */
[----:B0-----:R-:W-:Y:S02]  /*a9b0*/  IMAD.MOV.U32 R11, RZ, RZ, R18 ;  /* 0x000000ffff0b7224 */ /* 0x001fe400078e0012 */
[----:B------:R-:W-:-:S05]  /*a9c0*/  IMAD.X R10, R9, 0x1, R2, P6 ;  /* 0x00000001090a7824 */ /* 0x000fca00030e0602 */
[-C--:B------:R-:W-:Y:S01]  /*a9d0*/  @!P2 LOP3.LUT R11, R11, R10.reuse, RZ, 0x3c, !PT ;  /* 0x0000000a0b0ba212 */ /* 0x080fe200078e3cff */
[----:B------:R0:W-:Y:S03]  /*a9e0*/  STL [R1+0x9a0], R10 ;  /* 0x0009a00a01007387 */ /* 0x0001e60000100800 */
[----:B0-----:R-:W-:-:S04]  /*a9f0*/  @!P2 LOP3.LUT R10, R11, R10, RZ, 0x3c, !PT ;  /* 0x0000000a0b0aa212 */ /* 0x001fc800078e3cff */
[----:B------:R-:W-:-:S05]  /*aa00*/  @!P2 LOP3.LUT R11, R11, R10, RZ, 0x3c, !PT ;  /* 0x0000000a0b0ba212 */ /* 0x000fca00078e3cff */
[----:B------:R0:W3:Y:S01]  /*aa10*/  @!P2 LDG.E.U8 R93, desc[UR14][R10.64] ;  /* 0x0000000e0a5da981 */ /* 0x0000e2000c1e1100 */
[----:B------:R-:W-:-:S05]  /*aa20*/  IADD3 R18, P6, PT, R12, R3, RZ ;  /* 0x000000030c127210 */ /* 0x000fca0007fde0ff */
[----:B------:R-:W-:Y:S01]  /*aa30*/  STL [R1+0x9ac], R18 ;  /* 0x0009ac1201007387 */ /* 0x000fe20000100800 */
[----:B------:R-:W-:Y:S01]  /*aa40*/  PRMT R91, RZ, 0x7610, R91 ;  /* 0x00007610ff5b7816 */ /* 0x000fe2000000005b */
[----:B0-----:R-:W-:Y:S02]  /*aa50*/  @!P2 IMAD.MOV.U32 R10, RZ, RZ, R18 ;  /* 0x000000ffff0aa224 */ /* 0x001fe400078e0012 */
[----:B--2---:R0:W-:Y:S02]  /*aa60*/  STL [R1+0x454], R82 ;  /* 0x0004545201007387 */ /* 0x0041e40000100800 */
[----:B0-----:R-:W-:-:S04]  /*aa70*/  IMAD.X R82, R9, 0x1, R4, P6 ;  /* 0x0000000109527824 */ /* 0x001fc800030e0604 */
[----:B------:R-:W-:-:S05]  /*aa80*/  @!P2 IMAD.MOV.U32 R11, RZ, RZ, R82 ;  /* 0x000000ffff0ba224 */ /* 0x000fca00078e0052 */
[----:B------:R0:W2:Y:S01]  /*aa90*/  @!P2 LDG.E.U8 R91, desc[UR14][R10.64] ;  /* 0x0000000e0a5ba981 */ /* 0x0000a2000c1e1100 */
[----:B------:R-:W-:-:S03]  /*aaa0*/  IADD3 R92, P6, PT, R12, R5, RZ ;  /* 0x000000050c5c7210 */ /* 0x000fc60007fde0ff */
[----:B------:R1:W-:Y:S04]  /*aab0*/  STL [R1+0x9a8], R82 ;  /* 0x0009a85201007387 */ /* 0x0003e80000100800 */
[----:B------:R-:W-:Y:S04]  /*aac0*/  STL [R1+0x9b4], R92 ;  /* 0x0009b45c01007387 */ /* 0x000fe80000100800 */
[----:B---3--:R3:W-:Y:S04]  /*aad0*/  STL [R1+0x550], R93 ;  /* 0x0005505d01007387 */ /* 0x0087e80000100800 */
[----:B-1----:R-:W4:Y:S04]  /*aae0*/  LDL.LU R82, [R1+0x1e0c] ;  /* 0x001e0c0001527983 */ /* 0x002f280000300800 */
[----:B------:R-:W4:Y:S01]  /*aaf0*/  LDL.LU R18, [R1+0x1e08] ;  /* 0x001e080001127983 */ /* 0x000f220000300800 */
[----:B------:R-:W-:-:S02]  /*ab00*/  VIADD R13, R59, 0xffffffdc ;  /* 0xffffffdc3b0d7836 */ /* 0x000fc40000000000 */
[----:B---3--:R-:W-:-:S03]  /*ab10*/  IMAD.X R93, R9, 0x1, R6, P6 ;  /* 0x00000001095d7824 */ /* 0x008fc600030e0606 */
[----:B------:R-:W-:Y:S01]  /*ab20*/  ISETP.GE.U32.AND P1, PT, R13, 0x7fffff5d, PT ;  /* 0x7fffff5d0d00780c */ /* 0x000fe20003f26070 */
[----:B0-----:R-:W-:Y:S01]  /*ab30*/  @!P2 IMAD.MOV.U32 R10, RZ, RZ, R92 ;  /* 0x000000ffff0aa224 */ /* 0x001fe200078e005c */
[----:B------:R-:W-:Y:S01]  /*ab40*/  PRMT R13, RZ, 0x7610, R13 ;  /* 0x00007610ff0d7816 */ /* 0x000fe2000000000d */
[----:B------:R-:W-:Y:S01]  /*ab50*/  @!P2 IMAD.MOV.U32 R11, RZ, RZ, R93 ;  /* 0x000000ffff0ba224 */ /* 0x000fe200078e005d */
[----:B------:R-:W-:-:S04]  /*ab60*/  PRMT R15, RZ, 0x7610, R15 ;  /* 0x00007610ff0f7816 */ /* 0x000fc8000000000f */
[----:B------:R0:W3:Y:S04]  /*ab70*/  @!P2 LDG.E.U8 R13, desc[UR14][R10.64] ;  /* 0x0000000e0a0da981 */ /* 0x0000e8000c1e1100 */
[----:B--2---:R1:W-:Y:S02]  /*ab80*/  STL [R1+0x54c], R91 ;  /* 0x00054c5b01007387 */ /* 0x0043e40000100800 */
[----:B-1----:R-:W-:Y:S01]  /*ab90*/  IADD3 R91, P6, PT, R12, R7, RZ ;  /* 0x000000070c5b7210 */ /* 0x002fe20007fde0ff */
[----:B------:R-:W-:-:S04]  /*aba0*/  IMAD.SHL.U32 R12, R16, 0x20, RZ ;  /* 0x00000020100c7824 */ /* 0x000fc800078e00ff */
[----:B------:R-:W-:Y:S01]  /*abb0*/  IMAD.X R92, R9, 0x1, R8, P6 ;  /* 0x00000001095c7824 */ /* 0x000fe200030e0608 */
[----:B------:R1:W-:Y:S01]  /*abc0*/  STL [R1+0x9b0], R93 ;  /* 0x0009b05d01007387 */ /* 0x0003e20000100800 */
[----:B0-----:R-:W-:Y:S01]  /*abd0*/  @!P2 IMAD.MOV.U32 R10, RZ, RZ, R91 ;  /* 0x000000ffff0aa224 */ /* 0x001fe200078e005b */
[----:B------:R-:W-:Y:S01]  /*abe0*/  SHF.R.S32.HI R9, RZ, 0x1f, R12 ;  /* 0x0000001fff097819 */ /* 0x000fe2000001140c */
[----:B------:R-:W-:-:S05]  /*abf0*/  @!P2 IMAD.MOV.U32 R11, RZ, RZ, R92 ;  /* 0x000000ffff0ba224 */ /* 0x000fca00078e005c */
[----:B------:R0:W2:Y:S01]  /*ac00*/  @!P2 LDG.E.U8 R15, desc[UR14][R10.64] ;  /* 0x0000000e0a0fa981 */ /* 0x0000a2000c1e1100 */
[----:B-1----:R-:W-:Y:S02]  /*ac10*/  IADD3 R93, P6, PT, R12, R0, RZ ;  /* 0x000000000c5d7210 */ /* 0x002fe40007fde0ff */
[----:B----4-:R-:W-:-:S03]  /*ac20*/  PRMT R18, RZ, 0x7610, R18 ;  /* 0x00007610ff127816 */ /* 0x010fc60000000012 */
[----:B0-----:R-:W-:Y:S02]  /*ac30*/  IMAD.X R11, R9, 0x1, R2, P6 ;  /* 0x00000001090b7824 */ /* 0x001fe400030e0602 */
[----:B------:R-:W-:-:S05]  /*ac40*/  @!P0 IMAD.MOV.U32 R10, RZ, RZ, R93 ;  /* 0x000000ffff0a8224 */ /* 0x000fca00078e005d */
[----:B------:R0:W4:Y:S04]  /*ac50*/  @!P0 LDG.E.U8 R18, desc[UR14][R10.64] ;  /* 0x0000000e0a128981 */ /* 0x000128000c1e1100 */
[----:B------:R-:W-:Y:S04]  /*ac60*/  STL [R1+0x9bc], R91 ;  /* 0x0009bc5b01007387 */ /* 0x000fe80000100800 */
[----:B------:R1:W-:Y:S01]  /*ac70*/  STL [R1+0x9b8], R92 ;  /* 0x0009b85c01007387 */ /* 0x0003e20000100800 */
[----:B------:R-:W-:-:S03]  /*ac80*/  PRMT R82, RZ, 0x7610, R82 ;  /* 0x00007610ff527816 */ /* 0x000fc60000000052 */
[----:B---3--:R-:W-:Y:S01]  /*ac90*/  STL [R1+0x548], R13 ;  /* 0x0005480d01007387 */ /* 0x008fe20000100800 */
[----:B-1----:R-:W-:-:S03]  /*aca0*/  IADD3 R92, P6, PT, R12, R3, RZ ;  /* 0x000000030c5c7210 */ /* 0x002fc60007fde0ff */
[----:B------:R-:W-:Y:S02]  /*acb0*/  STL [R1+0x9c4], R93 ;  /* 0x0009c45d01007387 */ /* 0x000fe40000100800 */
[----:B------:R-:W-:Y:S02]  /*acc0*/  IMAD.X R91, R9, 0x1, R4, P6 ;  /* 0x00000001095b7824 */ /* 0x000fe400030e0604 */
[----:B------:R1:W-:Y:S01]  /*acd0*/  STL [R1+0x9c0], R11 ;  /* 0x0009c00b01007387 */ /* 0x0003e20000100800 */
[----:B0-----:R-:W-:-:S03]  /*ace0*/  @!P0 IMAD.MOV.U32 R10, RZ, RZ, R92 ;  /* 0x000000ffff0a8224 */ /* 0x001fc600078e005c */
[----:B------:R-:W-:Y:S01]  /*acf0*/  STL [R1+0x9cc], R92 ;  /* 0x0009cc5c01007387 */ /* 0x000fe20000100800 */
[----:B-1----:R-:W-:-:S05]  /*ad00*/  @!P0 IMAD.MOV.U32 R11, RZ, RZ, R91 ;  /* 0x000000ffff0b8224 */ /* 0x002fca00078e005b */
[----:B------:R0:W3:Y:S01]  /*ad10*/  @!P0 LDG.E.U8 R82, desc[UR14][R10.64] ;  /* 0x0000000e0a528981 */ /* 0x0000e2000c1e1100 */
[----:B------:R-:W-:-:S05]  /*ad20*/  VIADD R13, R59, 0xffffffdb ;  /* 0xffffffdb3b0d7836 */ /* 0x000fca0000000000 */
[----:B------:R-:W-:Y:S02]  /*ad30*/  ISETP.GE.U32.AND P2, PT, R13, 0x7fffff5c, PT ;  /* 0x7fffff5c0d00780c */ /* 0x000fe40003f46070 */
[----:B------:R-:W-:Y:S01]  /*ad40*/  PRMT R13, RZ, 0x7610, R13 ;  /* 0x00007610ff0d7816 */ /* 0x000fe2000000000d */
[----:B--2---:R1:W-:Y:S04]  /*ad50*/  STL [R1+0x534], R15 ;  /* 0x0005340f01007387 */ /* 0x0043e80000100800 */
[----:B------:R2:W-:Y:S01]  /*ad60*/  STL [R1+0x9c8], R91 ;  /* 0x0009c85b01007387 */ /* 0x0005e20000100800 */
[----:B-1----:R-:W-:-:S03]  /*ad70*/  IADD3 R15, P6, PT, R12, R5, RZ ;  /* 0x000000050c0f7210 */ /* 0x002fc60007fde0ff */
[----:B----4-:R-:W-:Y:S04]  /*ad80*/  STL [R1+0x1b40], R18 ;  /* 0x001b401201007387 */ /* 0x010fe80000100800 */
[----:B------:R-:W-:Y:S04]  /*ad90*/  STL [R1+0x9d4], R15 ;  /* 0x0009d40f01007387 */ /* 0x000fe80000100800 */
[----:B--2---:R-:W2:Y:S01]  /*ada0*/  LDL.LU R91, [R1+0x1e04] ;  /* 0x001e0400015b7983 */ /* 0x004ea20000300800 */
[----:B------:R-:W-:Y:S02]  /*adb0*/  IMAD.X R93, R9, 0x1, R6, P6 ;  /* 0x00000001095d7824 */ /* 0x000fe400030e0606 */
[----:B0-----:R-:W-:Y:S01]  /*adc0*/  @!P0 IMAD.MOV.U32 R10, RZ, RZ, R15 ;  /* 0x000000ffff0a8224 */ /* 0x001fe200078e000f */
[----:B------:R-:W4:Y:S01]  /*add0*/  LDL.LU R92, [R1+0x1e00] ;  /* 0x001e0000015c7983 */ /* 0x000f220000300800 */
        /* <DEDUP_REMOVED lines=14> */
[----:B------:R0:W2:Y:S04]  /*aec0*/  @!P0 LDG.E.U8 R91, desc[UR14][R10.64] ;  /* 0x0000000e0a5b8981 */ /* 0x0000a8000c1e1100 */
[----:B----4-:R-:W-:Y:S01]  /*aed0*/  STL [R1+0x190], R13 ;  /* 0x0001900d01007387 */ /* 0x010fe20000100800 */
[----:B0-----:R-:W-:Y:S02]  /*aee0*/  IMAD.MOV.U32 R11, RZ, RZ, R15 ;  /* 0x000000ffff0b7224 */ /* 0x001fe400078e000f */
[----:B------:R-:W-:Y:S01]  /*aef0*/  IMAD.X R10, R9, 0x1, R2, P6 ;  /* 0x00000001090a7824 */ /* 0x000fe200030e0602 */
[----:B------:R-:W-:Y:S04]  /*af00*/  STL [R1+0x9e4], R15 ;  /* 0x0009e40f01007387 */ /* 0x000fe80000100800 */
[----:B------:R-:W-:Y:S01]  /*af10*/  @!P3 LOP3.LUT R11, R11, R10, RZ, 0x3c, !PT ;  /* 0x0000000a0b0bb212 */ /* 0x000fe200078e3cff */
        /* <DEDUP_REMOVED lines=1508> */
[----:B------:R-:W2:Y:S01]  /*10d60*/  @!P0 LDG.E.U8 R82, desc[UR14][R10.64] ;  /* 0x0000000e0a528981 */ /* 0x000ea2000c1e1100 */
[----:B------:R-:W-:-:S03]  /*10d70*/  IADD3 R15, P6, PT, R12, R5, RZ ;  /* 0x000000050c0f7210 */ /* 0x000fc60007fde0ff */
[----:B------:R0:W-:Y:S04]  /*10d80*/  STL [R1+0xe28], R92 ;  /* 0x000e285c01007387 */ /* 0x0001e80000100800 */
[----:B------:R-:W-:Y:S04]  /*10d90*/  STL [R1+0xe34], R15 ;  /* 0x000e340f01007387 */ /* 0x000fe80000100800 */
[----:B---3--:R-:W-:Y:S04]  /*10da0*/  STL [R1+0x284], R91 ;  /* 0x0002845b01007387 */ /* 0x008fe80000100800 */
[----:B0-----:R-:W3:Y:S04]  /*10db0*/  LDL.LU R92, [R1+0x1c60] ;  /* 0x001c6000015c7983 */ /* 0x001ee80000300800 */
[----:B------:R-:W4:Y:S04]  /*10dc0*/  LDL.LU R93, [R1+0x1c5c] ;  /* 0x001c5c00015d7983 */ /* 0x000f280000300800 */
[----:B--2---:R0:W-:Y:S04]  /*10dd0*/  STL [R1+0x280], R82 ;  /* 0x0002805201007387 */ /* 0x0041e80000100800 */
[----:B0-----:R-:W2:Y:S01]  /*10de0*/  LDL.LU R82, [R1+0x1c58] ;  /* 0x001c580001527983 */ /* 0x001ea20000300800 */
[----:B------:R-:W-:-:S02]  /*10df0*/  VIADD R13, R59, 0xffffffb8 ;  /* 0xffffffb83b0d7836 */ /* 0x000fc40000000000 */
[----:B------:R-:W-:-:S03]  /*10e00*/  IMAD.X R91, R9, 0x1, R6, P6 ;  /* 0x00000001095b7824 */ /* 0x000fc600030e0606 */
[----:B------:R-:W-:Y:S01]  /*10e10*/  ISETP.GE.U32.AND P2, PT, R13, 0x7fffff39, PT ;  /* 0x7fffff390d00780c */ /* 0x000fe20003f46070 */
[----:B------:R-:W-:Y:S01]  /*10e20*/  IMAD.MOV.U32 R11, RZ, RZ, R91 ;  /* 0x000000ffff0b7224 */ /* 0x000fe200078e005b */
[----:B------:R-:W-:Y:S01]  /*10e30*/  PRMT R13, RZ, 0x7610, R13 ;  /* 0x00007610ff0d7816 */ /* 0x000fe2000000000d */
[----:B------:R0:W-:Y:S01]  /*10e40*/  STL [R1+0xe30], R91 ;  /* 0x000e305b01007387 */ /* 0x0001e20000100800 */
[----:B------:R-:W-:-:S05]  /*10e50*/  @!P0 IMAD.MOV.U32 R10, RZ, RZ, R15 ;  /* 0x000000ffff0a8224 */ /* 0x000fca00078e000f */
[----:B------:R1:W3:Y:S01]  /*10e60*/  @!P0 LDG.E.U8 R13, desc[UR14][R10.64] ;  /* 0x0000000e0a0d8981 */ /* 0x0002e2000c1e1100 */
[----:B0-----:R-:W-:-:S05]  /*10e70*/  IADD3 R91, P6, PT, R12, R7, RZ ;  /* 0x000000070c5b7210 */ /* 0x001fca0007fde0ff */
[----:B-1----:R-:W-:Y:S02]  /*10e80*/  IMAD.X R11, R9, 0x1, R8, P6 ;  /* 0x00000001090b7824 */ /* 0x002fe400030e0608 */
[----:B------:R-:W-:Y:S01]  /*10e90*/  @!P0 IMAD.MOV.U32 R10, RZ, RZ, R91 ;  /* 0x000000ffff0a8224 */ /* 0x000fe200078e005b */
[----:B--2---:R-:W-:-:S06]  /*10ea0*/  PRMT R82, RZ, 0x7610, R82 ;  /* 0x00007610ff527816 */ /* 0x004fcc0000000052 */
[----:B------:R0:W2:Y:S01]  /*10eb0*/  @!P0 LDG.E.U8 R82, desc[UR14][R10.64] ;  /* 0x0000000e0a528981 */ /* 0x0000a2000c1e1100 */
        /* <DEDUP_REMOVED lines=9> */
[-C--:B------:R-:W-:Y:S02]  /*10f50*/  @!P3 LOP3.LUT R11, R11, R10.reuse, RZ, 0x3c, !PT ;  /* 0x0000000a0b0bb212 */ /* 0x080fe400078e3cff */
[----:B------:R-:W-:Y:S01]  /*10f60*/  PRMT R92, RZ, 0x7610, R92 ;  /* 0x00007610ff5c7816 */ /* 0x000fe2000000005c */
[----:B--2---:R-:W-:Y:S04]  /*10f70*/  STL [R1+0x268], R82 ;  /* 0x0002685201007387 */ /* 0x004fe80000100800 */
[----:B------:R0:W-:Y:S02]  /*10f80*/  STL [R1+0xe40], R10 ;  /* 0x000e400a01007387 */ /* 0x0001e40000100800 */
[----:B0-----:R-:W-:-:S04]  /*10f90*/  @!P3 LOP3.LUT R10, R11, R10, RZ, 0x3c, !PT ;  /* 0x0000000a0b0ab212 */ /* 0x001fc800078e3cff */
[----:B------:R-:W-:-:S05]  /*10fa0*/  @!P3 LOP3.LUT R11, R11, R10, RZ, 0x3c, !PT ;  /* 0x0000000a0b0bb212 */ /* 0x000fca00078e3cff */
[----:B------:R0:W2:Y:S01]  /*10fb0*/  @!P3 LDG.E.U8 R92, desc[UR14][R10.64] ;  /* 0x0000000e0a5cb981 */ /* 0x0000a2000c1e1100 */
[----:B------:R-:W-:Y:S02]  /*10fc0*/  IADD3 R82, P6, PT, R12, R3, RZ ;  /* 0x000000030c527210 */ /* 0x000fe40007fde0ff */
[----:B----4-:R-:W-:-:S03]  /*10fd0*/  PRMT R93, RZ, 0x7610, R93 ;  /* 0x00007610ff5d7816 */ /* 0x010fc6000000005d */
[----:B------:R-:W-:Y:S02]  /*10fe0*/  IMAD.X R91, R9, 0x1, R4, P6 ;  /* 0x00000001095b7824 */ /* 0x000fe400030e0604 */
[----:B0-----:R-:W-:Y:S02]  /*10ff0*/  @!P3 IMAD.MOV.U32 R10, RZ, RZ, R82 ;  /* 0x000000ffff0ab224 */ /* 0x001fe400078e0052 */
[----:B------:R-:W-:Y:S01]  /*11000*/  @!P3 IMAD.MOV.U32 R11, RZ, RZ, R91 ;  /* 0x000000ffff0bb224 */ /* 0x000fe200078e005b */
[----:B------:R-:W-:Y:S01]  /*11010*/  IADD3 R15, P6, PT, R12, R5, RZ ;  /* 0x000000050c0f7210 */ /* 0x000fe20007fde0ff */
[----:B------:R-:W-:Y:S04]  /*11020*/  STL [R1+0xe4c], R82 ;  /* 0x000e4c5201007387 */ /* 0x000fe80000100800 */
[----:B------:R0:W3:Y:S04]  /*11030*/  @!P3 LDG.E.U8 R93, desc[UR14][R10.64] ;  /* 0x0000000e0a5db981 */ /* 0x0000e8000c1e1100 */
[----:B------:R1:W-:Y:S04]  /*11040*/  STL [R1+0xe48], R91 ;  /* 0x000e485b01007387 */ /* 0x0003e80000100800 */
[----:B------:R-:W-:Y:S04]  /*11050*/  STL [R1+0xe54], R15 ;  /* 0x000e540f01007387 */ /* 0x000fe80000100800 */
[----:B--2---:R2:W-:Y:S04]  /*11060*/  STL [R1+0x264], R92 ;  /* 0x0002645c01007387 */ /* 0x0045e80000100800 */
[----:B-1----:R-:W4:Y:S01]  /*11070*/  LDL.LU R91, [R1+0x1c54] ;  /* 0x001c5400015b7983 */ /* 0x002f220000300800 */
[----:B------:R-:W-:-:S03]  /*11080*/  VIADD R13, R59, 0xffffffb7 ;  /* 0xffffffb73b0d7836 */ /* 0x000fc60000000000 */
[----:B------:R-:W4:Y:S01]  /*11090*/  LDL.LU R82, [R1+0x1c50] ;  /* 0x001c500001527983 */ /* 0x000f220000300800 */
[----:B--2---:R-:W-:Y:S01]  /*110a0*/  IMAD.X R92, R9, 0x1, R6, P6 ;  /* 0x00000001095c7824 */ /* 0x004fe200030e0606 */
[----:B------:R-:W-:Y:S01]  /*110b0*/  ISETP.GE.U32.AND P0, PT, R13, 0x7fffff38, PT ;  /* 0x7fffff380d00780c */ /* 0x000fe20003f06070 */
[----:B0-----:R-:W-:Y:S01]  /*110c0*/  @!P3 IMAD.MOV.U32 R10, RZ, RZ, R15 ;  /* 0x000000ffff0ab224 */ /* 0x001fe200078e000f */
[----:B------:R-:W-:Y:S01]  /*110d0*/  PRMT R13, RZ, 0x7610, R13 ;  /* 0x00007610ff0d7816 */ /* 0x000fe2000000000d */
[----:B------:R-:W-:Y:S01]  /*110e0*/  IMAD.MOV.U32 R11, RZ, RZ, R92 ;  /* 0x000000ffff0b7224 */ /* 0x000fe200078e005c */
[----:B---3--:R0:W-:Y:S04]  /*110f0*/  STL [R1+0x260], R93 ;  /* 0x0002605d01007387 */ /* 0x0081e80000100800 */
[----:B------:R1:W2:Y:S04]  /*11100*/  @!P3 LDG.E.U8 R13, desc[UR14][R10.64] ;  /* 0x0000000e0a0db981 */ /* 0x0002a8000c1e1100 */
[----:B0-----:R-:W3:Y:S04]  /*11110*/  LDL.LU R93, [R1+0x1c4c] ;  /* 0x001c4c00015d7983 */ /* 0x001ee80000300800 */
[----:B------:R0:W-:Y:S02]  /*11120*/  STL [R1+0xe50], R92 ;  /* 0x000e505c01007387 */ /* 0x0001e40000100800 */
[----:B0-----:R-:W-:-:S05]  /*11130*/  IADD3 R92, P6, PT, R12, R7, RZ ;  /* 0x000000070c5c7210 */ /* 0x001fca0007fde0ff */
[----:B-1----:R-:W-:Y:S02]  /*11140*/  IMAD.X R11, R9, 0x1, R8, P6 ;  /* 0x00000001090b7824 */ /* 0x002fe400030e0608 */
[----:B------:R-:W-:Y:S01]  /*11150*/  @!P3 IMAD.MOV.U32 R10, RZ, RZ, R92 ;  /* 0x000000ffff0ab224 */ /* 0x000fe200078e005c */
[----:B----4-:R-:W-:-:S06]  /*11160*/  PRMT R91, RZ, 0x7610, R91 ;  /* 0x00007610ff5b7816 */ /* 0x010fcc000000005b */
[----:B------:R0:W4:Y:S01]  /*11170*/  @!P3 LDG.E.U8 R91, desc[UR14][R10.64] ;  /* 0x0000000e0a5bb981 */ /* 0x000122000c1e1100 */
[----:B------:R-:W-:-:S05]  /*11180*/  IMAD R12, R16, 0x45, RZ ;  /* 0x00000045100c7824 */ /* 0x000fca00078e02ff */
[----:B------:R-:W-:Y:S02]  /*11190*/  SHF.R.S32.HI R9, RZ, 0x1f, R12 ;  /* 0x0000001fff097819 */ /* 0x000fe4000001140c */
[----:B------:R-:W-:Y:S01]  /*111a0*/  IADD3 R15, P6, PT, R12, R0, RZ ;  /* 0x000000000c0f7210 */ /* 0x000fe20007fde0ff */
[----:B------:R-:W-:Y:S04]  /*111b0*/  STL [R1+0xe5c], R92 ;  /* 0x000e5c5c01007387 */ /* 0x000fe80000100800 */
[----:B------:R1:W-:Y:S01]  /*111c0*/  STL [R1+0xe58], R11 ;  /* 0x000e580b01007387 */ /* 0x0003e20000100800 */
[----:B0-----:R-:W-:-:S03]  /*111d0*/  IMAD.X R10, R9, 0x1, R2, P6 ;  /* 0x00000001090a7824 */ /* 0x001fc600030e0602 */
[----:B--2---:R-:W-:Y:S01]  /*111e0*/  STL [R1+0x25c], R13 ;  /* 0x00025c0d01007387 */ /* 0x004fe20000100800 */
        /* <DEDUP_REMOVED lines=11> */
[----:B------:R0:W2:Y:S02]  /*112a0*/  @!P4 LDG.E.U8 R89, desc[UR14][R10.64] ;  /* 0x0000000e0a59c981 */ /* 0x0000a4000c1e1100 */
        /* <DEDUP_REMOVED lines=12> */
[----:B--2---:R0:W-:Y:S04]  /*11370*/  STL [R1+0x250], R89 ;  /* 0x0002505901007387 */ /* 0x0041e80000100800 */
[----:B-1----:R-:W2:Y:S04]  /*11380*/  LDL.LU R92, [R1+0x1c48] ;  /* 0x001c4800015c7983 */ /* 0x002ea80000300800 */
[----:B------:R-:W2:Y:S01]  /*11390*/  LDL.LU R91, [R1+0x1c44] ;  /* 0x001c4400015b7983 */ /* 0x000ea20000300800 */
[----:B0-----:R-:W-:-:S04]  /*113a0*/  IMAD.X R89, R9, 0x1, R6, P6 ;  /* 0x0000000109597824 */ /* 0x001fc800030e0606 */
[----:B------:R-:W-:Y:S01]  /*113b0*/  IMAD.MOV.U32 R11, RZ, RZ, R89 ;  /* 0x000000ffff0b7224 */ /* 0x000fe200078e0059 */
[----:B----4-:R0:W-:Y:S04]  /*113c0*/  STL [R1+0x24c], R90 ;  /* 0x00024c5a01007387 */ /* 0x0101e80000100800 */
[----:B------:R1:W4:Y:S04]  /*113d0*/  @!P4 LDG.E.U8 R13, desc[UR14][R10.64] ;  /* 0x0000000e0a0dc981 */ /* 0x000328000c1e1100 */
[----:B0-----:R-:W2:Y:S04]  /*113e0*/  LDL.LU R90, [R1+0x1c40] ;  /* 0x001c4000015a7983 */ /* 0x001ea80000300800 */
[----:B------:R0:W-:Y:S02]  /*113f0*/  STL [R1+0xe70], R89 ;  /* 0x000e705901007387 */ /* 0x0001e40000100800 */
[----:B0-----:R-:W-:-:S05]  /*11400*/  IADD3 R89, P6, PT, R12, R7, RZ ;  /* 0x000000070c597210 */ /* 0x001fca0007fde0ff */
[----:B-1----:R-:W-:Y:S02]  /*11410*/  IMAD.X R11, R9, 0x1, R8, P6 ;  /* 0x00000001090b7824 */ /* 0x002fe400030e0608 */
[----:B------:R-:W-:-:S05]  /*11420*/  @!P4 IMAD.MOV.U32 R10, RZ, RZ, R89 ;  /* 0x000000ffff0ac224 */ /* 0x000fca00078e0059 */
[----:B------:R0:W2:Y:S01]  /*11430*/  @!P4 LDG.E.U8 R87, desc[UR14][R10.64] ;  /* 0x0000000e0a57c981 */ /* 0x0000a2000c1e1100 */
        /* <DEDUP_REMOVED lines=8> */
[----:B------:R-:W-:Y:S02]  /*114c0*/  PRMT R85, RZ, 0x7610, R85 ;  /* 0x00007610ff557816 */ /* 0x000fe40000000055 */
[----:B------:R-:W-:Y:S01]  /*114d0*/  PRMT R86, RZ, 0x7610, R86 ;  /* 0x00007610ff567816 */ /* 0x000fe20000000056 */
[----:B----4-:R-:W-:Y:S04]  /*114e0*/  STL [R1+0x240], R13 ;  /* 0x0002400d01007387 */ /* 0x010fe80000100800 */
[----:B------:R-:W-:Y:S04]  /*114f0*/  STL [R1+0xe84], R15 ;  /* 0x000e840f01007387 */ /* 0x000fe80000100800 */
[----:B--2---:R0:W-:Y:S04]  /*11500*/  STL [R1+0x238], R87 ;  /* 0x0002385701007387 */ /* 0x0041e80000100800 */
        /* <DEDUP_REMOVED lines=83> */
[----:B------:R-:W-:Y:S01]  /*11a40*/  PRMT R79, RZ, 0x7610, R79 ;  /* 0x00007610ff4f7816 */ /* 0x000fe2000000004f */
[----:B----4-:R0:W-:Y:S04]  /*11a50*/  STL [R1+0x368], R13 ;  /* 0x0003680d01007387 */ /* 0x0101e80000100800 */
[----:B------:R-:W-:Y:S01]  /*11a60*/  STL [R1+0xec4], R15 ;  /* 0x000ec40f01007387 */ /* 0x000fe20000100800 */
[----:B0-----:R-:W-:-:S05]  /*11a70*/  VIADD R13, R59, 0xffffffb3 ;  /* 0xffffffb33b0d7836 */ /* 0x001fca0000000000 */
[----:B------:R-:W-:Y:S02]  /*11a80*/  ISETP.GE.U32.AND P2, PT, R13, 0x7fffff34, PT ;  /* 0x7fffff340d00780c */ /* 0x000fe40003f46070 */
[----:B------:R-:W-:Y:S01]  /*11a90*/  PRMT R13, RZ, 0x7610, R13 ;  /* 0x00007610ff0d7816 */ /* 0x000fe2000000000d */
[----:B--2---:R0:W-:Y:S04]  /*11aa0*/  STL [R1+0x354], R80 ;  /* 0x0003545001007387 */ /* 0x0041e80000100800 */
[----:B------:R1:W-:Y:S01]  /*11ab0*/  STL [R1+0xec0], R10 ;  /* 0x000ec00a01007387 */ /* 0x0003e20000100800 */
[----:B0-----:R-:W-:Y:S02]  /*11ac0*/  IADD3 R80, P6, PT, R12, R3, RZ ;  /* 0x000000030c507210 */ /* 0x001fe40007fde0ff */
[----:B-1----:R-:W-:-:S04]  /*11ad0*/  @!P0 LOP3.LUT R10, R11, R10, RZ, 0x3c, !PT ;  /* 0x0000000a0b0a8212 */ /* 0x002fc800078e3cff */
[----:B------:R-:W-:Y:S01]  /*11ae0*/  @!P0 LOP3.LUT R11, R11, R10, RZ, 0x3c, !PT ;  /* 0x0000000a0b0b8212 */ /* 0x000fe200078e3cff */
[----:B------:R-:W-:-:S04]  /*11af0*/  IMAD.X R81, R9, 0x1, R4, P6 ;  /* 0x0000000109517824 */ /* 0x000fc800030e0604 */
[----:B------:R0:W2:Y:S02]  /*11b00*/  @!P0 LDG.E.U8 R13, desc[UR14][R10.64] ;  /* 0x0000000e0a0d8981 */ /* 0x0000a4000c1e1100 */
[----:B0-----:R-:W-:Y:S02]  /*11b10*/  @!P0 IMAD.MOV.U32 R10, RZ, RZ, R80 ;  /* 0x000000ffff0a8224 */ /* 0x001fe400078e0050 */
[----:B------:R-:W-:-:S05]  /*11b20*/  @!P0 IMAD.MOV.U32 R11, RZ, RZ, R81 ;  /* 0x000000ffff0b8224 */ /* 0x000fca00078e0051 */
[----:B------:R0:W4:Y:S01]  /*11b30*/  @!P0 LDG.E.U8 R79, desc[UR14][R10.64] ;  /* 0x0000000e0a4f8981 */ /* 0x000122000c1e1100 */
[----:B------:R-:W-:-:S03]  /*11b40*/  IADD3 R15, P6, PT, R12, R5, RZ ;  /* 0x000000050c0f7210 */ /* 0x000fc60007fde0ff */
[----:B------:R-:W-:Y:S04]  /*11b50*/  STL [R1+0xecc], R80 ;  /* 0x000ecc5001007387 */ /* 0x000fe80000100800 */
[----:B------:R1:W-:Y:S04]  /*11b60*/  STL [R1+0xec8], R81 ;  /* 0x000ec85101007387 */ /* 0x0003e80000100800 */
[----:B------:R-:W-:Y:S01]  /*11b70*/  STL [R1+0xed4], R15 ;  /* 0x000ed40f01007387 */ /* 0x000fe20000100800 */
[----:B------:R-:W-:Y:S01]  /*11b80*/  PRMT R88, RZ, 0x7610, R88 ;  /* 0x00007610ff587816 */ /* 0x000fe20000000058 */
[----:B0-----:R-:W-:Y:S01]  /*11b90*/  @!P0 IMAD.MOV.U32 R10, RZ, RZ, R15 ;  /* 0x000000ffff0a8224 */ /* 0x001fe200078e000f */
[----:B------:R-:W-:Y:S01]  /*11ba0*/  PRMT R27, RZ, 0x7610, R27 ;  /* 0x00007610ff1b7816 */ /* 0x000fe2000000001b */
[----:B--2---:R0:W-:Y:S04]  /*11bb0*/  STL [R1+0x44], R13 ;  /* 0x0000440d01007387 */ /* 0x0041e80000100800 */
[----:B-1----:R-:W2:Y:S04]  /*11bc0*/  LDL.LU R81, [R1+0x1c24] ;  /* 0x001c240001517983 */ /* 0x002ea80000300800 */
[----:B------:R-:W2:Y:S01]  /*11bd0*/  LDL.LU R80, [R1+0x1c20] ;  /* 0x001c200001507983 */ /* 0x000ea20000300800 */
[----:B0-----:R-:W-:-:S04]  /*11be0*/  IMAD.X R13, R9, 0x1, R6, P6 ;  /* 0x00000001090d7824 */ /* 0x001fc800030e0606 */
[----:B------:R-:W-:Y:S01]  /*11bf0*/  @!P0 IMAD.MOV.U32 R11, RZ, RZ, R13 ;  /* 0x000000ffff0b8224 */ /* 0x000fe200078e000d */
[----:B----4-:R0:W-:Y:S04]  /*11c00*/  STL [R1+0x58], R79 ;  /* 0x0000584f01007387 */ /* 0x0101e80000100800 */
[----:B------:R1:W4:Y:S01]  /*11c10*/  @!P0 LDG.E.U8 R88, desc[UR14][R10.64] ;  /* 0x0000000e0a588981 */ /* 0x000322000c1e1100 */
[----:B0-----:R-:W-:-:S05]  /*11c20*/  IADD3 R79, P6, PT, R12, R7, RZ ;  /* 0x000000070c4f7210 */ /* 0x001fca0007fde0ff */
[----:B-1----:R-:W-:Y:S02]  /*11c30*/  IMAD.X R11, R9, 0x1, R8, P6 ;  /* 0x00000001090b7824 */ /* 0x002fe400030e0608 */
[----:B------:R-:W-:-:S05]  /*11c40*/  @!P0 IMAD.MOV.U32 R10, RZ, RZ, R79 ;  /* 0x000000ffff0a8224 */ /* 0x000fca00078e004f */
[----:B------:R0:W2:Y:S01]  /*11c50*/  @!P0 LDG.E.U8 R27, desc[UR14][R10.64] ;  /* 0x0000000e0a1b8981 */ /* 0x0000a2000c1e1100 */
[----:B------:R-:W-:-:S03]  /*11c60*/  IMAD R12, R16, 0x49, RZ ;  /* 0x00000049100c7824 */ /* 0x000fc600078e02ff */
[----:B------:R-:W-:Y:S02]  /*11c70*/  STL [R1+0xed0], R13 ;  /* 0x000ed00d01007387 */ /* 0x000fe40000100800 */
[----:B------:R-:W-:Y:S02]  /*11c80*/  SHF.R.S32.HI R9, RZ, 0x1f, R12 ;  /* 0x0000001fff097819 */ /* 0x000fe4000001140c */
[----:B------:R-:W-:Y:S01]  /*11c90*/  IADD3 R15, P6, PT, R12, R0, RZ ;  /* 0x000000000c0f7210 */ /* 0x000fe20007fde0ff */
[----:B------:R-:W-:Y:S04]  /*11ca0*/  STL [R1+0xedc], R79 ;  /* 0x000edc4f01007387 */ /* 0x000fe80000100800 */
[----:B0-----:R-:W-:Y:S01]  /*11cb0*/  IMAD.X R10, R9, 0x1, R2, P6 ;  /* 0x00000001090a7824 */ /* 0x001fe200030e0602 */
[----:B------:R-:W-:-:S02]  /*11cc0*/  PRMT R65, RZ, 0x7610, R65 ;  /* 0x00007610ff417816 */ /* 0x000fc40000000041 */
[----:B------:R-:W-:Y:S01]  /*11cd0*/  PRMT R66, RZ, 0x7610, R66 ;  /* 0x00007610ff427816 */ /* 0x000fe20000000042 */
[----:B----4-:R-:W-:Y:S04]  /*11ce0*/  STL [R1+0x1b48], R88 ;  /* 0x001b485801007387 */ /* 0x010fe80000100800 */
[----:B------:R0:W-:Y:S04]  /*11cf0*/  STL [R1+0xed8], R11 ;  /* 0x000ed80b01007387 */ /* 0x0001e80000100800 */
[----:B------:R-:W-:Y:S01]  /*11d00*/  STL [R1+0xee4], R15 ;  /* 0x000ee40f01007387 */ /* 0x000fe20000100800 */
[----:B0-----:R-:W-:-:S05]  /*11d10*/  IMAD.MOV.U32 R11, RZ, RZ, R15 ;  /* 0x000000ffff0b7224 */ /* 0x001fca00078e000f */
[-C--:B------:R-:W-:Y:S01]  /*11d20*/  @!P3 LOP3.LUT R11, R11, R10.reuse, RZ, 0x3c, !PT ;  /* 0x0000000a0b0bb212 */ /* 0x080fe200078e3cff */
[----:B--2---:R0:W-:Y:S04]  /*11d30*/  STL [R1+0x50], R27 ;  /* 0x0000501b01007387 */ /* 0x0041e80000100800 */
[----:B------:R1:W-:Y:S01]  /*11d40*/  STL [R1+0xee0], R10 ;  /* 0x000ee00a01007387 */ /* 0x0003e20000100800 */
[----:B0-----:R-:W-:Y:S02]  /*11d50*/  IADD3 R27, P6, PT, R12, R3, RZ ;  /* 0x000000030c1b7210 */ /* 0x001fe40007fde0ff */
        /* <DEDUP_REMOVED lines=119> */
[C---:B------:R-:W-:Y:S01]  /*124d0*/  IADD3 R15, P6, PT, R12.reuse, R0, RZ ;  /* 0x000000000c0f7210 */ /* 0x040fe20007fde0ff */
[----:B------:R-:W-:Y:S04]  /*124e0*/  STL [R1+0xf3c], R78 ;  /* 0x000f3c4e01007387 */ /* 0x000fe80000100800 */
[----:B------:R1:W-:Y:S01]  /*124f0*/  STL [R1+0xf38], R11 ;  /* 0x000f380b01007387 */ /* 0x0003e20000100800 */
[----:B0-----:R-:W-:Y:S02]  /*12500*/  IMAD.X R10, R9, 0x1, R2, P6 ;  /* 0x00000001090a7824 */ /* 0x001fe400030e0602 */
[----:B-1----:R-:W-:Y:S01]  /*12510*/  IMAD.MOV.U32 R11, RZ, RZ, R15 ;  /* 0x000000ffff0b7224 */ /* 0x002fe200078e000f */
[----:B------:R-:W-:-:S04]  /*12520*/  IADD3 R78, P6, PT, R12, R3, RZ ;  /* 0x000000030c4e7210 */ /* 0x000fc80007fde0ff */
[-C--:B------:R-:W-:Y:S02]  /*12530*/  @!P2 LOP3.LUT R11, R11, R10.reuse, RZ, 0x3c, !PT ;  /* 0x0000000a0b0ba212 */ /* 0x080fe400078e3cff */
[----:B------:R-:W-:Y:S02]  /*12540*/  PRMT R76, RZ, 0x7610, R76 ;  /* 0x00007610ff4c7816 */ /* 0x000fe4000000004c */
[----:B------:R-:W-:Y:S01]  /*12550*/  PRMT R77, RZ, 0x7610, R77 ;  /* 0x00007610ff4d7816 */ /* 0x000fe2000000004d */
[----:B----4-:R-:W-:Y:S04]  /*12560*/  STL [R1+0x20c], R13 ;  /* 0x00020c0d01007387 */ /* 0x010fe80000100800 */
[----:B------:R-:W-:Y:S04]  /*12570*/  STL [R1+0xf44], R15 ;  /* 0x000f440f01007387 */ /* 0x000fe80000100800 */
[----:B------:R0:W-:Y:S04]  /*12580*/  STL [R1+0xf40], R10 ;  /* 0x000f400a01007387 */ /* 0x0001e80000100800 */
[----:B------:R-:W-:Y:S01]  /*12590*/  STL [R1+0xf4c], R78 ;  /* 0x000f4c4e01007387 */ /* 0x000fe20000100800 */
[----:B0-----:R-:W-:-:S04]  /*125a0*/  @!P2 LOP3.LUT R10, R11, R10, RZ, 0x3c, !PT ;  /* 0x0000000a0b0aa212 */ /* 0x001fc800078e3cff */
[----:B------:R-:W-:-:S05]  /*125b0*/  @!P2 LOP3.LUT R11, R11, R10, RZ, 0x3c, !PT ;  /* 0x0000000a0b0ba212 */ /* 0x000fca00078e3cff */
[----:B------:R0:W4:Y:S04]  /*125c0*/  @!P2 LDG.E.U8 R76, desc[UR14][R10.64] ;  /* 0x0000000e0a4ca981 */ /* 0x000128000c1e1100 */
[----:B--2---:R1:W-:Y:S01]  /*125d0*/  STL [R1+0x1f8], R70 ;  /* 0x0001f84601007387 */ /* 0x0043e20000100800 */
[----:B0-----:R-:W-:Y:S02]  /*125e0*/  @!P2 IMAD.MOV.U32 R10, RZ, RZ, R78 ;  /* 0x000000ffff0aa224 */ /* 0x001fe400078e004e */
[----:B-1----:R-:W-:-:S04]  /*125f0*/  IMAD.X R70, R9, 0x1, R4, P6 ;  /* 0x0000000109467824 */ /* 0x002fc800030e0604 */
[----:B------:R-:W-:-:S05]  /*12600*/  @!P2 IMAD.MOV.U32 R11, RZ, RZ, R70 ;  /* 0x000000ffff0ba224 */ /* 0x000fca00078e0046 */
[----:B------:R0:W2:Y:S01]  /*12610*/  @!P2 LDG.E.U8 R77, desc[UR14][R10.64] ;  /* 0x0000000e0a4da981 */ /* 0x0000a2000c1e1100 */
[----:B------:R-:W-:Y:S01]  /*12620*/  IADD3 R15, P6, PT, R12, R5, RZ ;  /* 0x000000050c0f7210 */ /* 0x000fe20007fde0ff */
[----:B------:R-:W-:Y:S02]  /*12630*/  VIADD R13, R59, 0xffffffaf ;  /* 0xffffffaf3b0d7836 */ /* 0x000fe40000000000 */
[----:B------:R1:W-:Y:S04]  /*12640*/  STL [R1+0xf48], R70 ;  /* 0x000f484601007387 */ /* 0x0003e80000100800 */
[----:B------:R-:W-:Y:S01]  /*12650*/  STL [R1+0xf54], R15 ;  /* 0x000f540f01007387 */ /* 0x000fe20000100800 */
[----:B------:R-:W-:Y:S01]  /*12660*/  ISETP.GE.U32.AND P1, PT, R13, 0x7fffff30, PT ;  /* 0x7fffff300d00780c */ /* 0x000fe20003f26070 */
[----:B0-----:R-:W-:Y:S01]  /*12670*/  @!P2 IMAD.MOV.U32 R10, RZ, RZ, R15 ;  /* 0x000000ffff0aa224 */ /* 0x001fe200078e000f */
[----:B------:R-:W-:-:S02]  /*12680*/  PRMT R13, RZ, 0x7610, R13 ;  /* 0x00007610ff0d7816 */ /* 0x000fc4000000000d */
[----:B------:R-:W-:Y:S01]  /*12690*/  PRMT R75, RZ, 0x7610, R75 ;  /* 0x00007610ff4b7816 */ /* 0x000fe2000000004b */
[----:B----4-:R0:W-:Y:S04]  /*126a0*/  STL [R1+0x1f4], R76 ;  /* 0x0001f44c01007387 */ /* 0x0101e80000100800 */
[----:B-1----:R-:W4:Y:S04]  /*126b0*/  LDL.LU R70, [R1+0x1bf8] ;  /* 0x001bf80001467983 */ /* 0x002f280000300800 */
[----:B------:R-:W3:Y:S01]  /*126c0*/  LDL.LU R78, [R1+0x1bf4] ;  /* 0x001bf400014e7983 */ /* 0x000ee20000300800 */
[----:B0-----:R-:W-:-:S04]  /*126d0*/  IMAD.X R76, R9, 0x1, R6, P6 ;  /* 0x00000001094c7824 */ /* 0x001fc800030e0606 */
[----:B------:R-:W-:-:S05]  /*126e0*/  IMAD.MOV.U32 R11, RZ, RZ, R76 ;  /* 0x000000ffff0b7224 */ /* 0x000fca00078e004c */
[----:B------:R0:W3:Y:S04]  /*126f0*/  @!P2 LDG.E.U8 R13, desc[UR14][R10.64] ;  /* 0x0000000e0a0da981 */ /* 0x0000e8000c1e1100 */
[----:B--2---:R1:W-:Y:S04]  /*12700*/  STL [R1+0x1f0], R77 ;  /* 0x0001f04d01007387 */ /* 0x0043e80000100800 */
[----:B-1----:R-:W2:Y:S04]  /*12710*/  LDL.LU R77, [R1+0x1bf0] ;  /* 0x001bf000014d7983 */ /* 0x002ea80000300800 */
[----:B------:R1:W-:Y:S02]  /*12720*/  STL [R1+0xf50], R76 ;  /* 0x000f504c01007387 */ /* 0x0003e40000100800 */
[----:B-1----:R-:W-:-:S05]  /*12730*/  IADD3 R76, P6, PT, R12, R7, RZ ;  /* 0x000000070c4c7210 */ /* 0x002fca0007fde0ff */
[----:B0-----:R-:W-:Y:S02]  /*12740*/  IMAD.X R11, R9, 0x1, R8, P6 ;  /* 0x00000001090b7824 */ /* 0x001fe400030e0608 */
        /* <DEDUP_REMOVED lines=9> */
[-C--:B------:R-:W-:Y:S02]  /*127e0*/  @!P0 LOP3.LUT R11, R11, R10.reuse, RZ, 0x3c, !PT ;  /* 0x0000000a0b0b8212 */ /* 0x080fe400078e3cff */
[----:B------:R-:W-:Y:S01]  /*127f0*/  PRMT R74, RZ, 0x7610, R74 ;  /* 0x00007610ff4a7816 */ /* 0x000fe2000000004a */
[----:B---3--:R-:W-:Y:S04]  /*12800*/  STL [R1+0x1ec], R13 ;  /* 0x0001ec0d01007387 */ /* 0x008fe80000100800 */
[----:B------:R-:W-:Y:S04]  /*12810*/  STL [R1+0xf64], R15 ;  /* 0x000f640f01007387 */ /* 0x000fe80000100800 */
[----:B--2---:R-:W-:Y:S04]  /*12820*/  STL [R1+0x1e4], R75 ;  /* 0x0001e44b01007387 */ /* 0x004fe80000100800 */
        /* <DEDUP_REMOVED lines=9> */
[----:B------:R-:W-:-:S04]  /*128c0*/  IADD3 R15, P6, PT, R12, R5, RZ ;  /* 0x000000050c0f7210 */ /* 0x000fc80007fde0ff */
[----:B------:R0:W3:Y:S01]  /*128d0*/  @!P0 LDG.E.U8 R14, desc[UR14][R10.64] ;  /* 0x0000000e0a0e8981 */ /* 0x0000e2000c1e1100 */
[----:B------:R-:W-:-:S03]  /*128e0*/  VIADD R13, R59, 0xffffffae ;  /* 0xffffffae3b0d7836 */ /* 0x000fc60000000000 */
[----:B------:R-:W-:Y:S04]  /*128f0*/  STL [R1+0xf6c], R75 ;  /* 0x000f6c4b01007387 */ /* 0x000fe80000100800 */
[----:B------:R1:W-:Y:S04]  /*12900*/  STL [R1+0xf68], R76 ;  /* 0x000f684c01007387 */ /* 0x0003e80000100800 */
[----:B------:R-:W-:Y:S01]  /*12910*/  STL [R1+0xf74], R15 ;  /* 0x000f740f01007387 */ /* 0x000fe20000100800 */
[----:B------:R-:W-:Y:S01]  /*12920*/  ISETP.GE.U32.AND P2, PT, R13, 0x7fffff2f, PT ;  /* 0x7fffff2f0d00780c */ /* 0x000fe20003f46070 */
[----:B0-----:R-:W-:Y:S01]  /*12930*/  @!P0 IMAD.MOV.U32 R10, RZ, RZ, R15 ;  /* 0x000000ffff0a8224 */ /* 0x001fe200078e000f */
[----:B------:R-:W-:Y:S01]  /*12940*/  PRMT R13, RZ, 0x7610, R13 ;  /* 0x00007610ff0d7816 */ /* 0x000fe2000000000d */
[----:B--2---:R0:W-:Y:S04]  /*12950*/  STL [R1+0x1e0], R74 ;  /* 0x0001e04a01007387 */ /* 0x0041e80000100800 */
[----:B-1----:R-:W2:Y:S04]  /*12960*/  LDL.LU R76, [R1+0x1bec] ;  /* 0x001bec00014c7983 */ /* 0x002ea80000300800 */
[----:B------:R-:W2:Y:S01]  /*12970*/  LDL.LU R75, [R1+0x1be8] ;  /* 0x001be800014b7983 */ /* 0x000ea20000300800 */
[----:B0-----:R-:W-:-:S04]  /*12980*/  IMAD.X R74, R9, 0x1, R6, P6 ;  /* 0x00000001094a7824 */ /* 0x001fc800030e0606 */
[----:B------:R-:W-:-:S05]  /*12990*/  IMAD.MOV.U32 R11, RZ, RZ, R74 ;  /* 0x000000ffff0b7224 */ /* 0x000fca00078e004a */
[----:B------:R0:W2:Y:S04]  /*129a0*/  @!P0 LDG.E.U8 R13, desc[UR14][R10.64] ;  /* 0x0000000e0a0d8981 */ /* 0x0000a8000c1e1100 */
[----:B---3--:R1:W-:Y:S01]  /*129b0*/  STL [R1+0x1dc], R14 ;  /* 0x0001dc0e01007387 */ /* 0x0083e20000100800 */
[----:B------:R-:W-:-:S03]  /*129c0*/  PRMT R32, RZ, 0x7610, R32 ;  /* 0x00007610ff207816 */ /* 0x000fc60000000020 */
        /* <DEDUP_REMOVED lines=9> */
[----:B------:R0:W-:Y:S04]  /*12a60*/  STL [R1+0xf78], R11 ;  /* 0x000f780b01007387 */ /* 0x0001e80000100800 */
[----:B------:R0:W3:Y:S02]  /*12a70*/  @!P0 LDG.E.U8 R32, desc[UR14][R10.64] ;  /* 0x0000000e0a208981 */ /* 0x0000e4000c1e1100 */
[----:B0-----:R-:W-:-:S02]  /*12a80*/  IMAD.MOV.U32 R11, RZ, RZ, R15 ;  /* 0x000000ffff0b7224 */ /* 0x001fc400078e000f */
[----:B------:R-:W-:-:S05]  /*12a90*/  IMAD.X R10, R9, 0x1, R2, P6 ;  /* 0x00000001090a7824 */ /* 0x000fca00030e0602 */
[-C--:B------:R-:W-:Y:S02]  /*12aa0*/  @!P3 LOP3.LUT R11, R11, R10.reuse, RZ, 0x3c, !PT ;  /* 0x0000000a0b0bb212 */ /* 0x080fe400078e3cff */
[----:B------:R-:W-:Y:S02]  /*12ab0*/  IADD3 R74, P6, PT, R12, R3, RZ ;  /* 0x000000030c4a7210 */ /* 0x000fe40007fde0ff */
[----:B------:R-:W-:Y:S02]  /*12ac0*/  PRMT R68, RZ, 0x7610, R68 ;  /* 0x00007610ff447816 */ /* 0x000fe40000000044 */
[----:B------:R-:W-:Y:S01]  /*12ad0*/  PRMT R69, RZ, 0x7610, R69 ;  /* 0x00007610ff457816 */ /* 0x000fe20000000045 */
[----:B--2---:R-:W-:Y:S04]  /*12ae0*/  STL [R1+0x1d0], R13 ;  /* 0x0001d00d01007387 */ /* 0x004fe80000100800 */
[----:B------:R-:W-:Y:S04]  /*12af0*/  STL [R1+0xf84], R15 ;  /* 0x000f840f01007387 */ /* 0x000fe80000100800 */
[----:B------:R0:W-:Y:S02]  /*12b00*/  STL [R1+0xf80], R10 ;  /* 0x000f800a01007387 */ /* 0x0001e40000100800 */
[----:B0-----:R-:W-:Y:S01]  /*12b10*/  @!P3 LOP3.LUT R10, R11, R10, RZ, 0x3c, !PT ;  /* 0x0000000a0b0ab212 */ /* 0x001fe200078e3cff */
[----:B------:R-:W-:-:S03]  /*12b20*/  IMAD.X R15, R9, 0x1, R4, P6 ;  /* 0x00000001090f7824 */ /* 0x000fc600030e0604 */
[----:B------:R-:W-:-:S05]  /*12b30*/  @!P3 LOP3.LUT R11, R11, R10, RZ, 0x3c, !PT ;  /* 0x0000000a0b0bb212 */ /* 0x000fca00078e3cff */
[----:B------:R0:W2:Y:S02]  /*12b40*/  @!P3 LDG.E.U8 R68, desc[UR14][R10.64] ;  /* 0x0000000e0a44b981 */ /* 0x0000a4000c1e1100 */
[----:B0-----:R-:W-:Y:S02]  /*12b50*/  @!P3 IMAD.MOV.U32 R10, RZ, RZ, R74 ;  /* 0x000000ffff0ab224 */ /* 0x001fe400078e004a */
[----:B------:R-:W-:-:S05]  /*12b60*/  @!P3 IMAD.MOV.U32 R11, RZ, RZ, R15 ;  /* 0x000000ffff0bb224 */ /* 0x000fca00078e000f */
[----:B------:R0:W4:Y:S04]  /*12b70*/  @!P3 LDG.E.U8 R69, desc[UR14][R10.64] ;  /* 0x0000000e0a45b981 */ /* 0x000128000c1e1100 */
[----:B------:R-:W-:Y:S04]  /*12b80*/  STL [R1+0xf8c], R74 ;  /* 0x000f8c4a01007387 */ /* 0x000fe80000100800 */
[----:B---3--:R1:W-:Y:S01]  /*12b90*/  STL [R1+0x1c8], R32 ;  /* 0x0001c82001007387 */ /* 0x0083e20000100800 */
[----:B------:R-:W-:-:S03]  /*12ba0*/  VIADD R13, R59, 0xffffffad ;  /* 0xffffffad3b0d7836 */ /* 0x000fc60000000000 */
[----:B------:R3:W-:Y:S01]  /*12bb0*/  STL [R1+0xf88], R15 ;  /* 0x000f880f01007387 */ /* 0x0007e20000100800 */
[----:B-1----:R-:W-:-:S05]  /*12bc0*/  IADD3 R32, P6, PT, R12, R5, RZ ;  /* 0x000000050c207210 */ /* 0x002fca0007fde0ff */
[----:B------:R-:W-:Y:S01]  /*12bd0*/  STL [R1+0xf94], R32 ;  /* 0x000f942001007387 */ /* 0x000fe20000100800 */
[----:B------:R-:W-:Y:S01]  /*12be0*/  ISETP.GE.U32.AND P0, PT, R13, 0x7fffff2e, PT ;  /* 0x7fffff2e0d00780c */ /* 0x000fe20003f06070 */
[----:B0-----:R-:W-:Y:S01]  /*12bf0*/  @!P3 IMAD.MOV.U32 R10, RZ, RZ, R32 ;  /* 0x000000ffff0ab224 */ /* 0x001fe200078e0020 */
[----:B------:R-:W-:Y:S02]  /*12c00*/  PRMT R13, RZ, 0x7610, R13 ;  /* 0x00007610ff0d7816 */ /* 0x000fe4000000000d */
[----:B------:R-:W-:Y:S01]  /*12c10*/  PRMT R67, RZ, 0x7610, R67 ;  /* 0x00007610ff437816 */ /* 0x000fe20000000043 */
[----:B--2---:R0:W-:Y:S04]  /*12c20*/  STL [R1+0x30c], R68 ;  /* 0x00030c4401007387 */ /* 0x0041e80000100800 */
[----:B---3--:R-:W2:Y:S04]  /*12c30*/  LDL.LU R15, [R1+0x1be0] ;  /* 0x001be000010f7983 */ /* 0x008ea80000300800 */
[----:B------:R-:W3:Y:S01]  /*12c40*/  LDL.LU R74, [R1+0x1bdc] ;  /* 0x001bdc00014a7983 */ /* 0x000ee20000300800 */
        /* <DEDUP_REMOVED lines=65> */
[----:B------:R0:W-:Y:S04]  /*13060*/  STL [R1+0xfc4], R32 ;  /* 0x000fc42001007387 */ /* 0x0001e80000100800 */
[----:B------:R1:W-:Y:S01]  /*13070*/  STL [R1+0xfc0], R10 ;  /* 0x000fc00a01007387 */ /* 0x0003e20000100800 */
[----:B0-----:R-:W-:-:S02]  /*13080*/  IADD3 R32, P6, PT, R12, R3, RZ ;  /* 0x000000030c207210 */ /* 0x001fc40007fde0ff */
[----:B-1----:R-:W-:-:S03]  /*13090*/  @!P1 LOP3.LUT R10, R11, R10, RZ, 0x3c, !PT ;  /* 0x0000000a0b0a9212 */ /* 0x002fc600078e3cff */
[----:B------:R-:W-:Y:S01]  /*130a0*/  STL [R1+0xfcc], R32 ;  /* 0x000fcc2001007387 */ /* 0x000fe20000100800 */
        /* <DEDUP_REMOVED lines=39> */
[----:B---3--:R-:W-:Y:S04]  /*13320*/  STL [R1+0x20], R13 ;  /* 0x0000200d01007387 */ /* 0x008fe80000100800 */
[----:B------:R-:W-:Y:S04]  /*13330*/  STL [R1+0xfe4], R61 ;  /* 0x000fe43d01007387 */ /* 0x000fe80000100800 */
[----:B------:R0:W-:Y:S04]  /*13340*/  STL [R1+0xfe0], R10 ;  /* 0x000fe00a01007387 */ /* 0x0001e80000100800 */
[----:B------:R-:W-:Y:S01]  /*13350*/  STL [R1+0xfec], R88 ;  /* 0x000fec5801007387 */ /* 0x000fe20000100800 */
[----:B0-----:R-:W-:-:S04]  /*13360*/  @!P2 LOP3.LUT R10, R11, R10, RZ, 0x3c, !PT ;  /* 0x0000000a0b0aa212 */ /* 0x001fc800078e3cff */
[----:B------:R-:W-:-:S05]  /*13370*/  @!P2 LOP3.LUT R11, R11, R10, RZ, 0x3c, !PT ;  /* 0x0000000a0b0ba212 */ /* 0x000fca00078e3cff */
[----:B------:R0:W3:Y:S04]  /*13380*/  @!P2 LDG.E.U8 R62, desc[UR14][R10.64] ;  /* 0x0000000e0a3ea981 */ /* 0x0000e8000c1e1100 */
[----:B--2---:R1:W-:Y:S01]  /*13390*/  STL [R1+0x1c], R82 ;  /* 0x00001c5201007387 */ /* 0x0043e20000100800 */
[----:B0-----:R-:W-:Y:S02]  /*133a0*/  @!P2 IMAD.MOV.U32 R10, RZ, RZ, R88 ;  /* 0x000000ffff0aa224 */ /* 0x001fe400078e0058 */
[----:B-1----:R-:W-:-:S04]  /*133b0*/  IMAD.X R82, R9, 0x1, R4, P6 ;  /* 0x0000000109527824 */ /* 0x002fc800030e0604 */
[----:B------:R-:W-:-:S05]  /*133c0*/  @!P2 IMAD.MOV.U32 R11, RZ, RZ, R82 ;  /* 0x000000ffff0ba224 */ /* 0x000fca00078e0052 */
[----:B------:R0:W2:Y:S01]  /*133d0*/  @!P2 LDG.E.U8 R60, desc[UR14][R10.64] ;  /* 0x0000000e0a3ca981 */ /* 0x0000a2000c1e1100 */
[----:B------:R-:W-:Y:S01]  /*133e0*/  IADD3 R61, P6, PT, R12, R5, RZ ;  /* 0x000000050c3d7210 */ /* 0x000fe20007fde0ff */
[----:B------:R-:W-:Y:S02]  /*133f0*/  VIADD R13, R59, 0xffffffaa ;  /* 0xffffffaa3b0d7836 */ /* 0x000fe40000000000 */
[----:B------:R-:W-:Y:S04]  /*13400*/  STL [R1+0xfe8], R82 ;  /* 0x000fe85201007387 */ /* 0x000fe80000100800 */
[----:B------:R-:W-:Y:S01]  /*13410*/  STL [R1+0xff4], R61 ;  /* 0x000ff43d01007387 */ /* 0x000fe20000100800 */
[----:B------:R-:W-:Y:S01]  /*13420*/  ISETP.GE.U32.AND P1, PT, R13, 0x7fffff2b, PT ;  /* 0x7fffff2b0d00780c */ /* 0x000fe20003f26070 */
[----:B0-----:R-:W-:Y:S01]  /*13430*/  @!P2 IMAD.MOV.U32 R10, RZ, RZ, R61 ;  /* 0x000000ffff0aa224 */ /* 0x001fe200078e003d */
[----:B------:R-:W-:-:S02]  /*13440*/  PRMT R13, RZ, 0x7610, R13 ;  /* 0x00007610ff0d7816 */ /* 0x000fc4000000000d */
[----:B------:R-:W-:Y:S02]  /*13450*/  PRMT R57, RZ, 0x7610, R57 ;  /* 0x00007610ff397816 */ /* 0x000fe40000000039 */
[----:B------:R-:W-:Y:S02]  /*13460*/  PRMT R58, RZ, 0x7610, R58 ;  /* 0x00007610ff3a7816 */ /* 0x000fe4000000003a */
[----:B------:R-:W-:Y:S01]  /*13470*/  PRMT R55, RZ, 0x7610, R55 ;  /* 0x00007610ff377816 */ /* 0x000fe20000000037 */
[----:B---3--:R0:W-:Y:S02]  /*13480*/  STL [R1+0x18], R62 ;  /* 0x0000183e01007387 */ /* 0x0081e40000100800 */
[----:B0-----:R-:W-:-:S04]  /*13490*/  IMAD.X R62, R9, 0x1, R6, P6 ;  /* 0x00000001093e7824 */ /* 0x001fc800030e0606 */
[----:B------:R-:W-:-:S05]  /*134a0*/  @!P2 IMAD.MOV.U32 R11, RZ, RZ, R62 ;  /* 0x000000ffff0ba224 */ /* 0x000fca00078e003e */
[----:B------:R0:W3:Y:S04]  /*134b0*/  @!P2 LDG.E.U8 R13, desc[UR14][R10.64] ;  /* 0x0000000e0a0da981 */ /* 0x0000e8000c1e1100 */
[----:B--2---:R1:W-:Y:S04]  /*134c0*/  STL [R1+0x14], R60 ;  /* 0x0000143c01007387 */ /* 0x0043e80000100800 */
[----:B------:R2:W-:Y:S01]  /*134d0*/  STL [R1+0xff0], R62 ;  /* 0x000ff03e01007387 */ /* 0x0005e20000100800 */
[----:B-1----:R-:W-:Y:S01]  /*134e0*/  IADD3 R60, P6, PT, R12, R7, RZ ;  /* 0x000000070c3c7210 */ /* 0x002fe20007fde0ff */
[----:B------:R-:W-:-:S04]  /*134f0*/  IMAD R12, R16, 0x52, RZ ;  /* 0x00000052100c7824 */ /* 0x000fc800078e02ff */
[----:B------:R-:W-:Y:S01]  /*13500*/  IMAD.X R61, R9, 0x1, R8, P6 ;  /* 0x00000001093d7824 */ /* 0x000fe200030e0608 */
[----:B------:R-:W-:Y:S02]  /*13510*/  SHF.R.S32.HI R9, RZ, 0x1f, R12 ;  /* 0x0000001fff097819 */ /* 0x000fe4000001140c */
[----:B--2---:R-:W-:Y:S01]  /*13520*/  IADD3 R62, P6, PT, R12, R0, RZ ;  /* 0x000000000c3e7210 */ /* 0x004fe20007fde0ff */
[----:B0-----:R-:W-:Y:S02]  /*13530*/  @!P2 IMAD.MOV.U32 R10, RZ, RZ, R60 ;  /* 0x000000ffff0aa224 */ /* 0x001fe400078e003c */
[----:B------:R-:W-:Y:S01]  /*13540*/  @!P2 IMAD.MOV.U32 R11, RZ, RZ, R61 ;  /* 0x000000ffff0ba224 */ /* 0x000fe200078e003d */
[----:B------:R0:W-:Y:S01]  /*13550*/  STL [R1+0xffc], R60 ;  /* 0x000ffc3c01007387 */ /* 0x0001e20000100800 */
[----:B------:R-:W-:-:S03]  /*13560*/  IMAD.X R88, R9, 0x1, R2, P6 ;  /* 0x0000000109587824 */ /* 0x000fc600030e0602 */
[----:B------:R1:W2:Y:S01]  /*13570*/  @!P2 LDG.E.U8 R57, desc[UR14][R10.64] ;  /* 0x0000000e0a39a981 */ /* 0x0002a2000c1e1100 */
[----:B0-----:R-:W-:-:S03]  /*13580*/  IADD3 R60, P6, PT, R12, R3, RZ ;  /* 0x000000030c3c7210 */ /* 0x001fc60007fde0ff */
[----:B------:R0:W-:Y:S01]  /*13590*/  STL [R1+0xff8], R61 ;  /* 0x000ff83d01007387 */ /* 0x0001e20000100800 */
[----:B-1----:R-:W-:Y:S02]  /*135a0*/  @!P0 IMAD.MOV.U32 R10, RZ, RZ, R62 ;  /* 0x000000ffff0a8224 */ /* 0x002fe400078e003e */
[----:B------:R-:W-:Y:S02]  /*135b0*/  @!P0 IMAD.MOV.U32 R11, RZ, RZ, R88 ;  /* 0x000000ffff0b8224 */ /* 0x000fe400078e0058 */
[----:B0-----:R-:W-:-:S03]  /*135c0*/  IMAD.X R61, R9, 0x1, R4, P6 ;  /* 0x00000001093d7824 */ /* 0x001fc600030e0604 */
[----:B------:R0:W4:Y:S02]  /*135d0*/  @!P0 LDG.E.U8 R58, desc[UR14][R10.64] ;  /* 0x0000000e0a3a8981 */ /* 0x000124000c1e1100 */
[----:B0-----:R-:W-:Y:S02]  /*135e0*/  @!P0 IMAD.MOV.U32 R10, RZ, RZ, R60 ;  /* 0x000000ffff0a8224 */ /* 0x001fe400078e003c */
[----:B------:R-:W-:-:S05]  /*135f0*/  @!P0 IMAD.MOV.U32 R11, RZ, RZ, R61 ;  /* 0x000000ffff0b8224 */ /* 0x000fca00078e003d */
[----:B------:R0:W4:Y:S01]  /*13600*/  @!P0 LDG.E.U8 R55, desc[UR14][R10.64] ;  /* 0x0000000e0a378981 */ /* 0x000122000c1e1100 */
[----:B------:R-:W-:Y:S02]  /*13610*/  PRMT R93, RZ, 0x7610, R93 ;  /* 0x00007610ff5d7816 */ /* 0x000fe4000000005d */
[----:B------:R-:W-:Y:S02]  /*13620*/  PRMT R56, RZ, 0x7610, R56 ;  /* 0x00007610ff387816 */ /* 0x000fe40000000038 */
[----:B------:R-:W-:Y:S01]  /*13630*/  PRMT R54, RZ, 0x7610, R54 ;  /* 0x00007610ff367816 */ /* 0x000fe20000000036 */
[----:B---3--:R1:W-:Y:S04]  /*13640*/  STL [R1+0x10], R13 ;  /* 0x0000100d01007387 */ /* 0x0083e80000100800 */
[----:B------:R-:W-:Y:S04]  /*13650*/  STL [R1+0x1004], R62 ;  /* 0x0010043e01007387 */ /* 0x000fe80000100800 */
[----:B------:R-:W-:Y:S04]  /*13660*/  STL [R1+0x1000], R88 ;  /* 0x0010005801007387 */ /* 0x000fe80000100800 */
[----:B------:R-:W-:Y:S01]  /*13670*/  STL [R1+0x100c], R60 ;  /* 0x00100c3c01007387 */ /* 0x000fe20000100800 */
[----:B-1----:R-:W-:-:S05]  /*13680*/  VIADD R13, R59, 0xffffffa9 ;  /* 0xffffffa93b0d7836 */ /* 0x002fca0000000000 */
[----:B------:R-:W-:Y:S02]  /*13690*/  ISETP.GE.U32.AND P2, PT, R13, 0x7fffff2a, PT ;  /* 0x7fffff2a0d00780c */ /* 0x000fe40003f46070 */
[----:B------:R-:W-:Y:S01]  /*136a0*/  PRMT R13, RZ, 0x7610, R13 ;  /* 0x00007610ff0d7816 */ /* 0x000fe2000000000d */
[----:B--2---:R1:W-:Y:S04]  /*136b0*/  STL [R1+0xc], R57 ;  /* 0x00000c3901007387 */ /* 0x0043e80000100800 */
[----:B------:R-:W-:Y:S01]  /*136c0*/  STL [R1+0x1008], R61 ;  /* 0x0010083d01007387 */ /* 0x000fe20000100800 */
[----:B-1----:R-:W-:-:S05]  /*136d0*/  IADD3 R57, P6, PT, R12, R5, RZ ;  /* 0x000000050c397210 */ /* 0x002fca0007fde0ff */
[----:B------:R-:W-:Y:S04]  /*136e0*/  STL [R1+0x1014], R57 ;  /* 0x0010143901007387 */ /* 0x000fe80000100800 */
[----:B----4-:R1:W-:Y:S01]  /*136f0*/  STL [R1+0x8], R58 ;  /* 0x0000083a01007387 */ /* 0x0103e20000100800 */
[----:B0-----:R-:W-:Y:S02]  /*13700*/  @!P0 IMAD.MOV.U32 R10, RZ, RZ, R57 ;  /* 0x000000ffff0a8224 */ /* 0x001fe400078e0039 */
[----:B-1----:R-:W-:Y:S01]  /*13710*/  IMAD.X R58, R9, 0x1, R6, P6 ;  /* 0x00000001093a7824 */ /* 0x002fe200030e0606 */
[----:B------:R0:W-:Y:S03]  /*13720*/  STL [R1+0x4], R55 ;  /* 0x0000043701007387 */ /* 0x0001e60000100800 */
[----:B------:R-:W-:Y:S01]  /*13730*/  @!P0 IMAD.MOV.U32 R11, RZ, RZ, R58 ;  /* 0x000000ffff0b8224 */ /* 0x000fe200078e003a */
[----:B0-----:R-:W-:Y:S01]  /*13740*/  IADD3 R55, P6, PT, R12, R7, RZ ;  /* 0x000000070c377210 */ /* 0x001fe20007fde0ff */
[----:B------:R-:W-:-:S03]  /*13750*/  IMAD R12, R16, 0x53, RZ ;  /* 0x00000053100c7824 */ /* 0x000fc600078e02ff */
[----:B------:R0:W2:Y:S01]  /*13760*/  @!P0 LDG.E.U8 R13, desc[UR14][R10.64] ;  /* 0x0000000e0a0d8981 */ /* 0x0000a2000c1e1100 */
[----:B------:R-:W-:Y:S01]  /*13770*/  IMAD.X R57, R9, 0x1, R8, P6 ;  /* 0x0000000109397824 */ /* 0x000fe200030e0608 */
[----:B------:R-:W-:Y:S02]  /*13780*/  SHF.R.S32.HI R9, RZ, 0x1f, R12 ;  /* 0x0000001fff097819 */ /* 0x000fe4000001140c */
[----:B------:R-:W-:Y:S01]  /*13790*/  IADD3 R60, P6, PT, R12, R0, RZ ;  /* 0x000000000c3c7210 */ /* 0x000fe20007fde0ff */
[----:B------:R-:W-:Y:S01]  /*137a0*/  STL [R1+0x1010], R58 ;  /* 0x0010103a01007387 */ /* 0x000fe20000100800 */
[----:B0-----:R-:W-:-:S03]  /*137b0*/  @!P0 IMAD.MOV.U32 R10, RZ, RZ, R55 ;  /* 0x000000ffff0a8224 */ /* 0x001fc600078e0037 */
[----:B------:R-:W-:Y:S01]  /*137c0*/  STL [R1+0x101c], R55 ;  /* 0x00101c3701007387 */ /* 0x000fe20000100800 */
[----:B------:R-:W-:Y:S02]  /*137d0*/  @!P0 IMAD.MOV.U32 R11, RZ, RZ, R57 ;  /* 0x000000ffff0b8224 */ /* 0x000fe400078e0039 */
[----:B------:R-:W-:Y:S01]  /*137e0*/  IMAD.X R61, R9, 0x1, R2, P6 ;  /* 0x00000001093d7824 */ /* 0x000fe200030e0602 */
[----:B------:R0:W-:Y:S04]  /*137f0*/  STL [R1+0x1018], R57 ;  /* 0x0010183901007387 */ /* 0x0001e80000100800 */
[----:B------:R1:W3:Y:S01]  /*13800*/  @!P0 LDG.E.U8 R93, desc[UR14][R10.64] ;  /* 0x0000000e0a5d8981 */ /* 0x0002e2000c1e1100 */
[----:B0-----:R-:W-:Y:S01]  /*13810*/  IADD3 R57, P6, PT, R12, R3, RZ ;  /* 0x000000030c397210 */ /* 0x001fe20007fde0ff */
[----:B-1----:R-:W-:-:S02]  /*13820*/  @!P3 IMAD.MOV.U32 R10, RZ, RZ, R60 ;  /* 0x000000ffff0ab224 */ /* 0x002fc400078e003c */
[----:B------:R-:W-:Y:S02]  /*13830*/  @!P3 IMAD.MOV.U32 R11, RZ, RZ, R61 ;  /* 0x000000ffff0bb224 */ /* 0x000fe400078e003d */
[----:B------:R-:W-:-:S03]  /*13840*/  IMAD.X R58, R9, 0x1, R4, P6 ;  /* 0x00000001093a7824 */ /* 0x000fc600030e0604 */
[----:B------:R0:W4:Y:S02]  /*13850*/  @!P3 LDG.E.U8 R56, desc[UR14][R10.64] ;  /* 0x0000000e0a38b981 */ /* 0x000124000c1e1100 */
[----:B0-----:R-:W-:Y:S02]  /*13860*/  @!P3 IMAD.MOV.U32 R10, RZ, RZ, R57 ;  /* 0x000000ffff0ab224 */ /* 0x001fe400078e0039 */
[----:B------:R-:W-:-:S05]  /*13870*/  @!P3 IMAD.MOV.U32 R11, RZ, RZ, R58 ;  /* 0x000000ffff0bb224 */ /* 0x000fca00078e003a */
[----:B------:R0:W4:Y:S01]  /*13880*/  @!P3 LDG.E.U8 R54, desc[UR14][R10.64] ;  /* 0x0000000e0a36b981 */ /* 0x000122000c1e1100 */
[----:B------:R-:W-:Y:S02]  /*13890*/  IADD3 R55, P6, PT, R12, R5, RZ ;  /* 0x000000050c377210 */ /* 0x000fe40007fde0ff */
[----:B------:R-:W-:-:S03]  /*138a0*/  PRMT R52, RZ, 0x7610, R52 ;  /* 0x00007610ff347816 */ /* 0x000fc60000000034 */
[----:B0-----:R-:W-:Y:S01]  /*138b0*/  @!P3 IMAD.MOV.U32 R10, RZ, RZ, R55 ;  /* 0x000000ffff0ab224 */ /* 0x001fe200078e0037 */
[----:B------:R-:W-:Y:S02]  /*138c0*/  PRMT R53, RZ, 0x7610, R53 ;  /* 0x00007610ff357816 */ /* 0x000fe40000000035 */
[----:B------:R-:W-:Y:S01]  /*138d0*/  PRMT R51, RZ, 0x7610, R51 ;  /* 0x00007610ff337816 */ /* 0x000fe20000000033 */
[----:B--2---:R0:W-:Y:S04]  /*138e0*/  STL [R1], R13 ;  /* 0x0000000d01007387 */ /* 0x0041e80000100800 */
[----:B------:R-:W-:Y:S01]  /*138f0*/  STL [R1+0x1024], R60 ;  /* 0x0010243c01007387 */ /* 0x000fe20000100800 */
[----:B0-----:R-:W-:-:S03]  /*13900*/  VIADD R13, R59, 0xffffffa8 ;  /* 0xffffffa83b0d7836 */ /* 0x001fc60000000000 */
[----:B---3--:R-:W-:Y:S04]  /*13910*/  STL [R1+0x1a9c], R93 ;  /* 0x001a9c5d01007387 */ /* 0x008fe80000100800 */
[----:B------:R-:W-:Y:S04]  /*13920*/  STL [R1+0x1020], R61 ;  /* 0x0010203d01007387 */ /* 0x000fe80000100800 */
[----:B------:R-:W-:Y:S04]  /*13930*/  STL [R1+0x102c], R57 ;  /* 0x00102c3901007387 */ /* 0x000fe80000100800 */
[----:B------:R-:W-:Y:S04]  /*13940*/  STL [R1+0x1028], R58 ;  /* 0x0010283a01007387 */ /* 0x000fe80000100800 */
[----:B------:R-:W-:Y:S01]  /*13950*/  STL [R1+0x1034], R55 ;  /* 0x0010343701007387 */ /* 0x000fe20000100800 */
[----:B------:R-:W-:-:S03]  /*13960*/  ISETP.GE.U32.AND P0, PT, R13, 0x7fffff29, PT ;  /* 0x7fffff290d00780c */ /* 0x000fc60003f06070 */
[----:B----4-:R0:W-:Y:S01]  /*13970*/  STL [R1+0x1ac], R56 ;  /* 0x0001ac3801007387 */ /* 0x0101e20000100800 */
[----:B------:R-:W-:Y:S01]  /*13980*/  PRMT R13, RZ, 0x7610, R13 ;  /* 0x00007610ff0d7816 */ /* 0x000fe2000000000d */
[----:B0-----:R-:W-:Y:S02]  /*13990*/  IMAD.X R56, R9, 0x1, R6, P6 ;  /* 0x0000000109387824 */ /* 0x001fe400030e0606 */
[----:B------:R0:W-:Y:S02]  /*139a0*/  STL [R1+0x1a8], R54 ;  /* 0x0001a83601007387 */ /* 0x0001e40000100800 */
[----:B------:R-:W-:Y:S02]  /*139b0*/  @!P3 IMAD.MOV.U32 R11, RZ, RZ, R56 ;  /* 0x000000ffff0bb224 */ /* 0x000fe400078e0038 */
[----:B------:R1:W-:Y:S04]  /*139c0*/  STL [R1+0x1030], R56 ;  /* 0x0010303801007387 */ /* 0x0003e80000100800 */
[----:B------:R2:W3:Y:S01]  /*139d0*/  @!P3 LDG.E.U8 R13, desc[UR14][R10.64] ;  /* 0x0000000e0a0db981 */ /* 0x0004e2000c1e1100 */
[----:B0-----:R-:W-:Y:S01]  /*139e0*/  IADD3 R54, P6, PT, R12, R7, RZ ;  /* 0x000000070c367210 */ /* 0x001fe20007fde0ff */
[----:B------:R-:W-:-:S04]  /*139f0*/  IMAD R12, R16, 0x54, RZ ;  /* 0x00000054100c7824 */ /* 0x000fc800078e02ff */
[----:B------:R-:W-:Y:S01]  /*13a00*/  IMAD.X R55, R9, 0x1, R8, P6 ;  /* 0x0000000109377824 */ /* 0x000fe200030e0608 */
[----:B------:R-:W-:Y:S02]  /*13a10*/  SHF.R.S32.HI R9, RZ, 0x1f, R12 ;  /* 0x0000001fff097819 */ /* 0x000fe4000001140c */
[----:B-1----:R-:W-:Y:S01]  /*13a20*/  IADD3 R56, P6, PT, R12, R0, RZ ;  /* 0x000000000c387210 */ /* 0x002fe20007fde0ff */
[----:B--2---:R-:W-:Y:S02]  /*13a30*/  @!P3 IMAD.MOV.U32 R10, RZ, RZ, R54 ;  /* 0x000000ffff0ab224 */ /* 0x004fe400078e0036 */
        /* <DEDUP_REMOVED lines=20> */
[----:B-1----:R-:W-:-:S03]  /*13b80*/  VIADD R13, R59, 0xffffffa7 ;  /* 0xffffffa73b0d7836 */ /* 0x002fc60000000000 */
[----:B--2---:R1:W-:Y:S04]  /*13b90*/  STL [R1+0x1a0], R52 ;  /* 0x0001a03401007387 */ /* 0x0043e80000100800 */
[----:B------:R-:W-:Y:S01]  /*13ba0*/  STL [R1+0x1048], R55 ;  /* 0x0010483701007387 */ /* 0x000fe20000100800 */
[----:B-1----:R-:W-:-:S05]  /*13bb0*/  IADD3 R52, P6, PT, R12, R5, RZ ;  /* 0x000000050c347210 */ /* 0x002fca0007fde0ff */
[----:B------:R-:W-:Y:S01]  /*13bc0*/  STL [R1+0x1054], R52 ;  /* 0x0010543401007387 */ /* 0x000fe20000100800 */
[----:B------:R-:W-:-:S03]  /*13bd0*/  ISETP.GE.U32.AND P3, PT, R13, 0x7fffff28, PT ;  /* 0x7fffff280d00780c */ /* 0x000fc60003f66070 */
[----:B----4-:R1:W-:Y:S01]  /*13be0*/  STL [R1+0x19c], R53 ;  /* 0x00019c3501007387 */ /* 0x0103e20000100800 */
[----:B------:R-:W-:Y:S01]  /*13bf0*/  PRMT R13, RZ, 0x7610, R13 ;  /* 0x00007610ff0d7816 */ /* 0x000fe2000000000d */
[----:B0-----:R-:W-:Y:S02]  /*13c00*/  @!P4 IMAD.MOV.U32 R10, RZ, RZ, R52 ;  /* 0x000000ffff0ac224 */ /* 0x001fe400078e0034 */
[----:B-1----:R-:W-:Y:S01]  /*13c10*/  IMAD.X R53, R9, 0x1, R6, P6 ;  /* 0x0000000109357824 */ /* 0x002fe200030e0606 */
[----:B------:R0:W-:Y:S03]  /*13c20*/  STL [R1+0x198], R51 ;  /* 0x0001983301007387 */ /* 0x0001e60000100800 */
[----:B------:R-:W-:Y:S01]  /*13c30*/  @!P4 IMAD.MOV.U32 R11, RZ, RZ, R53 ;  /* 0x000000ffff0bc224 */ /* 0x000fe200078e0035 */
        /* <DEDUP_REMOVED lines=101> */
[----:B------:R-:W-:-:S03]  /*14290*/  PRMT R40, RZ, 0x7610, R40 ;  /* 0x00007610ff287816 */ /* 0x000fc60000000028 */
        /* <DEDUP_REMOVED lines=15> */
[----:B------:R-:W-:-:S05]  /*14390*/  @!P0 IMAD.MOV.U32 R11, RZ, RZ, R44 ;  /* 0x000000ffff0b8224 */ /* 0x000fca00078e002c */
[----:B------:R1:W2:Y:S01]  /*143a0*/  @!P0 LDG.E.U8 R13, desc[UR14][R10.64] ;  /* 0x0000000e0a0d8981 */ /* 0x0002a2000c1e1100 */
[----:B0-----:R-:W-:-:S05]  /*143b0*/  IADD3 R42, P6, PT, R12, R7, RZ ;  /* 0x000000070c2a7210 */ /* 0x001fca0007fde0ff */
[----:B------:R-:W-:Y:S02]  /*143c0*/  IMAD.X R43, R9, 0x1, R8, P6 ;  /* 0x00000001092b7824 */ /* 0x000fe400030e0608 */
[----:B-1----:R-:W-:Y:S02]  /*143d0*/  @!P0 IMAD.MOV.U32 R10, RZ, RZ, R42 ;  /* 0x000000ffff0a8224 */ /* 0x002fe400078e002a */
[----:B------:R-:W-:-:S05]  /*143e0*/  @!P0 IMAD.MOV.U32 R11, RZ, RZ, R43 ;  /* 0x000000ffff0b8224 */ /* 0x000fca00078e002b */
[----:B------:R0:W3:Y:S01]  /*143f0*/  @!P0 LDG.E.U8 R40, desc[UR14][R10.64] ;  /* 0x0000000e0a288981 */ /* 0x0000e2000c1e1100 */
[----:B------:R-:W-:-:S03]  /*14400*/  IMAD R12, R16, 0x58, RZ ;  /* 0x00000058100c7824 */ /* 0x000fc600078e02ff */
[----:B------:R1:W-:Y:S02]  /*14410*/  STL [R1+0x10b0], R44 ;  /* 0x0010b02c01007387 */ /* 0x0003e40000100800 */
[----:B------:R-:W-:Y:S02]  /*14420*/  SHF.R.S32.HI R9, RZ, 0x1f, R12 ;  /* 0x0000001fff097819 */ /* 0x000fe4000001140c */
[----:B------:R-:W-:Y:S01]  /*14430*/  STL [R1+0x10bc], R42 ;  /* 0x0010bc2a01007387 */ /* 0x000fe20000100800 */
[----:B-1----:R-:W-:-:S03]  /*14440*/  IADD3 R44, P6, PT, R12, R0, RZ ;  /* 0x000000000c2c7210 */ /* 0x002fc60007fde0ff */
[----:B------:R-:W-:Y:S01]  /*14450*/  STL [R1+0x10b8], R43 ;  /* 0x0010b82b01007387 */ /* 0x000fe20000100800 */
[----:B------:R-:W-:Y:S01]  /*14460*/  PRMT R92, RZ, 0x7610, R92 ;  /* 0x00007610ff5c7816 */ /* 0x000fe2000000005c */
[----:B------:R-:W-:Y:S02]  /*14470*/  IMAD.X R45, R9, 0x1, R2, P6 ;  /* 0x00000001092d7824 */ /* 0x000fe400030e0602 */
[----:B0-----:R-:W-:Y:S02]  /*14480*/  @!P3 IMAD.MOV.U32 R10, RZ, RZ, R44 ;  /* 0x000000ffff0ab224 */ /* 0x001fe400078e002c */
[----:B------:R-:W-:Y:S01]  /*14490*/  @!P3 IMAD.MOV.U32 R11, RZ, RZ, R45 ;  /* 0x000000ffff0bb224 */ /* 0x000fe200078e002d */
[----:B------:R-:W-:-:S04]  /*144a0*/  PRMT R91, RZ, 0x7610, R91 ;  /* 0x00007610ff5b7816 */ /* 0x000fc8000000005b */
[----:B------:R0:W4:Y:S01]  /*144b0*/  @!P3 LDG.E.U8 R92, desc[UR14][R10.64] ;  /* 0x0000000e0a5cb981 */ /* 0x000122000c1e1100 */
[----:B------:R-:W-:-:S03]  /*144c0*/  PRMT R90, RZ, 0x7610, R90 ;  /* 0x00007610ff5a7816 */ /* 0x000fc6000000005a */
[----:B--2---:R1:W-:Y:S04]  /*144d0*/  STL [R1+0x26c], R13 ;  /* 0x00026c0d01007387 */ /* 0x0043e80000100800 */
[----:B------:R-:W-:Y:S01]  /*144e0*/  STL [R1+0x10c4], R44 ;  /* 0x0010c42c01007387 */ /* 0x000fe20000100800 */
[----:B-1----:R-:W-:-:S03]  /*144f0*/  VIADD R13, R59, 0xffffffa3 ;  /* 0xffffffa33b0d7836 */ /* 0x002fc60000000000 */
[----:B---3--:R1:W-:Y:S02]  /*14500*/  STL [R1+0x258], R40 ;  /* 0x0002582801007387 */ /* 0x0083e40000100800 */
[----:B-1----:R-:W-:-:S05]  /*14510*/  IADD3 R40, P6, PT, R12, R3, RZ ;  /* 0x000000030c287210 */ /* 0x002fca0007fde0ff */
[----:B------:R-:W-:Y:S01]  /*14520*/  IMAD.X R43, R9, 0x1, R4, P6 ;  /* 0x00000001092b7824 */ /* 0x000fe200030e0604 */
[----:B------:R-:W-:Y:S01]  /*14530*/  IADD3 R42, P6, PT, R12, R5, RZ ;  /* 0x000000050c2a7210 */ /* 0x000fe20007fde0ff */
[----:B0-----:R-:W-:Y:S02]  /*14540*/  @!P3 IMAD.MOV.U32 R10, RZ, RZ, R40 ;  /* 0x000000ffff0ab224 */ /* 0x001fe400078e0028 */
[----:B------:R-:W-:Y:S01]  /*14550*/  @!P3 IMAD.MOV.U32 R11, RZ, RZ, R43 ;  /* 0x000000ffff0bb224 */ /* 0x000fe200078e002b */
[----:B------:R-:W-:Y:S01]  /*14560*/  ISETP.GE.U32.AND P0, PT, R13, 0x7fffff24, PT ;  /* 0x7fffff240d00780c */ /* 0x000fe20003f06070 */
[----:B------:R-:W-:-:S03]  /*14570*/  IMAD.X R13, R9, 0x1, R6, P6 ;  /* 0x00000001090d7824 */ /* 0x000fc600030e0606 */
[----:B------:R0:W2:Y:S02]  /*14580*/  @!P3 LDG.E.U8 R91, desc[UR14][R10.64] ;  /* 0x0000000e0a5bb981 */ /* 0x0000a4000c1e1100 */
[----:B0-----:R-:W-:Y:S02]  /*14590*/  @!P3 IMAD.MOV.U32 R10, RZ, RZ, R42 ;  /* 0x000000ffff0ab224 */ /* 0x001fe400078e002a */
[----:B------:R-:W-:-:S05]  /*145a0*/  @!P3 IMAD.MOV.U32 R11, RZ, RZ, R13 ;  /* 0x000000ffff0bb224 */ /* 0x000fca00078e000d */
[----:B------:R0:W3:Y:S04]  /*145b0*/  @!P3 LDG.E.U8 R90, desc[UR14][R10.64] ;  /* 0x0000000e0a5ab981 */ /* 0x0000e8000c1e1100 */
[----:B------:R-:W-:Y:S04]  /*145c0*/  STL [R1+0x10c0], R45 ;  /* 0x0010c02d01007387 */ /* 0x000fe80000100800 */
[----:B------:R1:W-:Y:S04]  /*145d0*/  STL [R1+0x10cc], R40 ;  /* 0x0010cc2801007387 */ /* 0x0003e80000100800 */
[----:B------:R-:W-:Y:S01]  /*145e0*/  STL [R1+0x10c8], R43 ;  /* 0x0010c82b01007387 */ /* 0x000fe20000100800 */
[----:B-1----:R-:W-:Y:S01]  /*145f0*/  IADD3 R40, P6, PT, R12, R7, RZ ;  /* 0x000000070c287210 */ /* 0x002fe20007fde0ff */
[----:B------:R-:W-:-:S02]  /*14600*/  IMAD R12, R16, 0x59, RZ ;  /* 0x00000059100c7824 */ /* 0x000fc400078e02ff */
[----:B----4-:R-:W-:Y:S04]  /*14610*/  STL [R1+0x1b50], R92 ;  /* 0x001b505c01007387 */ /* 0x010fe80000100800 */
[----:B------:R1:W-:Y:S01]  /*14620*/  STL [R1+0x10d4], R42 ;  /* 0x0010d42a01007387 */ /* 0x0003e20000100800 */
[----:B------:R-:W-:Y:S01]  /*14630*/  PRMT R89, RZ, 0x7610, R89 ;  /* 0x00007610ff597816 */ /* 0x000fe20000000059 */
[----:B0-----:R-:W-:Y:S02]  /*14640*/  @!P3 IMAD.MOV.U32 R10, RZ, RZ, R40 ;  /* 0x000000ffff0ab224 */ /* 0x001fe400078e0028 */
[----:B-1----:R-:W-:Y:S01]  /*14650*/  IMAD.X R42, R9, 0x1, R8, P6 ;  /* 0x00000001092a7824 */ /* 0x002fe200030e0608 */
[----:B------:R-:W-:Y:S02]  /*14660*/  SHF.R.S32.HI R9, RZ, 0x1f, R12 ;  /* 0x0000001fff097819 */ /* 0x000fe4000001140c */
[----:B------:R-:W-:Y:S01]  /*14670*/  IADD3 R44, P6, PT, R12, R0, RZ ;  /* 0x000000000c2c7210 */ /* 0x000fe20007fde0ff */
[----:B------:R-:W-:Y:S01]  /*14680*/  @!P3 IMAD.MOV.U32 R11, RZ, RZ, R42 ;  /* 0x000000ffff0bb224 */ /* 0x000fe200078e002a */
[----:B------:R-:W-:-:S03]  /*14690*/  PRMT R87, RZ, 0x7610, R87 ;  /* 0x00007610ff577816 */ /* 0x000fc60000000057 */
[----:B------:R-:W-:Y:S01]  /*146a0*/  IMAD.X R45, R9, 0x1, R2, P6 ;  /* 0x00000001092d7824 */ /* 0x000fe200030e0602 */
[----:B------:R0:W4:Y:S01]  /*146b0*/  @!P3 LDG.E.U8 R89, desc[UR14][R10.64] ;  /* 0x0000000e0a59b981 */ /* 0x000122000c1e1100 */
[----:B------:R-:W-:Y:S01]  /*146c0*/  PRMT R86, RZ, 0x7610, R86 ;  /* 0x00007610ff567816 */ /* 0x000fe20000000056 */
[----:B0-----:R-:W-:Y:S02]  /*146d0*/  @!P4 IMAD.MOV.U32 R10, RZ, RZ, R44 ;  /* 0x000000ffff0ac224 */ /* 0x001fe400078e002c */
[----:B------:R-:W-:-:S05]  /*146e0*/  @!P4 IMAD.MOV.U32 R11, RZ, RZ, R45 ;  /* 0x000000ffff0bc224 */ /* 0x000fca00078e002d */
[----:B------:R0:W4:Y:S01]  /*146f0*/  @!P4 LDG.E.U8 R87, desc[UR14][R10.64] ;  /* 0x0000000e0a57c981 */ /* 0x000122000c1e1100 */
[----:B------:R-:W-:-:S03]  /*14700*/  PRMT R85, RZ, 0x7610, R85 ;  /* 0x00007610ff557816 */ /* 0x000fc60000000055 */
[----:B--2---:R-:W-:Y:S04]  /*14710*/  STL [R1+0x1b58], R91 ;  /* 0x001b585b01007387 */ /* 0x004fe80000100800 */
[----:B------:R-:W-:Y:S04]  /*14720*/  STL [R1+0x10d0], R13 ;  /* 0x0010d00d01007387 */ /* 0x000fe80000100800 */
[----:B------:R1:W-:Y:S02]  /*14730*/  STL [R1+0x10dc], R40 ;  /* 0x0010dc2801007387 */ /* 0x0003e40000100800 */
[----:B-1----:R-:W-:-:S02]  /*14740*/  IADD3 R40, P6, PT, R12, R3, RZ ;  /* 0x000000030c287210 */ /* 0x002fc40007fde0ff */
[----:B---3--:R-:W-:Y:S01]  /*14750*/  STL [R1+0x1b60], R90 ;  /* 0x001b605a01007387 */ /* 0x008fe20000100800 */
[----:B------:R-:W-:Y:S02]  /*14760*/  VIADD R13, R59, 0xffffffa2 ;  /* 0xffffffa23b0d7836 */ /* 0x000fe40000000000 */
[----:B------:R-:W-:Y:S01]  /*14770*/  IMAD.X R43, R9, 0x1, R4, P6 ;  /* 0x00000001092b7824 */ /* 0x000fe200030e0604 */
[----:B------:R1:W-:Y:S01]  /*14780*/  STL [R1+0x10d8], R42 ;  /* 0x0010d82a01007387 */ /* 0x0003e20000100800 */
[----:B0-----:R-:W-:Y:S02]  /*14790*/  @!P4 IMAD.MOV.U32 R10, RZ, RZ, R40 ;  /* 0x000000ffff0ac224 */ /* 0x001fe400078e0028 */
[----:B------:R-:W-:Y:S01]  /*147a0*/  @!P4 IMAD.MOV.U32 R11, RZ, RZ, R43 ;  /* 0x000000ffff0bc224 */ /* 0x000fe200078e002b */
[----:B------:R-:W-:-:S04]  /*147b0*/  ISETP.GE.U32.AND P3, PT, R13, 0x7fffff23, PT ;  /* 0x7fffff230d00780c */ /* 0x000fc80003f66070 */
[----:B------:R0:W2:Y:S01]  /*147c0*/  @!P4 LDG.E.U8 R86, desc[UR14][R10.64] ;  /* 0x0000000e0a56c981 */ /* 0x0000a2000c1e1100 */
[----:B-1----:R-:W-:-:S05]  /*147d0*/  IADD3 R42, P6, PT, R12, R5, RZ ;  /* 0x000000050c2a7210 */ /* 0x002fca0007fde0ff */
[----:B------:R-:W-:Y:S02]  /*147e0*/  IMAD.X R13, R9, 0x1, R6, P6 ;  /* 0x00000001090d7824 */ /* 0x000fe400030e0606 */
[----:B0-----:R-:W-:Y:S02]  /*147f0*/  @!P4 IMAD.MOV.U32 R10, RZ, RZ, R42 ;  /* 0x000000ffff0ac224 */ /* 0x001fe400078e002a */
[----:B------:R-:W-:-:S05]  /*14800*/  @!P4 IMAD.MOV.U32 R11, RZ, RZ, R13 ;  /* 0x000000ffff0bc224 */ /* 0x000fca00078e000d */
[----:B------:R0:W3:Y:S04]  /*14810*/  @!P4 LDG.E.U8 R85, desc[UR14][R10.64] ;  /* 0x0000000e0a55c981 */ /* 0x0000e8000c1e1100 */
[----:B------:R-:W-:Y:S04]  /*14820*/  STL [R1+0x10e4], R44 ;  /* 0x0010e42c01007387 */ /* 0x000fe80000100800 */
[----:B----4-:R-:W-:Y:S04]  /*14830*/  STL [R1+0x1b68], R89 ;  /* 0x001b685901007387 */ /* 0x010fe80000100800 */
[----:B------:R-:W-:Y:S04]  /*14840*/  STL [R1+0x10e0], R45 ;  /* 0x0010e02d01007387 */ /* 0x000fe80000100800 */
[----:B------:R1:W-:Y:S04]  /*14850*/  STL [R1+0x10ec], R40 ;  /* 0x0010ec2801007387 */ /* 0x0003e80000100800 */
[----:B------:R-:W-:Y:S01]  /*14860*/  STL [R1+0x10e8], R43 ;  /* 0x0010e82b01007387 */ /* 0x000fe20000100800 */
[----:B-1----:R-:W-:Y:S01]  /*14870*/  IADD3 R40, P6, PT, R12, R7, RZ ;  /* 0x000000070c287210 */ /* 0x002fe20007fde0ff */
[----:B------:R-:W-:-:S02]  /*14880*/  IMAD R12, R16, 0x5a, RZ ;  /* 0x0000005a100c7824 */ /* 0x000fc400078e02ff */
[----:B------:R-:W-:Y:S04]  /*14890*/  STL [R1+0x1ad8], R87 ;  /* 0x001ad85701007387 */ /* 0x000fe80000100800 */
        /* <DEDUP_REMOVED lines=20> */
[----:B------:R-:W-:-:S03]  /*149e0*/  VIADD R13, R59, 0xffffffa1 ;  /* 0xffffffa13b0d7836 */ /* 0x000fc60000000000 */
[----:B------:R1:W-:Y:S01]  /*149f0*/  STL [R1+0x10f8], R42 ;  /* 0x0010f82a01007387 */ /* 0x0003e20000100800 */
[----:B------:R-:W-:Y:S01]  /*14a00*/  IMAD.X R43, R9, 0x1, R4, P6 ;  /* 0x00000001092b7824 */ /* 0x000fe200030e0604 */
[----:B------:R-:W-:Y:S01]  /*14a10*/  ISETP.GE.U32.AND P4, PT, R13, 0x7fffff22, PT ;  /* 0x7fffff220d00780c */ /* 0x000fe20003f86070 */
[----:B0-----:R-:W-:Y:S02]  /*14a20*/  @!P1 IMAD.MOV.U32 R10, RZ, RZ, R40 ;  /* 0x000000ffff0a9224 */ /* 0x001fe400078e0028 */
[----:B------:R-:W-:Y:S01]  /*14a30*/  @!P1 IMAD.MOV.U32 R11, RZ, RZ, R43 ;  /* 0x000000ffff0b9224 */ /* 0x000fe200078e002b */
[----:B-1----:R-:W-:-:S04]  /*14a40*/  IADD3 R42, P6, PT, R12, R5, RZ ;  /* 0x000000050c2a7210 */ /* 0x002fc80007fde0ff */
[----:B------:R0:W2:Y:S01]  /*14a50*/  @!P1 LDG.E.U8 R81, desc[UR14][R10.64] ;  /* 0x0000000e0a519981 */ /* 0x0000a2000c1e1100 */
[----:B------:R-:W-:Y:S02]  /*14a60*/  IMAD.X R13, R9, 0x1, R6, P6 ;  /* 0x00000001090d7824 */ /* 0x000fe400030e0606 */
[----:B0-----:R-:W-:Y:S02]  /*14a70*/  @!P1 IMAD.MOV.U32 R10, RZ, RZ, R42 ;  /* 0x000000ffff0a9224 */ /* 0x001fe400078e002a */
[----:B------:R-:W-:-:S05]  /*14a80*/  @!P1 IMAD.MOV.U32 R11, RZ, RZ, R13 ;  /* 0x000000ffff0b9224 */ /* 0x000fca00078e000d */
[----:B------:R0:W3:Y:S04]  /*14a90*/  @!P1 LDG.E.U8 R80, desc[UR14][R10.64] ;  /* 0x0000000e0a509981 */ /* 0x0000e8000c1e1100 */
[----:B------:R-:W-:Y:S01]  /*14aa0*/  STL [R1+0x1104], R44 ;  /* 0x0011042c01007387 */ /* 0x000fe20000100800 */
[----:B------:R-:W-:-:S03]  /*14ab0*/  PRMT R79, RZ, 0x7610, R79 ;  /* 0x00007610ff4f7816 */ /* 0x000fc6000000004f */
        /* <DEDUP_REMOVED lines=19> */
[----:B------:R0:W4:Y:S04]  /*14bf0*/  @!P2 LDG.E.U8 R41, desc[UR14][R10.64] ;  /* 0x0000000e0a29a981 */ /* 0x000128000c1e1100 */
[----:B--2---:R1:W-:Y:S04]  /*14c00*/  STL [R1+0x1aa4], R81 ;  /* 0x001aa45101007387 */ /* 0x0043e80000100800 */
[----:B------:R-:W-:Y:S04]  /*14c10*/  STL [R1+0x1110], R13 ;  /* 0x0011100d01007387 */ /* 0x000fe80000100800 */
[----:B------:R-:W-:Y:S01]  /*14c20*/  STL [R1+0x111c], R40 ;  /* 0x00111c2801007387 */ /* 0x000fe20000100800 */
[----:B-1----:R-:W1:Y:S03]  /*14c30*/  LDC R81, c[0x0][0x3a0] ;  /* 0x0000e800ff517b82 */ /* 0x002e660000000800 */
[----:B---3--:R-:W-:Y:S04]  /*14c40*/  STL [R1+0x1aa8], R80 ;  /* 0x001aa85001007387 */ /* 0x008fe80000100800 */
[----:B------:R2:W-:Y:S02]  /*14c50*/  STL [R1+0x1118], R42 ;  /* 0x0011182a01007387 */ /* 0x0005e40000100800 */
[----:B--2---:R-:W-:-:S05]  /*14c60*/  IADD3 R42, P6, PT, R12, R3, RZ ;  /* 0x000000030c2a7210 */ /* 0x004fca0007fde0ff */
[----:B------:R-:W-:Y:S02]  /*14c70*/  IMAD.X R43, R9, 0x1, R4, P6 ;  /* 0x00000001092b7824 */ /* 0x000fe400030e0604 */
[----:B0-----:R-:W-:Y:S02]  /*14c80*/  @!P2 IMAD.MOV.U32 R10, RZ, RZ, R42 ;  /* 0x000000ffff0aa224 */ /* 0x001fe400078e002a */
[----:B------:R-:W-:-:S05]  /*14c90*/  @!P2 IMAD.MOV.U32 R11, RZ, RZ, R43 ;  /* 0x000000ffff0ba224 */ /* 0x000fca00078e002b */
[----:B------:R0:W2:Y:S01]  /*14ca0*/  @!P2 LDG.E.U8 R39, desc[UR14][R10.64] ;  /* 0x0000000e0a27a981 */ /* 0x0000a2000c1e1100 */
[----:B------:R-:W-:-:S03]  /*14cb0*/  IADD3 R40, P6, PT, R12, R5, RZ ;  /* 0x000000050c287210 */ /* 0x000fc60007fde0ff */
[----:B------:R-:W-:Y:S01]  /*14cc0*/  STL [R1+0x1124], R44 ;  /* 0x0011242c01007387 */ /* 0x000fe20000100800 */
[----:B-1----:R-:W-:-:S05]  /*14cd0*/  VIADD R13, R81, 0xffffffa0 ;  /* 0xffffffa0510d7836 */ /* 0x002fca0000000000 */
[----:B------:R-:W-:Y:S01]  /*14ce0*/  ISETP.GE.U32.AND P1, PT, R13, 0x7fffff21, PT ;  /* 0x7fffff210d00780c */ /* 0x000fe20003f26070 */
[----:B0-----:R-:W-:Y:S01]  /*14cf0*/  @!P2 IMAD.MOV.U32 R10, RZ, RZ, R40 ;  /* 0x000000ffff0aa224 */ /* 0x001fe200078e0028 */
[----:B------:R-:W-:Y:S02]  /*14d00*/  PRMT R13, RZ, 0x7610, R13 ;  /* 0x00007610ff0d7816 */ /* 0x000fe4000000000d */
[----:B------:R-:W-:Y:S01]  /*14d10*/  PRMT R37, RZ, 0x7610, R37 ;  /* 0x00007610ff257816 */ /* 0x000fe20000000025 */
[----:B----4-:R-:W-:Y:S04]  /*14d20*/  STL [R1+0x1aac], R79 ;  /* 0x001aac4f01007387 */ /* 0x010fe80000100800 */
[----:B------:R-:W-:Y:S04]  /*14d30*/  STL [R1+0x1120], R45 ;  /* 0x0011202d01007387 */ /* 0x000fe80000100800 */
[----:B------:R-:W-:Y:S04]  /*14d40*/  STL [R1+0x112c], R42 ;  /* 0x00112c2a01007387 */ /* 0x000fe80000100800 */
[----:B------:R-:W-:Y:S04]  /*14d50*/  STL [R1+0x1128], R43 ;  /* 0x0011282b01007387 */ /* 0x000fe80000100800 */
[----:B------:R-:W-:Y:S04]  /*14d60*/  STL [R1+0x1134], R40 ;  /* 0x0011342801007387 */ /* 0x000fe80000100800 */
[----:B------:R0:W-:Y:S02]  /*14d70*/  STL [R1+0x144], R41 ;  /* 0x0001442901007387 */ /* 0x0001e40000100800 */
[----:B0-----:R-:W-:-:S04]  /*14d80*/  IMAD.X R41, R9, 0x1, R6, P6 ;  /* 0x0000000109297824 */ /* 0x001fc800030e0606 */
[----:B------:R-:W-:-:S05]  /*14d90*/  @!P2 IMAD.MOV.U32 R11, RZ, RZ, R41 ;  /* 0x000000ffff0ba224 */ /* 0x000fca00078e0029 */
[----:B------:R0:W3:Y:S01]  /*14da0*/  @!P2 LDG.E.U8 R13, desc[UR14][R10.64] ;  /* 0x0000000e0a0da981 */ /* 0x0000e2000c1e1100 */
[----:B------:R-:W-:Y:S02]  /*14db0*/  PRMT R38, RZ, 0x7610, R38 ;  /* 0x00007610ff267816 */ /* 0x000fe40000000026 */
[----:B------:R-:W-:Y:S01]  /*14dc0*/  PRMT R36, RZ, 0x7610, R36 ;  /* 0x00007610ff247816 */ /* 0x000fe20000000024 */
        /* <DEDUP_REMOVED lines=20> */
[----:B------:R0:W4:Y:S04]  /*14f10*/  @!P0 LDG.E.U8 R36, desc[UR14][R10.64] ;  /* 0x0000000e0a248981 */ /* 0x000128000c1e1100 */
[----:B---3--:R1:W-:Y:S04]  /*14f20*/  STL [R1+0x13c], R13 ;  /* 0x00013c0d01007387 */ /* 0x0083e80000100800 */
[----:B------:R-:W-:Y:S04]  /*14f30*/  STL [R1+0x1144], R41 ;  /* 0x0011442901007387 */ /* 0x000fe80000100800 */
[----:B------:R-:W-:Y:S04]  /*14f40*/  STL [R1+0x1140], R42 ;  /* 0x0011402a01007387 */ /* 0x000fe80000100800 */
[----:B------:R-:W-:Y:S01]  /*14f50*/  STL [R1+0x114c], R39 ;  /* 0x00114c2701007387 */ /* 0x000fe20000100800 */
[----:B-1----:R-:W-:-:S05]  /*14f60*/  VIADD R13, R81, 0xffffff9f ;  /* 0xffffff9f510d7836 */ /* 0x002fca0000000000 */
[----:B------:R-:W-:Y:S02]  /*14f70*/  ISETP.GE.U32.AND P2, PT, R13, 0x7fffff20, PT ;  /* 0x7fffff200d00780c */ /* 0x000fe40003f46070 */
[----:B------:R-:W-:Y:S02]  /*14f80*/  PRMT R13, RZ, 0x7610, R13 ;  /* 0x00007610ff0d7816 */ /* 0x000fe4000000000d */
[----:B------:R-:W-:Y:S02]  /*14f90*/  PRMT R30, RZ, 0x7610, R30 ;  /* 0x00007610ff1e7816 */ /* 0x000fe4000000001e */
[----:B------:R-:W-:Y:S02]  /*14fa0*/  PRMT R35, RZ, 0x7610, R35 ;  /* 0x00007610ff237816 */ /* 0x000fe40000000023 */
        /* <DEDUP_REMOVED lines=87> */
[C---:B-1----:R-:W-:Y:S01]  /*15520*/  IMAD.X R28, R9.reuse, 0x1, R6, P6 ;  /* 0x00000001091c7824 */ /* 0x042fe200030e0606 */
[----:B------:R0:W-:Y:S03]  /*15530*/  STL [R1+0x21c], R26 ;  /* 0x00021c1a01007387 */ /* 0x0001e60000100800 */
[----:B------:R-:W-:Y:S01]  /*15540*/  @!P4 IMAD.MOV.U32 R11, RZ, RZ, R28 ;  /* 0x000000ffff0bc224 */ /* 0x000fe200078e001c */
[----:B0-----:R-:W-:Y:S01]  /*15550*/  IADD3 R26, P6, PT, R12, R7, RZ ;  /* 0x000000070c1a7210 */ /* 0x001fe20007fde0ff */
[----:B------:R-:W-:Y:S01]  /*15560*/  IMAD R12, R16, 0x5f, RZ ;  /* 0x0000005f100c7824 */ /* 0x000fe200078e02ff */
[----:B------:R0:W-:Y:S03]  /*15570*/  STL [R1+0x1190], R28 ;  /* 0x0011901c01007387 */ /* 0x0001e60000100800 */
[----:B------:R-:W-:Y:S01]  /*15580*/  IMAD.X R27, R9, 0x1, R8, P6 ;  /* 0x00000001091b7824 */ /* 0x000fe200030e0608 */
[----:B------:R1:W2:Y:S01]  /*15590*/  @!P4 LDG.E.U8 R13, desc[UR14][R10.64] ;  /* 0x0000000e0a0dc981 */ /* 0x0002a2000c1e1100 */
[----:B------:R-:W-:-:S02]  /*155a0*/  SHF.R.S32.HI R9, RZ, 0x1f, R12 ;  /* 0x0000001fff097819 */ /* 0x000fc4000001140c */
[----:B0-----:R-:W-:Y:S01]  /*155b0*/  IADD3 R28, P6, PT, R12, R0, RZ ;  /* 0x000000000c1c7210 */ /* 0x001fe20007fde0ff */
[----:B-1----:R-:W-:Y:S02]  /*155c0*/  @!P4 IMAD.MOV.U32 R10, RZ, RZ, R26 ;  /* 0x000000ffff0ac224 */ /* 0x002fe400078e001a */
[----:B------:R-:W-:Y:S01]  /*155d0*/  @!P4 IMAD.MOV.U32 R11, RZ, RZ, R27 ;  /* 0x000000ffff0bc224 */ /* 0x000fe200078e001b */
[----:B------:R0:W-:Y:S01]  /*155e0*/  STL [R1+0x119c], R26 ;  /* 0x00119c1a01007387 */ /* 0x0001e20000100800 */
[----:B------:R-:W-:-:S03]  /*155f0*/  IMAD.X R29, R9, 0x1, R2, P6 ;  /* 0x00000001091d7824 */ /* 0x000fc600030e0602 */
[----:B------:R1:W3:Y:S01]  /*15600*/  @!P4 LDG.E.U8 R23, desc[UR14][R10.64] ;  /* 0x0000000e0a17c981 */ /* 0x0002e2000c1e1100 */
        /* <DEDUP_REMOVED lines=10> */
[----:B------:R-:W-:Y:S01]  /*156b0*/  PRMT R66, RZ, 0x7610, R66 ;  /* 0x00007610ff427816 */ /* 0x000fe20000000042 */
[----:B--2---:R1:W-:Y:S04]  /*156c0*/  STL [R1+0x218], R13 ;  /* 0x0002180d01007387 */ /* 0x0043e80000100800 */
[----:B------:R-:W-:Y:S04]  /*156d0*/  STL [R1+0x11a4], R28 ;  /* 0x0011a41c01007387 */ /* 0x000fe80000100800 */
[----:B------:R-:W-:Y:S04]  /*156e0*/  STL [R1+0x11a0], R29 ;  /* 0x0011a01d01007387 */ /* 0x000fe80000100800 */
[----:B------:R-:W-:Y:S04]  /*156f0*/  STL [R1+0x11ac], R26 ;  /* 0x0011ac1a01007387 */ /* 0x000fe80000100800 */
[----:B---3--:R2:W-:Y:S01]  /*15700*/  STL [R1+0x208], R23 ;  /* 0x0002081701007387 */ /* 0x0085e20000100800 */
[----:B-1----:R-:W-:-:S03]  /*15710*/  VIADD R13, R81, 0xffffff9c ;  /* 0xffffff9c510d7836 */ /* 0x002fc60000000000 */
[----:B------:R-:W-:Y:S01]  /*15720*/  STL [R1+0x11a8], R27 ;  /* 0x0011a81b01007387 */ /* 0x000fe20000100800 */
[----:B--2---:R-:W-:-:S05]  /*15730*/  IADD3 R23, P4, PT, R12, R5, RZ ;  /* 0x000000050c177210 */ /* 0x004fca0007f9e0ff */
        /* <DEDUP_REMOVED lines=12> */
[----:B------:R-:W-:Y:S02]  /*15800*/  @!P1 IMAD.MOV.U32 R11, RZ, RZ, R23 ;  /* 0x000000ffff0b9224 */ /* 0x000fe400078e0017 */
[----:B------:R-:W-:-:S03]  /*15810*/  IMAD R12, R16, 0x60, RZ ;  /* 0x00000060100c7824 */ /* 0x000fc600078e02ff */
[----:B------:R0:W3:Y:S02]  /*15820*/  @!P1 LDG.E.U8 R21, desc[UR14][R10.64] ;  /* 0x0000000e0a159981 */ /* 0x0000e4000c1e1100 */
[----:B------:R-:W-:Y:S02]  /*15830*/  SHF.R.S32.HI R9, RZ, 0x1f, R12 ;  /* 0x0000001fff097819 */ /* 0x000fe4000001140c */
[----:B------:R1:W-:Y:S02]  /*15840*/  STL [R1+0x11b0], R25 ;  /* 0x0011b01901007387 */ /* 0x0003e40000100800 */
[----:B-1----:R-:W-:-:S05]  /*15850*/  IADD3 R25, P4, PT, R12, R0, RZ ;  /* 0x000000000c197210 */ /* 0x002fca0007f9e0ff */
[----:B------:R-:W-:Y:S02]  /*15860*/  IMAD.X R26, R9, 0x1, R2, P4 ;  /* 0x00000001091a7824 */ /* 0x000fe400020e0602 */
[----:B0-----:R-:W-:Y:S02]  /*15870*/  @!P2 IMAD.MOV.U32 R10, RZ, RZ, R25 ;  /* 0x000000ffff0aa224 */ /* 0x001fe400078e0019 */
[----:B------:R-:W-:-:S05]  /*15880*/  @!P2 IMAD.MOV.U32 R11, RZ, RZ, R26 ;  /* 0x000000ffff0ba224 */ /* 0x000fca00078e001a */
[----:B------:R0:W4:Y:S04]  /*15890*/  @!P2 LDG.E.U8 R66, desc[UR14][R10.64] ;  /* 0x0000000e0a42a981 */ /* 0x000128000c1e1100 */
[----:B------:R-:W-:Y:S04]  /*158a0*/  STL [R1+0x11bc], R22 ;  /* 0x0011bc1601007387 */ /* 0x000fe80000100800 */
[----:B------:R-:W-:Y:S01]  /*158b0*/  STL [R1+0x11b8], R23 ;  /* 0x0011b81701007387 */ /* 0x000fe20000100800 */
[----:B------:R-:W-:Y:S02]  /*158c0*/  PRMT R65, RZ, 0x7610, R65 ;  /* 0x00007610ff417816 */ /* 0x000fe40000000041 */
[----:B------:R-:W-:-:S02]  /*158d0*/  PRMT R64, RZ, 0x7610, R64 ;  /* 0x00007610ff407816 */ /* 0x000fc40000000040 */
[----:B------:R-:W-:Y:S02]  /*158e0*/  PRMT R63, RZ, 0x7610, R63 ;  /* 0x00007610ff3f7816 */ /* 0x000fe4000000003f */
[----:B------:R-:W-:Y:S01]  /*158f0*/  PRMT R73, RZ, 0x7610, R73 ;  /* 0x00007610ff497816 */ /* 0x000fe20000000049 */
[----:B--2---:R1:W-:Y:S04]  /*15900*/  STL [R1+0x1fc], R13 ;  /* 0x0001fc0d01007387 */ /* 0x0043e80000100800 */
[----:B------:R-:W-:Y:S04]  /*15910*/  STL [R1+0x11c4], R25 ;  /* 0x0011c41901007387 */ /* 0x000fe80000100800 */
[----:B---3--:R2:W-:Y:S01]  /*15920*/  STL [R1+0x1e8], R21 ;  /* 0x0001e81501007387 */ /* 0x0085e20000100800 */
[----:B-1----:R-:W-:Y:S01]  /*15930*/  VIADD R13, R81, 0xffffff9b ;  /* 0xffffff9b510d7836 */ /* 0x002fe20000000000 */
[----:B--2---:R-:W-:-:S05]  /*15940*/  IADD3 R21, P4, PT, R12, R3, RZ ;  /* 0x000000030c157210 */ /* 0x004fca0007f9e0ff */
[----:B------:R-:W-:Y:S01]  /*15950*/  IMAD.X R23, R9, 0x1, R4, P4 ;  /* 0x0000000109177824 */ /* 0x000fe200020e0604 */
[----:B------:R-:W-:Y:S01]  /*15960*/  IADD3 R22, P4, PT, R12, R5, RZ ;  /* 0x000000050c167210 */ /* 0x000fe20007f9e0ff */
[----:B0-----:R-:W-:Y:S02]  /*15970*/  @!P2 IMAD.MOV.U32 R10, RZ, RZ, R21 ;  /* 0x000000ffff0aa224 */ /* 0x001fe400078e0015 */
[----:B------:R-:W-:Y:S01]  /*15980*/  @!P2 IMAD.MOV.U32 R11, RZ, RZ, R23 ;  /* 0x000000ffff0ba224 */ /* 0x000fe200078e0017 */
[----:B------:R-:W-:Y:S01]  /*15990*/  ISETP.GE.U32.AND P1, PT, R13, 0x7fffff1c, PT ;  /* 0x7fffff1c0d00780c */ /* 0x000fe20003f26070 */
[----:B------:R-:W-:Y:S01]  /*159a0*/  STL [R1+0x11c0], R26 ;  /* 0x0011c01a01007387 */ /* 0x000fe20000100800 */
[----:B------:R-:W-:-:S03]  /*159b0*/  IMAD.X R13, R9, 0x1, R6, P4 ;  /* 0x00000001090d7824 */ /* 0x000fc600020e0606 */
[----:B------:R0:W-:Y:S04]  /*159c0*/  STL [R1+0x11cc], R21 ;  /* 0x0011cc1501007387 */ /* 0x0001e80000100800 */
[----:B------:R1:W2:Y:S04]  /*159d0*/  @!P2 LDG.E.U8 R65, desc[UR14][R10.64] ;  /* 0x0000000e0a41a981 */ /* 0x0002a8000c1e1100 */
[----:B------:R-:W-:Y:S01]  /*159e0*/  STL [R1+0x11c8], R23 ;  /* 0x0011c81701007387 */ /* 0x000fe20000100800 */
[----:B0-----:R-:W-:Y:S01]  /*159f0*/  IADD3 R21, P4, PT, R12, R7, RZ ;  /* 0x000000070c157210 */ /* 0x001fe20007f9e0ff */
[----:B------:R-:W-:-:S02]  /*15a00*/  IMAD R12, R16, 0x61, RZ ;  /* 0x00000061100c7824 */ /* 0x000fc400078e02ff */
[----:B----4-:R-:W-:Y:S01]  /*15a10*/  STL [R1+0x1b78], R66 ;  /* 0x001b784201007387 */ /* 0x010fe20000100800 */
[----:B-1----:R-:W-:Y:S02]  /*15a20*/  @!P2 IMAD.MOV.U32 R10, RZ, RZ, R22 ;  /* 0x000000ffff0aa224 */ /* 0x002fe400078e0016 */
[----:B------:R-:W-:Y:S01]  /*15a30*/  @!P2 IMAD.MOV.U32 R11, RZ, RZ, R13 ;  /* 0x000000ffff0ba224 */ /* 0x000fe200078e000d */
[----:B------:R0:W-:Y:S04]  /*15a40*/  STL [R1+0x11d4], R22 ;  /* 0x0011d41601007387 */ /* 0x0001e80000100800 */
[----:B------:R1:W3:Y:S01]  /*15a50*/  @!P2 LDG.E.U8 R64, desc[UR14][R10.64] ;  /* 0x0000000e0a40a981 */ /* 0x0002e2000c1e1100 */
[----:B0-----:R-:W-:Y:S01]  /*15a60*/  IMAD.X R22, R9, 0x1, R8, P4 ;  /* 0x0000000109167824 */ /* 0x001fe200020e0608 */
[----:B------:R-:W-:-:S02]  /*15a70*/  SHF.R.S32.HI R9, RZ, 0x1f, R12 ;  /* 0x0000001fff097819 */ /* 0x000fc4000001140c */
[----:B------:R-:W-:Y:S01]  /*15a80*/  IADD3 R25, P4, PT, R12, R0, RZ ;  /* 0x000000000c197210 */ /* 0x000fe20007f9e0ff */
[----:B-1----:R-:W-:Y:S02]  /*15a90*/  @!P2 IMAD.MOV.U32 R10, RZ, RZ, R21 ;  /* 0x000000ffff0aa224 */ /* 0x002fe400078e0015 */
[----:B------:R-:W-:Y:S02]  /*15aa0*/  @!P2 IMAD.MOV.U32 R11, RZ, RZ, R22 ;  /* 0x000000ffff0ba224 */ /* 0x000fe400078e0016 */
[----:B------:R-:W-:-:S03]  /*15ab0*/  IMAD.X R26, R9, 0x1, R2, P4 ;  /* 0x00000001091a7824 */ /* 0x000fc600020e0602 */
[----:B------:R0:W4:Y:S02]  /*15ac0*/  @!P2 LDG.E.U8 R63, desc[UR14][R10.64] ;  /* 0x0000000e0a3fa981 */ /* 0x000124000c1e1100 */
[----:B0-----:R-:W-:Y:S02]  /*15ad0*/  @!P0 IMAD.MOV.U32 R10, RZ, RZ, R25 ;  /* 0x000000ffff0a8224 */ /* 0x001fe400078e0019 */
[----:B------:R-:W-:-:S05]  /*15ae0*/  @!P0 IMAD.MOV.U32 R11, RZ, RZ, R26 ;  /* 0x000000ffff0b8224 */ /* 0x000fca00078e001a */
[----:B------:R0:W4:Y:S01]  /*15af0*/  @!P0 LDG.E.U8 R73, desc[UR14][R10.64] ;  /* 0x0000000e0a498981 */ /* 0x000122000c1e1100 */
[----:B------:R-:W-:Y:S02]  /*15b00*/  PRMT R72, RZ, 0x7610, R72 ;  /* 0x00007610ff487816 */ /* 0x000fe40000000048 */
[----:B------:R-:W-:Y:S02]  /*15b10*/  PRMT R71, RZ, 0x7610, R71 ;  /* 0x00007610ff477816 */ /* 0x000fe40000000047 */
[----:B------:R-:W-:Y:S02]  /*15b20*/  PRMT R70, RZ, 0x7610, R70 ;  /* 0x00007610ff467816 */ /* 0x000fe40000000046 */
[----:B------:R-:W-:Y:S01]  /*15b30*/  PRMT R78, RZ, 0x7610, R78 ;  /* 0x00007610ff4e7816 */ /* 0x000fe2000000004e */
        /* <DEDUP_REMOVED lines=10> */
[----:B------:R-:W-:Y:S01]  /*15be0*/  STL [R1+0x11e4], R25 ;  /* 0x0011e41901007387 */ /* 0x000fe20000100800 */
[----:B------:R-:W-:-:S03]  /*15bf0*/  ISETP.GE.U32.AND P4, PT, R13, 0x7fffff7f, PT ;  /* 0x7fffff7f0d00780c */ /* 0x000fc60003f86070 */
[----:B------:R0:W2:Y:S01]  /*15c00*/  @!P0 LDG.E.U8 R72, desc[UR14][R10.64] ;  /* 0x0000000e0a488981 */ /* 0x0000a2000c1e1100 */
[----:B-1----:R-:W-:-:S03]  /*15c10*/  IADD3 R22, P2, PT, R12, R5, RZ ;  /* 0x000000050c167210 */ /* 0x002fc60007f5e0ff */
[----:B----4-:R-:W-:Y:S02]  /*15c20*/  STL [R1+0x1b90], R63 ;  /* 0x001b903f01007387 */ /* 0x010fe40000100800 */
[----:B------:R-:W-:Y:S02]  /*15c30*/  IMAD.X R13, R9, 0x1, R6, P2 ;  /* 0x00000001090d7824 */ /* 0x000fe400010e0606 */
[----:B------:R-:W-:Y:S04]  /*15c40*/  STL [R1+0x11e0], R26 ;  /* 0x0011e01a01007387 */ /* 0x000fe80000100800 */
[----:B------:R1:W-:Y:S01]  /*15c50*/  STL [R1+0x11ec], R21 ;  /* 0x0011ec1501007387 */ /* 0x0003e20000100800 */
[----:B0-----:R-:W-:Y:S02]  /*15c60*/  @!P0 IMAD.MOV.U32 R10, RZ, RZ, R22 ;  /* 0x000000ffff0a8224 */ /* 0x001fe400078e0016 */
[----:B------:R-:W-:Y:S01]  /*15c70*/  @!P0 IMAD.MOV.U32 R11, RZ, RZ, R13 ;  /* 0x000000ffff0b8224 */ /* 0x000fe200078e000d */
[----:B------:R-:W-:Y:S01]  /*15c80*/  STL [R1+0x11e8], R23 ;  /* 0x0011e81701007387 */ /* 0x000fe20000100800 */
[----:B-1----:R-:W-:Y:S01]  /*15c90*/  IADD3 R21, P2, PT, R12, R7, RZ ;  /* 0x000000070c157210 */ /* 0x002fe20007f5e0ff */
[----:B------:R-:W-:-:S02]  /*15ca0*/  IMAD R12, R16, 0x62, RZ ;  /* 0x00000062100c7824 */ /* 0x000fc400078e02ff */
[----:B------:R-:W-:Y:S04]  /*15cb0*/  STL [R1+0x1b98], R73 ;  /* 0x001b984901007387 */ /* 0x000fe80000100800 */
        /* <DEDUP_REMOVED lines=14> */
[----:B------:R-:W-:Y:S01]  /*15da0*/  PRMT R75, RZ, 0x7610, R75 ;  /* 0x00007610ff4b7816 */ /* 0x000fe2000000004b */
[----:B--2---:R-:W-:Y:S04]  /*15db0*/  STL [R1+0x1ba0], R72 ;  /* 0x001ba04801007387 */ /* 0x004fe80000100800 */
[----:B------:R-:W-:Y:S04]  /*15dc0*/  STL [R1+0x11f0], R13 ;  /* 0x0011f00d01007387 */ /* 0x000fe80000100800 */
[----:B------:R1:W-:Y:S02]  /*15dd0*/  STL [R1+0x11fc], R21 ;  /* 0x0011fc1501007387 */ /* 0x0003e40000100800 */
[----:B-1----:R-:W-:Y:S01]  /*15de0*/  IADD3 R21, P2, PT, R12, R3, RZ ;  /* 0x000000030c157210 */ /* 0x002fe20007f5e0ff */
[----:B------:R-:W-:-:S04]  /*15df0*/  VIADD R13, R81, 0xffffff9a ;  /* 0xffffff9a510d7836 */ /* 0x000fc80000000000 */
[----:B------:R-:W-:Y:S02]  /*15e00*/  IMAD.X R23, R9, 0x1, R4, P2 ;  /* 0x0000000109177824 */ /* 0x000fe400010e0604 */
[----:B0-----:R-:W-:Y:S02]  /*15e10*/  @!P3 IMAD.MOV.U32 R10, RZ, RZ, R21 ;  /* 0x000000ffff0ab224 */ /* 0x001fe400078e0015 */
[----:B------:R-:W-:Y:S01]  /*15e20*/  @!P3 IMAD.MOV.U32 R11, RZ, RZ, R23 ;  /* 0x000000ffff0bb224 */ /* 0x000fe200078e0017 */
[----:B---3--:R-:W-:Y:S04]  /*15e30*/  STL [R1+0x1ba4], R71 ;  /* 0x001ba44701007387 */ /* 0x008fe80000100800 */
[----:B------:R0:W-:Y:S01]  /*15e40*/  STL [R1+0x11f8], R22 ;  /* 0x0011f81601007387 */ /* 0x0001e20000100800 */
[----:B------:R-:W-:-:S03]  /*15e50*/  ISETP.GE.U32.AND P0, PT, R13, 0x7fffff1b, PT ;  /* 0x7fffff1b0d00780c */ /* 0x000fc60003f06070 */
[----:B------:R-:W-:Y:S04]  /*15e60*/  STL [R1+0x1204], R25 ;  /* 0x0012041901007387 */ /* 0x000fe80000100800 */
[----:B------:R1:W2:Y:S01]  /*15e70*/  @!P3 LDG.E.U8 R77, desc[UR14][R10.64] ;  /* 0x0000000e0a4db981 */ /* 0x0002a2000c1e1100 */
[----:B0-----:R-:W-:-:S03]  /*15e80*/  IADD3 R22, P2, PT, R12, R5, RZ ;  /* 0x000000050c167210 */ /* 0x001fc60007f5e0ff */
[----:B----4-:R-:W-:Y:S02]  /*15e90*/  STL [R1+0x1ba8], R70 ;  /* 0x001ba84601007387 */ /* 0x010fe40000100800 */
[----:B------:R-:W-:Y:S02]  /*15ea0*/  IMAD.X R13, R9, 0x1, R6, P2 ;  /* 0x00000001090d7824 */ /* 0x000fe400010e0606 */
[----:B------:R-:W-:Y:S04]  /*15eb0*/  STL [R1+0x1200], R26 ;  /* 0x0012001a01007387 */ /* 0x000fe80000100800 */
[----:B------:R0:W-:Y:S01]  /*15ec0*/  STL [R1+0x120c], R21 ;  /* 0x00120c1501007387 */ /* 0x0001e20000100800 */
[----:B-1----:R-:W-:Y:S02]  /*15ed0*/  @!P3 IMAD.MOV.U32 R10, RZ, RZ, R22 ;  /* 0x000000ffff0ab224 */ /* 0x002fe400078e0016 */
[----:B------:R-:W-:Y:S01]  /*15ee0*/  @!P3 IMAD.MOV.U32 R11, RZ, RZ, R13 ;  /* 0x000000ffff0bb224 */ /* 0x000fe200078e000d */
[----:B------:R-:W-:Y:S04]  /*15ef0*/  STL [R1+0x1208], R23 ;  /* 0x0012081701007387 */ /* 0x000fe80000100800 */
[----:B------:R1:W3:Y:S01]  /*15f00*/  @!P3 LDG.E.U8 R76, desc[UR14][R10.64] ;  /* 0x0000000e0a4cb981 */ /* 0x0002e2000c1e1100 */
[----:B0-----:R-:W-:-:S03]  /*15f10*/  IADD3 R21, P2, PT, R12, R7, RZ ;  /* 0x000000070c157210 */ /* 0x001fc60007f5e0ff */
[----:B------:R-:W-:Y:S04]  /*15f20*/  STL [R1+0x1ab0], R78 ;  /* 0x001ab04e01007387 */ /* 0x000fe80000100800 */
[----:B------:R0:W-:Y:S01]  /*15f30*/  STL [R1+0x1214], R22 ;  /* 0x0012141601007387 */ /* 0x0001e20000100800 */
[----:B-1----:R-:W-:Y:S02]  /*15f40*/  @!P3 IMAD.MOV.U32 R10, RZ, RZ, R21 ;  /* 0x000000ffff0ab224 */ /* 0x002fe400078e0015 */
[----:B0-----:R-:W-:-:S04]  /*15f50*/  IMAD.X R22, R9, 0x1, R8, P2 ;  /* 0x0000000109167824 */ /* 0x001fc800010e0608 */
[----:B------:R-:W-:-:S05]  /*15f60*/  @!P3 IMAD.MOV.U32 R11, RZ, RZ, R22 ;  /* 0x000000ffff0bb224 */ /* 0x000fca00078e0016 */
[----:B------:R0:W4:Y:S01]  /*15f70*/  @!P3 LDG.E.U8 R75, desc[UR14][R10.64] ;  /* 0x0000000e0a4bb981 */ /* 0x000122000c1e1100 */
[----:B------:R-:W-:-:S05]  /*15f80*/  IMAD R12, R16, 0x63, RZ ;  /* 0x00000063100c7824 */ /* 0x000fca00078e02ff */
[----:B------:R-:W-:Y:S02]  /*15f90*/  SHF.R.S32.HI R9, RZ, 0x1f, R12 ;  /* 0x0000001fff097819 */ /* 0x000fe4000001140c */
[----:B------:R-:W-:Y:S02]  /*15fa0*/  IADD3 R25, P2, PT, R12, R0, RZ ;  /* 0x000000000c197210 */ /* 0x000fe40007f5e0ff */
[----:B------:R-:W-:-:S03]  /*15fb0*/  PRMT R24, RZ, 0x7610, R24 ;  /* 0x00007610ff187816 */ /* 0x000fc60000000018 */
[----:B------:R-:W-:Y:S02]  /*15fc0*/  IMAD.X R26, R9, 0x1, R2, P2 ;  /* 0x00000001091a7824 */ /* 0x000fe400010e0602 */
[----:B0-----:R-:W-:Y:S02]  /*15fd0*/  @!P6 IMAD.MOV.U32 R10, RZ, RZ, R25 ;  /* 0x000000ffff0ae224 */ /* 0x001fe400078e0019 */
[----:B------:R-:W-:Y:S01]  /*15fe0*/  @!P6 IMAD.MOV.U32 R11, RZ, RZ, R26 ;  /* 0x000000ffff0be224 */ /* 0x000fe200078e001a */
[----:B------:R-:W-:-:S04]  /*15ff0*/  PRMT R20, RZ, 0x7610, R20 ;  /* 0x00007610ff147816 */ /* 0x000fc80000000014 */
[----:B------:R0:W4:Y:S01]  /*16000*/  @!P6 LDG.E.U8 R24, desc[UR14][R10.64] ;  /* 0x0000000e0a18e981 */ /* 0x000122000c1e1100 */
[----:B------:R-:W-:-:S03]  /*16010*/  PRMT R19, RZ, 0x7610, R19 ;  /* 0x00007610ff137816 */ /* 0x000fc60000000013 */
[----:B--2---:R-:W-:Y:S04]  /*16020*/  STL [R1+0x1ab4], R77 ;  /* 0x001ab44d01007387 */ /* 0x004fe80000100800 */
[----:B------:R-:W-:Y:S04]  /*16030*/  STL [R1+0x1210], R13 ;  /* 0x0012100d01007387 */ /* 0x000fe80000100800 */
[----:B------:R1:W-:Y:S02]  /*16040*/  STL [R1+0x121c], R21 ;  /* 0x00121c1501007387 */ /* 0x0003e40000100800 */
[----:B-1----:R-:W-:-:S05]  /*16050*/  IADD3 R21, P3, PT, R12, R3, RZ ;  /* 0x000000030c157210 */ /* 0x002fca0007f7e0ff */
[----:B------:R-:W-:Y:S01]  /*16060*/  IMAD.X R23, R9, 0x1, R4, P3 ;  /* 0x0000000109177824 */ /* 0x000fe200018e0604 */
[----:B---3--:R-:W-:Y:S01]  /*16070*/  STL [R1+0x1ab8], R76 ;  /* 0x001ab84c01007387 */ /* 0x008fe20000100800 */
[----:B0-----:R-:W-:Y:S02]  /*16080*/  @!P6 IMAD.MOV.U32 R10, RZ, RZ, R21 ;  /* 0x000000ffff0ae224 */ /* 0x001fe400078e0015 */
[----:B------:R-:W-:Y:S01]  /*16090*/  @!P6 IMAD.MOV.U32 R11, RZ, RZ, R23 ;  /* 0x000000ffff0be224 */ /* 0x000fe200078e0017 */
[----:B------:R0:W-:Y:S04]  /*160a0*/  STL [R1+0x1218], R22 ;  /* 0x0012181601007387 */ /* 0x0001e80000100800 */
[----:B------:R1:W2:Y:S01]  /*160b0*/  @!P6 LDG.E.U8 R20, desc[UR14][R10.64] ;  /* 0x0000000e0a14e981 */ /* 0x0002a2000c1e1100 */
[----:B0-----:R-:W-:-:S03]  /*160c0*/  IADD3 R22, P3, PT, R12, R5, RZ ;  /* 0x000000050c167210 */ /* 0x001fc60007f7e0ff */
[----:B----4-:R-:W-:Y:S04]  /*160d0*/  STL [R1+0x1abc], R75 ;  /* 0x001abc4b01007387 */ /* 0x010fe80000100800 */
[----:B------:R-:W-:Y:S04]  /*160e0*/  STL [R1+0x1224], R25 ;  /* 0x0012241901007387 */ /* 0x000fe80000100800 */
[----:B------:R-:W-:Y:S04]  /*160f0*/  STL [R1+0x122c], R21 ;  /* 0x00122c1501007387 */ /* 0x000fe80000100800 */
[----:B------:R-:W-:Y:S04]  /*16100*/  STL [R1+0x1220], R26 ;  /* 0x0012201a01007387 */ /* 0x000fe80000100800 */
[----:B------:R0:W-:Y:S01]  /*16110*/  STL [R1+0x1228], R23 ;  /* 0x0012281701007387 */ /* 0x0001e20000100800 */
[----:B-1----:R-:W-:-:S02]  /*16120*/  @!P6 IMAD.MOV.U32 R10, RZ, RZ, R22 ;  /* 0x000000ffff0ae224 */ /* 0x002fc400078e0016 */
[----:B0-----:R-:W-:-:S04]  /*16130*/  IMAD.X R23, R9, 0x1, R6, P3 ;  /* 0x0000000109177824 */ /* 0x001fc800018e0606 */
[----:B------:R-:W-:-:S05]  /*16140*/  @!P6 IMAD.MOV.U32 R11, RZ, RZ, R23 ;  /* 0x000000ffff0be224 */ /* 0x000fca00078e0017 */
[----:B------:R0:W3:Y:S04]  /*16150*/  @!P6 LDG.E.U8 R19, desc[UR14][R10.64] ;  /* 0x0000000e0a13e981 */ /* 0x0000e8000c1e1100 */
[----:B------:R-:W-:Y:S01]  /*16160*/  STL [R1+0x1234], R22 ;  /* 0x0012341601007387 */ /* 0x000fe20000100800 */
[----:B------:R-:W-:Y:S01]  /*16170*/  PRMT R18, RZ, 0x7610, R18 ;  /* 0x00007610ff127816 */ /* 0x000fe20000000012 */
[----:B------:R-:W-:-:S05]  /*16180*/  VIADD R13, R81, 0xffffff80 ;  /* 0xffffff80510d7836 */ /* 0x000fca0000000000 */
[----:B------:R-:W-:Y:S02]  /*16190*/  ISETP.GE.U32.AND P2, PT, R13, 0x7fffff01, PT ;  /* 0x7fffff010d00780c */ /* 0x000fe40003f46070 */
[----:B------:R-:W-:Y:S02]  /*161a0*/  PRMT R13, RZ, 0x7610, R13 ;  /* 0x00007610ff0d7816 */ /* 0x000fe4000000000d */
[----:B------:R-:W-:Y:S01]  /*161b0*/  PRMT R14, RZ, 0x7610, R14 ;  /* 0x00007610ff0e7816 */ /* 0x000fe2000000000e */
[----:B--2---:R1:W-:Y:S02]  /*161c0*/  STL [R1+0x108], R20 ;  /* 0x0001081401007387 */ /* 0x0043e40000100800 */
[----:B-1----:R-:W-:Y:S01]  /*161d0*/  IADD3 R20, P3, PT, R12, R7, RZ ;  /* 0x000000070c147210 */ /* 0x002fe20007f7e0ff */
[----:B------:R-:W-:Y:S01]  /*161e0*/  IMAD R12, R16, 0x64, RZ ;  /* 0x00000064100c7824 */ /* 0x000fe200078e02ff */
[----:B------:R-:W-:Y:S03]  /*161f0*/  STL [R1+0x1230], R23 ;  /* 0x0012301701007387 */ /* 0x000fe60000100800 */
[----:B------:R-:W-:Y:S01]  /*16200*/  IMAD.X R21, R9, 0x1, R8, P3 ;  /* 0x0000000109157824 */ /* 0x000fe200018e0608 */
[----:B------:R1:W-:Y:S01]  /*16210*/  STL [R1+0x123c], R20 ;  /* 0x00123c1401007387 */ /* 0x0003e20000100800 */
[----:B0-----:R-:W-:-:S02]  /*16220*/  @!P6 IMAD.MOV.U32 R10, RZ, RZ, R20 ;  /* 0x000000ffff0ae224 */ /* 0x001fc400078e0014 */
[----:B------:R-:W-:Y:S01]  /*16230*/  @!P6 IMAD.MOV.U32 R11, RZ, RZ, R21 ;  /* 0x000000ffff0be224 */ /* 0x000fe200078e0015 */
[----:B------:R0:W-:Y:S01]  /*16240*/  STL [R1+0x1238], R21 ;  /* 0x0012381501007387 */ /* 0x0001e20000100800 */
[----:B------:R-:W-:-:S03]  /*16250*/  SHF.R.S32.HI R9, RZ, 0x1f, R12 ;  /* 0x0000001fff097819 */ /* 0x000fc6000001140c */
[----:B------:R2:W4:Y:S01]  /*16260*/  @!P6 LDG.E.U8 R18, desc[UR14][R10.64] ;  /* 0x0000000e0a12e981 */ /* 0x000522000c1e1100 */
[----:B-1----:R-:W-:Y:S01]  /*16270*/  IADD3 R20, P6, PT, R12, R3, RZ ;  /* 0x000000030c147210 */ /* 0x002fe20007fde0ff */
[----:B--2---:R-:W-:-:S04]  /*16280*/  VIADD R10, R81, 0xffffff81 ;  /* 0xffffff81510a7836 */ /* 0x004fc80000000000 */
[----:B0-----:R-:W-:Y:S01]  /*16290*/  IMAD.X R21, R9, 0x1, R4, P6 ;  /* 0x0000000109157824 */ /* 0x001fe200030e0604 */
[----:B---3--:R0:W-:Y:S02]  /*162a0*/  STL [R1+0x104], R19 ;  /* 0x0001041301007387 */ /* 0x0081e40000100800 */
[----:B0-----:R-:W-:-:S05]  /*162b0*/  IADD3 R19, P3, PT, R12, R0, RZ ;  /* 0x000000000c137210 */ /* 0x001fca0007f7e0ff */
[----:B------:R-:W-:Y:S01]  /*162c0*/  IMAD.X R22, R9, 0x1, R2, P3 ;  /* 0x0000000109167824 */ /* 0x000fe200018e0602 */
[----:B------:R-:W-:Y:S01]  /*162d0*/  ISETP.GE.U32.AND P3, PT, R10, 0x7fffff02, PT ;  /* 0x7fffff020a00780c */ /* 0x000fe20003f66070 */
[----:B------:R-:W-:Y:S02]  /*162e0*/  @!P1 IMAD.MOV.U32 R10, RZ, RZ, R19 ;  /* 0x000000ffff0a9224 */ /* 0x000fe400078e0013 */
[----:B------:R-:W-:-:S05]  /*162f0*/  @!P1 IMAD.MOV.U32 R11, RZ, RZ, R22 ;  /* 0x000000ffff0b9224 */ /* 0x000fca00078e0016 */
[----:B------:R0:W2:Y:S02]  /*16300*/  @!P1 LDG.E.U8 R13, desc[UR14][R10.64] ;  /* 0x0000000e0a0d9981 */ /* 0x0000a4000c1e1100 */
[----:B0-----:R-:W-:Y:S02]  /*16310*/  @!P1 IMAD.MOV.U32 R10, RZ, RZ, R20 ;  /* 0x000000ffff0a9224 */ /* 0x001fe400078e0014 */
[----:B------:R-:W-:-:S05]  /*16320*/  @!P1 IMAD.MOV.U32 R11, RZ, RZ, R21 ;  /* 0x000000ffff0b9224 */ /* 0x000fca00078e0015 */
[----:B------:R0:W3:Y:S04]  /*16330*/  @!P1 LDG.E.U8 R14, desc[UR14][R10.64] ;  /* 0x0000000e0a0e9981 */ /* 0x0000e8000c1e1100 */
[----:B------:R-:W-:Y:S04]  /*16340*/  STL [R1+0x1244], R19 ;  /* 0x0012441301007387 */ /* 0x000fe80000100800 */
[----:B------:R-:W-:Y:S04]  /*16350*/  STL [R1+0x124c], R20 ;  /* 0x00124c1401007387 */ /* 0x000fe80000100800 */
[----:B------:R-:W-:Y:S01]  /*16360*/  STL [R1+0x1240], R22 ;  /* 0x0012401601007387 */ /* 0x000fe20000100800 */
[----:B------:R-:W-:-:S03]  /*16370*/  PRMT R15, RZ, 0x7610, R15 ;  /* 0x00007610ff0f7816 */ /* 0x000fc6000000000f */
[----:B----4-:R1:W-:Y:S04]  /*16380*/  STL [R1+0x100], R18 ;  /* 0x0001001201007387 */ /* 0x0103e80000100800 */
[----:B------:R-:W-:Y:S01]  /*16390*/  STL [R1+0x10c], R24 ;  /* 0x00010c1801007387 */ /* 0x000fe20000100800 */
[----:B-1----:R-:W-:-:S03]  /*163a0*/  IADD3 R18, P6, PT, R12, R5, RZ ;  /* 0x000000050c127210 */ /* 0x002fc60007fde0ff */
[----:B------:R-:W-:Y:S04]  /*163b0*/  STL [R1+0x1248], R21 ;  /* 0x0012481501007387 */ /* 0x000fe80000100800 */
[----:B------:R-:W-:Y:S01]  /*163c0*/  STL [R1+0x1254], R18 ;  /* 0x0012541201007387 */ /* 0x000fe20000100800 */
[----:B------:R-:W-:Y:S02]  /*163d0*/  IMAD.X R19, R9, 0x1, R6, P6 ;  /* 0x0000000109137824 */ /* 0x000fe400030e0606 */
[----:B0-----:R-:W-:Y:S02]  /*163e0*/  @!P1 IMAD.MOV.U32 R10, RZ, RZ, R18 ;  /* 0x000000ffff0a9224 */ /* 0x001fe400078e0012 */
[----:B------:R-:W-:-:S05]  /*163f0*/  @!P1 IMAD.MOV.U32 R11, RZ, RZ, R19 ;  /* 0x000000ffff0b9224 */ /* 0x000fca00078e0013 */
[----:B------:R0:W4:Y:S04]  /*16400*/  @!P1 LDG.E.U8 R15, desc[UR14][R10.64] ;  /* 0x0000000e0a0f9981 */ /* 0x000128000c1e1100 */
[----:B--2---:R1:W-:Y:S04]  /*16410*/  STL [R1+0xfc], R13 ;  /* 0x0000fc0d01007387 */ /* 0x0043e80000100800 */
[----:B------:R-:W-:Y:S01]  /*16420*/  STL [R1+0x1250], R19 ;  /* 0x0012501301007387 */ /* 0x000fe20000100800 */
[----:B-1----:R-:W-:-:S05]  /*16430*/  IADD3 R13, P6, PT, R12, R7, RZ ;  /* 0x000000070c0d7210 */ /* 0x002fca0007fde0ff */
[----:B------:R-:W-:Y:S04]  /*16440*/  STL [R1+0x125c], R13 ;  /* 0x00125c0d01007387 */ /* 0x000fe80000100800 */
[----:B---3--:R1:W-:Y:S01]  /*16450*/  STL [R1+0xf8], R14 ;  /* 0x0000f80e01007387 */ /* 0x0083e20000100800 */
[----:B------:R-:W-:Y:S01]  /*16460*/  PRMT R12, RZ, 0x7610, R12 ;  /* 0x00007610ff0c7816 */ /* 0x000fe2000000000c */
[----:B0-----:R-:W-:Y:S02]  /*16470*/  @!P1 IMAD.MOV.U32 R10, RZ, RZ, R13 ;  /* 0x000000ffff0a9224 */ /* 0x001fe400078e000d */
[----:B-1----:R-:W-:-:S04]  /*16480*/  IMAD.X R14, R9, 0x1, R8, P6 ;  /* 0x00000001090e7824 */ /* 0x002fc800030e0608 */
[----:B------:R-:W-:-:S05]  /*16490*/  @!P1 IMAD.MOV.U32 R11, RZ, RZ, R14 ;  /* 0x000000ffff0b9224 */ /* 0x000fca00078e000e */
[----:B------:R0:W2:Y:S01]  /*164a0*/  @!P1 LDG.E.U8 R12, desc[UR14][R10.64] ;  /* 0x0000000e0a0c9981 */ /* 0x0000a2000c1e1100 */
[----:B------:R-:W-:Y:S02]  /*164b0*/  SHF.R.S32.HI R9, RZ, 0x1f, R16 ;  /* 0x0000001fff097819 */ /* 0x000fe40000011410 */
[-C--:B------:R-:W-:Y:S01]  /*164c0*/  IADD3 R22, P6, PT, R0, R16.reuse, RZ ;  /* 0x0000001000167210 */ /* 0x080fe20007fde0ff */
[----:B------:R-:W-:Y:S01]  /*164d0*/  STL [R1+0x1258], R14 ;  /* 0x0012580e01007387 */ /* 0x000fe20000100800 */
[----:B------:R-:W-:-:S03]  /*164e0*/  IADD3 R20, P1, PT, R3, R16, RZ ;  /* 0x0000001003147210 */ /* 0x000fc60007f3e0ff */
[C---:B------:R-:W-:Y:S02]  /*164f0*/  IMAD.X R23, R9.reuse, 0x1, R2, P6 ;  /* 0x0000000109177824 */ /* 0x040fe400030e0602 */
[----:B------:R-:W-:Y:S02]  /*16500*/  IMAD.X R21, R9, 0x1, R4, P1 ;  /* 0x0000000109157824 */ /* 0x000fe400008e0604 */
[----:B0-----:R-:W-:Y:S01]  /*16510*/  VIADD R10, R81, 0xffffff97 ;  /* 0xffffff97510a7836 */ /* 0x001fe20000000000 */
[----:B------:R-:W-:Y:S01]  /*16520*/  PRMT R74, RZ, 0x7610, R74 ;  /* 0x00007610ff4a7816 */ /* 0x000fe2000000004a */
[----:B------:R-:W-:Y:S01]  /*16530*/  @!P4 IMAD.MOV.U32 R11, RZ, RZ, R23 ;  /* 0x000000ffff0bc224 */ /* 0x000fe200078e0017 */
[----:B------:R-:W-:Y:S01]  /*16540*/  PRMT R69, RZ, 0x7610, R69 ;  /* 0x00007610ff457816 */ /* 0x000fe20000000045 */
[----:B------:R-:W0:Y:S01]  /*16550*/  S2R R82, SR_TID.X ;  /* 0x0000000000527919 */ /* 0x000e220000002100 */
[----:B--2---:R-:W-:Y:S04]  /*16560*/  STL [R1+0xf0], R12 ;  /* 0x0000f00c01007387 */ /* 0x004fe80000100800 */
[----:B------:R-:W-:Y:S04]  /*16570*/  STL [R1+0x6dc], R22 ;  /* 0x0006dc1601007387 */ /* 0x000fe80000100800 */
[----:B------:R-:W-:Y:S04]  /*16580*/  STL [R1+0x18ec], R17 ;  /* 0x0018ec1101007387 */ /* 0x000fe80000100800 */
[----:B------:R-:W-:Y:S04]  /*16590*/  STL [R1+0x1a68], R17 ;  /* 0x001a681101007387 */ /* 0x000fe80000100800 */
[----:B------:R-:W-:Y:S04]  /*165a0*/  STL [R1+0x6e4], R20 ;  /* 0x0006e41401007387 */ /* 0x000fe80000100800 */
[----:B------:R-:W-:Y:S04]  /*165b0*/  STL [R1+0x6d8], R23 ;  /* 0x0006d81701007387 */ /* 0x000fe80000100800 */
[----:B----4-:R1:W-:Y:S02]  /*165c0*/  STL [R1+0xf4], R15 ;  /* 0x0000f40f01007387 */ /* 0x0103e40000100800 */
[----:B-1----:R-:W-:-:S05]  /*165d0*/  IADD3 R15, P1, PT, R7, R16, RZ ;  /* 0x00000010070f7210 */ /* 0x002fca0007f3e0ff */
[----:B------:R-:W-:Y:S01]  /*165e0*/  IMAD.X R18, R9, 0x1, R8, P1 ;  /* 0x0000000109127824 */ /* 0x000fe200008e0608 */
[----:B------:R-:W-:Y:S01]  /*165f0*/  ISETP.GE.U32.AND P1, PT, R10, 0x7fffff18, PT ;  /* 0x7fffff180a00780c */ /* 0x000fe20003f26070 */
[----:B------:R-:W-:-:S05]  /*16600*/  @!P4 IMAD.MOV.U32 R10, RZ, RZ, R22 ;  /* 0x000000ffff0ac224 */ /* 0x000fca00078e0016 */
[----:B------:R1:W2:Y:S02]  /*16610*/  @!P4 LDG.E.U8 R74, desc[UR14][R10.64] ;  /* 0x0000000e0a4ac981 */ /* 0x0002a4000c1e1100 */
[----:B-1----:R-:W-:Y:S02]  /*16620*/  @!P4 IMAD.MOV.U32 R10, RZ, RZ, R20 ;  /* 0x000000ffff0ac224 */ /* 0x002fe400078e0014 */
[----:B------:R-:W-:-:S05]  /*16630*/  @!P4 IMAD.MOV.U32 R11, RZ, RZ, R21 ;  /* 0x000000ffff0bc224 */ /* 0x000fca00078e0015 */
[----:B------:R1:W3:Y:S01]  /*16640*/  @!P4 LDG.E.U8 R69, desc[UR14][R10.64] ;  /* 0x0000000e0a45c981 */ /* 0x0002e2000c1e1100 */
[----:B------:R-:W-:Y:S02]  /*16650*/  IADD3 R14, P6, PT, R5, R16, RZ ;  /* 0x00000010050e7210 */ /* 0x000fe40007fde0ff */
[----:B0-----:R-:W-:-:S03]  /*16660*/  LOP3.LUT R82, R82, 0x7f, RZ, 0xc0, !PT ;  /* 0x0000007f52527812 */ /* 0x001fc600078ec0ff */
[----:B------:R-:W-:Y:S01]  /*16670*/  IMAD.X R19, R9, 0x1, R6, P6 ;  /* 0x0000000109137824 */ /* 0x000fe200030e0606 */
[----:B------:R-:W-:Y:S01]  /*16680*/  PRMT R68, RZ, 0x7610, R68 ;  /* 0x00007610ff447816 */ /* 0x000fe20000000044 */
[----:B------:R-:W-:Y:S02]  /*16690*/  IMAD R12, R82, R17, RZ ;  /* 0x00000011520c7224 */ /* 0x000fe400078e02ff */
[----:B-1----:R-:W-:Y:S02]  /*166a0*/  @!P4 IMAD.MOV.U32 R10, RZ, RZ, R14 ;  /* 0x000000ffff0ac224 */ /* 0x002fe400078e000e */
[----:B------:R-:W-:Y:S01]  /*166b0*/  @!P4 IMAD.MOV.U32 R11, RZ, RZ, R19 ;  /* 0x000000ffff0bc224 */ /* 0x000fe200078e0013 */
[----:B------:R-:W-:Y:S01]  /*166c0*/  PRMT R67, RZ, 0x7610, R67 ;  /* 0x00007610ff437816 */ /* 0x000fe20000000043 */
[----:B------:R-:W-:Y:S01]  /*166d0*/  IMAD R86, R16, 0x65, RZ ;  /* 0x0000006510567824 */ /* 0x000fe200078e02ff */
[----:B------:R-:W-:Y:S01]  /*166e0*/  IADD3 R13, P6, PT, R12, UR18, RZ ;  /* 0x000000120c0d7c10 */ /* 0x000fe2000ffde0ff */
[----:B------:R0:W-:Y:S01]  /*166f0*/  STL [R1+0x6ec], R14 ;  /* 0x0006ec0e01007387 */ /* 0x0001e20000100800 */
[----:B------:R-:W-:Y:S01]  /*16700*/  IMAD R59, R16, 0x7a, RZ ;  /* 0x0000007a103b7824 */ /* 0x000fe200078e02ff */
[----:B------:R-:W-:-:S02]  /*16710*/  PRMT R34, RZ, 0x7610, R34 ;  /* 0x00007610ff227816 */ /* 0x000fc40000000022 */
[----:B------:R-:W-:Y:S01]  /*16720*/  PRMT R33, RZ, 0x7610, R33 ;  /* 0x00007610ff217816 */ /* 0x000fe20000000021 */
[----:B------:R1:W4:Y:S01]  /*16730*/  @!P4 LDG.E.U8 R68, desc[UR14][R10.64] ;  /* 0x0000000e0a44c981 */ /* 0x000322000c1e1100 */
[----:B------:R-:W-:Y:S02]  /*16740*/  LEA.HI.X.SX32 R12, R12, UR19, 0x1, P6 ;  /* 0x000000130c0c7c11 */ /* 0x000fe4000b0f0eff */
[----:B------:R-:W-:Y:S02]  /*16750*/  PRMT R32, RZ, 0x7610, R32 ;  /* 0x00007610ff207816 */ /* 0x000fe40000000020 */
[----:B------:R-:W-:Y:S01]  /*16760*/  PRMT R31, RZ, 0x7610, R31 ;  /* 0x00007610ff1f7816 */ /* 0x000fe2000000001f */
[----:B0-----:R-:W-:Y:S01]  /*16770*/  IMAD R14, R16, 0x68, RZ ;  /* 0x00000068100e7824 */ /* 0x001fe200078e02ff */
[----:B------:R-:W0:Y:S01]  /*16780*/  LDCU UR18, c[0x0][0x3b0] ;  /* 0x00007600ff1277ac */ /* 0x000e220008000800 */
[----:B-1----:R-:W-:Y:S02]  /*16790*/  @!P4 IMAD.MOV.U32 R10, RZ, RZ, R15 ;  /* 0x000000ffff0ac224 */ /* 0x002fe400078e000f */
[----:B------:R-:W-:Y:S01]  /*167a0*/  @!P4 IMAD.MOV.U32 R11, RZ, RZ, R18 ;  /* 0x000000ffff0bc224 */ /* 0x000fe200078e0012 */
[-C--:B------:R-:W-:Y:S01]  /*167b0*/  IADD3 R57, P6, PT, R86, R0.reuse, RZ ;  /* 0x0000000056397210 */ /* 0x080fe20007fde0ff */
[----:B------:R-:W-:Y:S01]  /*167c0*/  STL [R1+0x6e0], R21 ;  /* 0x0006e01501007387 */ /* 0x000fe20000100800 */
[----:B------:R-:W-:Y:S01]  /*167d0*/  SHF.R.S32.HI R9, RZ, 0x1f, R14 ;  /* 0x0000001fff097819 */ /* 0x000fe2000001140e */
[----:B------:R-:W-:Y:S01]  /*167e0*/  VIADD R27, R81, 0xffffff85 ;  /* 0xffffff85511b7836 */ /* 0x000fe20000000000 */
[----:B------:R-:W1:Y:S01]  /*167f0*/  LDCU UR19, c[0x0][0x3b0] ;  /* 0x00007600ff1377ac */ /* 0x000e620008000800 */
[----:B------:R0:W4:Y:S01]  /*16800*/  @!P4 LDG.E.U8 R67, desc[UR14][R10.64] ;  /* 0x0000000e0a43c981 */ /* 0x000122000c1e1100 */
[----:B------:R-:W-:-:S03]  /*16810*/  IADD3 R30, P4, PT, R14, R0, RZ ;  /* 0x000000000e1e7210 */ /* 0x000fc60007f9e0ff */
[----:B------:R-:W-:Y:S01]  /*16820*/  STL [R1+0x1a6c], R13 ;  /* 0x001a6c0d01007387 */ /* 0x000fe20000100800 */
[----:B0-----:R-:W-:-:S03]  /*16830*/  SHF.R.S32.HI R11, RZ, 0x1f, R86 ;  /* 0x0000001fff0b7819 */ /* 0x001fc60000011456 */
[----:B------:R0:W-:Y:S01]  /*16840*/  STL [R1+0x6f4], R15 ;  /* 0x0006f40f01007387 */ /* 0x0001e20000100800 */
[----:B------:R-:W-:-:S03]  /*16850*/  IMAD.X R10, R9, 0x1, R2, P4 ;  /* 0x00000001090a7824 */ /* 0x000fc600020e0602 */
[----:B------:R-:W-:Y:S01]  /*16860*/  STL [R1+0x6e8], R19 ;  /* 0x0006e81301007387 */ /* 0x000fe20000100800 */
[----:B------:R-:W-:Y:S01]  /*16870*/  IMAD.X R23, R11, 0x1, R2, P6 ;  /* 0x000000010b177824 */ /* 0x000fe200030e0602 */
[C---:B------:R-:W-:Y:S02]  /*16880*/  IADD3 R29, P6, PT, R14.reuse, R3, RZ ;  /* 0x000000030e1d7210 */ /* 0x040fe40007fde0ff */
[----:B------:R-:W-:Y:S01]  /*16890*/  STL [R1+0x1a70], R12 ;  /* 0x001a700c01007387 */ /* 0x000fe20000100800 */
[----:B------:R-:W-:Y:S01]  /*168a0*/  IADD3 R28, P4, PT, R14, R5, RZ ;  /* 0x000000050e1c7210 */ /* 0x000fe20007f9e0ff */
[----:B0-----:R-:W-:Y:S02]  /*168b0*/  IMAD R15, R16, 0x69, RZ ;  /* 0x00000069100f7824 */ /* 0x001fe400078e02ff */
[----:B------:R-:W-:Y:S04]  /*168c0*/  STL [R1+0x6f0], R18 ;  /* 0x0006f01201007387 */ /* 0x000fe80000100800 */
[----:B--2---:R0:W-:Y:S02]  /*168d0*/  STL [R1+0x1bb0], R74 ;  /* 0x001bb04a01007387 */ /* 0x0041e40000100800 */
[----:B0-----:R-:W-:Y:S01]  /*168e0*/  IMAD.X R74, R9, 0x1, R6, P4 ;  /* 0x00000001094a7824 */ /* 0x001fe200020e0606 */
[----:B------:R-:W-:Y:S01]  /*168f0*/  IADD3 R42, P4, PT, R15, R0, RZ ;  /* 0x000000000f2a7210 */ /* 0x000fe20007f9e0ff */
[----:B---3--:R0:W-:Y:S04]  /*16900*/  STL [R1+0x1bb8], R69 ;  /* 0x001bb84501007387 */ /* 0x0081e80000100800 */
[----:B------:R-:W-:Y:S04]  /*16910*/  STL [R1+0x1264], R57 ;  /* 0x0012643901007387 */ /* 0x000fe80000100800 */
[----:B------:R-:W-:Y:S01]  /*16920*/  STL [R1+0x12c4], R30 ;  /* 0x0012c41e01007387 */ /* 0x000fe20000100800 */
[----:B0-----:R-:W-:Y:S01]  /*16930*/  IMAD.X R69, R9, 0x1, R4, P6 ;  /* 0x0000000109457824 */ /* 0x001fe200030e0604 */
[----:B------:R-:W-:-:S02]  /*16940*/  IADD3 R71, P6, PT, R14, R7, RZ ;  /* 0x000000070e477210 */ /* 0x000fc40007fde0ff */
[----:B------:R-:W-:Y:S04]  /*16950*/  STL [R1+0x1260], R23 ;  /* 0x0012601701007387 */ /* 0x000fe80000100800 */
[----:B------:R0:W-:Y:S01]  /*16960*/  STL [R1+0x12c0], R10 ;  /* 0x0012c00a01007387 */ /* 0x0001e20000100800 */
[----:B------:R-:W-:Y:S01]  /*16970*/  IMAD.X R70, R9, 0x1, R8, P6 ;  /* 0x0000000109467824 */ /* 0x000fe200030e0608 */
[----:B------:R-:W-:Y:S01]  /*16980*/  IADD3 R41, P6, PT, R15, R3, RZ ;  /* 0x000000030f297210 */ /* 0x000fe20007fde0ff */
[----:B------:R-:W-:Y:S01]  /*16990*/  IMAD R14, R16, 0x6a, RZ ;  /* 0x0000006a100e7824 */ /* 0x000fe200078e02ff */
[----:B0-----:R-:W-:-:S05]  /*169a0*/  SHF.R.S32.HI R10, RZ, 0x1f, R15 ;  /* 0x0000001fff0a7819 */ /* 0x001fca000001140f */
[C---:B------:R-:W-:Y:S01]  /*169b0*/  IMAD.X R90, R10.reuse, 0x1, R2, P4 ;  /* 0x000000010a5a7824 */ /* 0x040fe200020e0602 */
[C---:B------:R-:W-:Y:S01]  /*169c0*/  IADD3 R40, P4, PT, R15.reuse, R5, RZ ;  /* 0x000000050f287210 */ /* 0x040fe20007f9e0ff */
[C---:B------:R-:W-:Y:S01]  /*169d0*/  IMAD.X R91, R10.reuse, 0x1, R4, P6 ;  /* 0x000000010a5b7824 */ /* 0x040fe200030e0604 */
[----:B------:R-:W-:Y:S02]  /*169e0*/  IADD3 R39, P6, PT, R15, R7, RZ ;  /* 0x000000070f277210 */ /* 0x000fe40007fde0ff */
[----:B------:R-:W-:Y:S01]  /*169f0*/  SHF.R.S32.HI R9, RZ, 0x1f, R14 ;  /* 0x0000001fff097819 */ /* 0x000fe2000001140e */
[----:B------:R-:W-:Y:S01]  /*16a00*/  IMAD.X R92, R10, 0x1, R6, P4 ;  /* 0x000000010a5c7824 */ /* 0x000fe200020e0606 */
[----:B------:R-:W-:Y:S01]  /*16a10*/  IADD3 R56, P4, PT, R14, R0, RZ ;  /* 0x000000000e387210 */ /* 0x000fe20007f9e0ff */
[----:B------:R-:W-:Y:S01]  /*16a20*/  IMAD.X R88, R10, 0x1, R8, P6 ;  /* 0x000000010a587824 */ /* 0x000fe200030e0608 */
[----:B------:R-:W-:Y:S01]  /*16a30*/  IADD3 R87, P6, PT, R14, R3, RZ ;  /* 0x000000030e577210 */ /* 0x000fe20007fde0ff */
[----:B------:R-:W-:-:S02]  /*16a40*/  IMAD R15, R16, 0x70, RZ ;  /* 0x00000070100f7824 */ /* 0x000fc400078e02ff */
[C---:B------:R-:W-:Y:S01]  /*16a50*/  IMAD.X R24, R9.reuse, 0x1, R2, P4 ;  /* 0x0000000109187824 */ /* 0x040fe200020e0602 */
[C---:B------:R-:W-:Y:S01]  /*16a60*/  IADD3 R83, P4, PT, R14.reuse, R5, RZ ;  /* 0x000000050e537210 */ /* 0x040fe20007f9e0ff */
[C---:B------:R-:W-:Y:S01]  /*16a70*/  IMAD.X R93, R9.reuse, 0x1, R4, P6 ;  /* 0x00000001095d7824 */ /* 0x040fe200030e0604 */
[----:B------:R-:W-:Y:S02]  /*16a80*/  IADD3 R80, P6, PT, R14, R7, RZ ;  /* 0x000000070e507210 */ /* 0x000fe40007fde0ff */
[----:B------:R-:W-:Y:S01]  /*16a90*/  SHF.R.S32.HI R10, RZ, 0x1f, R15 ;  /* 0x0000001fff0a7819 */ /* 0x000fe2000001140f */
[----:B------:R-:W-:Y:S01]  /*16aa0*/  IMAD.X R85, R9, 0x1, R6, P4 ;  /* 0x0000000109557824 */ /* 0x000fe200020e0606 */
[----:B------:R-:W-:Y:S01]  /*16ab0*/  IADD3 R38, P4, PT, R15, R0, RZ ;  /* 0x000000000f267210 */ /* 0x000fe20007f9e0ff */
[----:B------:R-:W-:Y:S01]  /*16ac0*/  STL [R1+0x12cc], R29 ;  /* 0x0012cc1d01007387 */ /* 0x000fe20000100800 */
[----:B------:R-:W-:Y:S01]  /*16ad0*/  IMAD.X R60, R9, 0x1, R8, P6 ;  /* 0x00000001093c7824 */ /* 0x000fe200030e0608 */
[----:B------:R-:W-:-:S02]  /*16ae0*/  IADD3 R37, P6, PT, R15, R3, RZ ;  /* 0x000000030f257210 */ /* 0x000fc40007fde0ff */
[----:B------:R-:W-:Y:S01]  /*16af0*/  STL [R1+0x12d4], R28 ;  /* 0x0012d41c01007387 */ /* 0x000fe20000100800 */
[----:B------:R-:W-:Y:S01]  /*16b00*/  IMAD.X R72, R10, 0x1, R2, P4 ;  /* 0x000000010a487824 */ /* 0x000fe200020e0602 */
[----:B------:R-:W-:Y:S02]  /*16b10*/  IADD3 R36, P4, PT, R15, R5, RZ ;  /* 0x000000050f247210 */ /* 0x000fe40007f9e0ff */
[----:B------:R0:W-:Y:S01]  /*16b20*/  STL [R1+0x12c8], R69 ;  /* 0x0012c84501007387 */ /* 0x0001e20000100800 */
[----:B------:R-:W-:-:S03]  /*16b30*/  IMAD R14, R16, 0x71, RZ ;  /* 0x00000071100e7824 */ /* 0x000fc600078e02ff */
[----:B------:R-:W-:Y:S01]  /*16b40*/  STL [R1+0x12dc], R71 ;  /* 0x0012dc4701007387 */ /* 0x000fe20000100800 */
[----:B------:R-:W-:-:S03]  /*16b50*/  IMAD.X R73, R10, 0x1, R4, P6 ;  /* 0x000000010a497824 */ /* 0x000fc600030e0604 */
[----:B------:R2:W-:Y:S01]  /*16b60*/  STL [R1+0x12d0], R74 ;  /* 0x0012d04a01007387 */ /* 0x0005e20000100800 */
[----:B------:R-:W-:-:S03]  /*16b70*/  IADD3 R35, P6, PT, R15, R7, RZ ;  /* 0x000000070f237210 */ /* 0x000fc60007fde0ff */
[----:B------:R-:W-:Y:S01]  /*16b80*/  STL [R1+0x12e4], R42 ;  /* 0x0012e42a01007387 */ /* 0x000fe20000100800 */
[----:B------:R-:W-:-:S03]  /*16b90*/  IMAD.X R63, R10, 0x1, R6, P4 ;  /* 0x000000010a3f7824 */ /* 0x000fc600020e0606 */
[----:B------:R3:W-:Y:S01]  /*16ba0*/  STL [R1+0x12d8], R70 ;  /* 0x0012d84601007387 */ /* 0x0007e20000100800 */
[----:B------:R-:W-:-:S03]  /*16bb0*/  SHF.R.S32.HI R9, RZ, 0x1f, R14 ;  /* 0x0000001fff097819 */ /* 0x000fc6000001140e */
[----:B------:R-:W-:Y:S01]  /*16bc0*/  STL [R1+0x12ec], R41 ;  /* 0x0012ec2901007387 */ /* 0x000fe20000100800 */
[----:B------:R-:W-:-:S03]  /*16bd0*/  IADD3 R50, P4, PT, R14, R0, RZ ;  /* 0x000000000e327210 */ /* 0x000fc60007f9e0ff */
[----:B------:R-:W-:Y:S04]  /*16be0*/  STL [R1+0x12e0], R90 ;  /* 0x0012e05a01007387 */ /* 0x000fe80000100800 */
[----:B------:R-:W-:Y:S01]  /*16bf0*/  STL [R1+0x12f4], R40 ;  /* 0x0012f42801007387 */ /* 0x000fe20000100800 */
[----:B------:R-:W-:-:S03]  /*16c00*/  IMAD.X R64, R10, 0x1, R8, P6 ;  /* 0x000000010a407824 */ /* 0x000fc600030e0608 */
[----:B------:R-:W-:Y:S01]  /*16c10*/  STL [R1+0x12e8], R91 ;  /* 0x0012e85b01007387 */ /* 0x000fe20000100800 */
[----:B------:R-:W-:-:S03]  /*16c20*/  IADD3 R49, P6, PT, R14, R3, RZ ;  /* 0x000000030e317210 */ /* 0x000fc60007fde0ff */
[----:B------:R-:W-:Y:S01]  /*16c30*/  STL [R1+0x12fc], R39 ;  /* 0x0012fc2701007387 */ /* 0x000fe20000100800 */
[----:B------:R-:W-:-:S03]  /*16c40*/  IMAD.X R18, R9, 0x1, R2, P4 ;  /* 0x0000000109127824 */ /* 0x000fc600020e0602 */
[----:B------:R-:W-:Y:S01]  /*16c50*/  STL [R1+0x12f0], R92 ;  /* 0x0012f05c01007387 */ /* 0x000fe20000100800 */
[----:B------:R-:W-:-:S03]  /*16c60*/  IADD3 R21, P4, PT, R14, R5, RZ ;  /* 0x000000050e157210 */ /* 0x000fc60007f9e0ff */
[----:B------:R-:W-:Y:S01]  /*16c70*/  STL [R1+0x1304], R56 ;  /* 0x0013043801007387 */ /* 0x000fe20000100800 */
[----:B------:R-:W-:-:S03]  /*16c80*/  IMAD R15, R16, 0x72, RZ ;  /* 0x00000072100f7824 */ /* 0x000fc600078e02ff */
        /* <DEDUP_REMOVED lines=18> */
[----:B------:R0:W-:Y:S01]  /*16db0*/  STL [R1+0x13c0], R72 ;  /* 0x0013c04801007387 */ /* 0x0001e20000100800 */
[----:B------:R-:W-:-:S03]  /*16dc0*/  IADD3 R77, P4, PT, R15, R5, RZ ;  /* 0x000000050f4d7210 */ /* 0x000fc60007f9e0ff */
[----:B------:R-:W-:Y:S01]  /*16dd0*/  STL [R1+0x13d4], R36 ;  /* 0x0013d42401007387 */ /* 0x000fe20000100800 */
[----:B------:R-:W-:-:S03]  /*16de0*/  IMAD R14, R16, 0x78, RZ ;  /* 0x00000078100e7824 */ /* 0x000fc600078e02ff */
[----:B------:R0:W-:Y:S04]  /*16df0*/  STL [R1+0x13c8], R73 ;  /* 0x0013c84901007387 */ /* 0x0001e80000100800 */
        /* <DEDUP_REMOVED lines=39> */
[----:B------:R0:W-:Y:S04]  /*17070*/  STL [R1+0x14c0], R65 ;  /* 0x0014c04101007387 */ /* 0x0001e80000100800 */
[----:B------:R-:W-:Y:S04]  /*17080*/  STL [R1+0x14d4], R44 ;  /* 0x0014d42c01007387 */ /* 0x000fe80000100800 */
[----:B------:R0:W-:Y:S04]  /*17090*/  STL [R1+0x14c8], R66 ;  /* 0x0014c84201007387 */ /* 0x0001e80000100800 */
[----:B------:R-:W-:Y:S01]  /*170a0*/  STL [R1+0x14dc], R43 ;  /* 0x0014dc2b01007387 */ /* 0x000fe20000100800 */
[----:B------:R-:W-:-:S03]  /*170b0*/  IMAD.X R54, R10, 0x1, R4, P6 ;  /* 0x000000010a367824 */ /* 0x000fc600030e0604 */
[----:B------:R0:W-:Y:S01]  /*170c0*/  STL [R1+0x14d0], R84 ;  /* 0x0014d05401007387 */ /* 0x0001e20000100800 */
[----:B------:R-:W-:-:S03]  /*170d0*/  IADD3 R58, P4, PT, R15, R5, RZ ;  /* 0x000000050f3a7210 */ /* 0x000fc60007f9e0ff */
[----:B------:R-:W-:Y:S01]  /*170e0*/  STL [R1+0x14e4], R53 ;  /* 0x0014e43501007387 */ /* 0x000fe20000100800 */
[----:B------:R-:W-:-:S03]  /*170f0*/  IADD3 R82, P6, PT, R15, R7, RZ ;  /* 0x000000070f527210 */ /* 0x000fc60007fde0ff */
[----:B------:R0:W-:Y:S04]  /*17100*/  STL [R1+0x14d8], R89 ;  /* 0x0014d85901007387 */ /* 0x0001e80000100800 */
[----:B------:R-:W-:Y:S04]  /*17110*/  STL [R1+0x14ec], R52 ;  /* 0x0014ec3401007387 */ /* 0x000fe80000100800 */
[----:B------:R0:W-:Y:S04]  /*17120*/  STL [R1+0x14e0], R22 ;  /* 0x0014e01601007387 */ /* 0x0001e80000100800 */
[----:B------:R-:W2:Y:S01]  /*17130*/  LDL R15, [R1+0x12c0] ;  /* 0x0012c000010f7983 */ /* 0x000ea20000100800 */
[C---:B------:R-:W-:Y:S01]  /*17140*/  IMAD.X R51, R10.reuse, 0x1, R6, P4 ;  /* 0x000000010a337824 */ /* 0x040fe200020e0606 */
[----:B------:R-:W-:Y:S01]  /*17150*/  SHF.R.S32.HI R9, RZ, 0x1f, R59 ;  /* 0x0000001fff097819 */ /* 0x000fe2000001143b */
[----:B------:R-:W-:Y:S01]  /*17160*/  IMAD.X R62, R10, 0x1, R8, P6 ;  /* 0x000000010a3e7824 */ /* 0x000fe200030e0608 */
[C---:B------:R-:W-:Y:S01]  /*17170*/  IADD3 R61, P4, PT, R59.reuse, R0, RZ ;  /* 0x000000003b3d7210 */ /* 0x040fe20007f9e0ff */
[----:B------:R-:W-:Y:S01]  /*17180*/  STL [R1+0x14f4], R58 ;  /* 0x0014f43a01007387 */ /* 0x000fe20000100800 */
[----:B------:R-:W-:Y:S01]  /*17190*/  IADD3 R75, P6, PT, R59, R3, RZ ;  /* 0x000000033b4b7210 */ /* 0x000fe20007fde0ff */
[----:B------:R-:W-:-:S02]  /*171a0*/  VIADD R14, R81, 0xffffff8f ;  /* 0xffffff8f510e7836 */ /* 0x000fc40000000000 */
[----:B------:R0:W-:Y:S01]  /*171b0*/  STL [R1+0x14e8], R54 ;  /* 0x0014e83601007387 */ /* 0x0001e20000100800 */
[----:B------:R-:W-:-:S03]  /*171c0*/  IMAD.X R26, R9, 0x1, R2, P4 ;  /* 0x00000001091a7824 */ /* 0x000fc600020e0602 */
[----:B------:R-:W-:Y:S01]  /*171d0*/  STL [R1+0x14fc], R82 ;  /* 0x0014fc5201007387 */ /* 0x000fe20000100800 */
[----:B------:R-:W-:Y:S01]  /*171e0*/  IMAD.X R76, R9, 0x1, R4, P6 ;  /* 0x00000001094c7824 */ /* 0x000fe200030e0604 */
[----:B------:R-:W-:Y:S02]  /*171f0*/  ISETP.GE.U32.AND P6, PT, R14, 0x7fffff10, PT ;  /* 0x7fffff100e00780c */ /* 0x000fe40003fc6070 */
[----:B------:R0:W-:Y:S01]  /*17200*/  STL [R1+0x14f0], R51 ;  /* 0x0014f03301007387 */ /* 0x0001e20000100800 */
[----:B------:R-:W-:-:S03]  /*17210*/  @!P1 IMAD.MOV.U32 R14, RZ, RZ, R30 ;  /* 0x000000ffff0e9224 */ /* 0x000fc600078e001e */
[----:B------:R-:W-:Y:S04]  /*17220*/  STL [R1+0x1504], R61 ;  /* 0x0015043d01007387 */ /* 0x000fe80000100800 */
[----:B------:R0:W-:Y:S04]  /*17230*/  STL [R1+0x14f8], R62 ;  /* 0x0014f83e01007387 */ /* 0x0001e80000100800 */
[----:B------:R-:W-:Y:S04]  /*17240*/  STL [R1+0x150c], R75 ;  /* 0x00150c4b01007387 */ /* 0x000fe80000100800 */
[----:B------:R-:W-:Y:S04]  /*17250*/  STL [R1+0x1500], R26 ;  /* 0x0015001a01007387 */ /* 0x000fe80000100800 */
[----:B------:R-:W3:Y:S04]  /*17260*/  LDL.LU R30, [R1+0x1bbc] ;  /* 0x001bbc00011e7983 */ /* 0x000ee80000300800 */
[----:B------:R-:W-:Y:S04]  /*17270*/  STL [R1+0x1508], R76 ;  /* 0x0015084c01007387 */ /* 0x000fe80000100800 */
[----:B--2---:R2:W4:Y:S02]  /*17280*/  @!P1 LDG.E.U8 R34, desc[UR14][R14.64] ;  /* 0x0000000e0e229981 */ /* 0x004524000c1e1100 */
[----:B--2---:R-:W-:-:S02]  /*17290*/  @!P1 IMAD.MOV.U32 R14, RZ, RZ, R29 ;  /* 0x000000ffff0e9224 */ /* 0x004fc400078e001d */
[----:B------:R-:W-:Y:S02]  /*172a0*/  @!P1 IMAD.MOV.U32 R15, RZ, RZ, R69 ;  /* 0x000000ffff0f9224 */ /* 0x000fe400078e0045 */
[----:B0-----:R-:W2:Y:S04]  /*172b0*/  LDL.LU R69, [R1+0x1bb8] ;  /* 0x001bb80001457983 */ /* 0x001ea80000300800 */
[----:B------:R-:W2:Y:S04]  /*172c0*/  LDL.LU R29, [R1+0x1bb4] ;  /* 0x001bb400011d7983 */ /* 0x000ea80000300800 */
[----:B------:R0:W4:Y:S02]  /*172d0*/  @!P1 LDG.E.U8 R33, desc[UR14][R14.64] ;  /* 0x0000000e0e219981 */ /* 0x000124000c1e1100 */
[----:B0-----:R-:W-:-:S02]  /*172e0*/  @!P1 IMAD.MOV.U32 R15, RZ, RZ, R74 ;  /* 0x000000ffff0f9224 */ /* 0x001fc400078e004a */
[----:B------:R-:W-:Y:S01]  /*172f0*/  @!P1 IMAD.MOV.U32 R14, RZ, RZ, R28 ;  /* 0x000000ffff0e9224 */ /* 0x000fe200078e001c */
[----:B------:R-:W4:Y:S04]  /*17300*/  LDL.LU R74, [R1+0x1bb0] ;  /* 0x001bb000014a7983 */ /* 0x000f280000300800 */
[----:B------:R-:W4:Y:S04]  /*17310*/  LDL.LU R28, [R1+0x1bac] ;  /* 0x001bac00011c7983 */ /* 0x000f280000300800 */
[----:B------:R0:W4:Y:S01]  /*17320*/  @!P1 LDG.E.U8 R32, desc[UR14][R14.64] ;  /* 0x0000000e0e209981 */ /* 0x000122000c1e1100 */
[----:B---3--:R-:W-:Y:S01]  /*17330*/  PRMT R30, RZ, 0x7610, R30 ;  /* 0x00007610ff1e7816 */ /* 0x008fe2000000001e */
[----:B0-----:R-:W-:-:S02]  /*17340*/  @!P1 IMAD.MOV.U32 R14, RZ, RZ, R71 ;  /* 0x000000ffff0e9224 */ /* 0x001fc400078e0047 */
[----:B------:R-:W-:Y:S02]  /*17350*/  @!P1 IMAD.MOV.U32 R15, RZ, RZ, R70 ;  /* 0x000000ffff0f9224 */ /* 0x000fe400078e0046 */
[----:B------:R-:W3:Y:S04]  /*17360*/  LDL.LU R70, [R1+0x1ba8] ;  /* 0x001ba80001467983 */ /* 0x000ee80000300800 */
[----:B------:R0:W3:Y:S04]  /*17370*/  @!P1 LDG.E.U8 R31, desc[UR14][R14.64] ;  /* 0x0000000e0e1f9981 */ /* 0x0000e8000c1e1100 */
[----:B------:R-:W3:Y:S01]  /*17380*/  LDL.LU R71, [R1+0x1ba4] ;  /* 0x001ba40001477983 */ /* 0x000ee20000300800 */
[----:B0-----:R-:W-:-:S02]  /*17390*/  @!P6 IMAD.MOV.U32 R15, RZ, RZ, R72 ;  /* 0x000000ffff0fe224 */ /* 0x001fc400078e0048 */
[----:B------:R-:W-:Y:S01]  /*173a0*/  @!P6 IMAD.MOV.U32 R14, RZ, RZ, R38 ;  /* 0x000000ffff0ee224 */ /* 0x000fe200078e0026 */
[----:B------:R-:W3:Y:S04]  /*173b0*/  LDL.LU R72, [R1+0x1ba0] ;  /* 0x001ba00001487983 */ /* 0x000ee80000300800 */
[----:B------:R-:W3:Y:S04]  /*173c0*/  LDL.LU R38, [R1+0x1b9c] ;  /* 0x001b9c0001267983 */ /* 0x000ee80000300800 */
[----:B------:R0:W3:Y:S02]  /*173d0*/  @!P6 LDG.E.U8 R30, desc[UR14][R14.64] ;  /* 0x0000000e0e1ee981 */ /* 0x0000e4000c1e1100 */
[----:B0-----:R-:W-:-:S02]  /*173e0*/  @!P6 IMAD.MOV.U32 R14, RZ, RZ, R37 ;  /* 0x000000ffff0ee224 */ /* 0x001fc400078e0025 */
[----:B------:R-:W-:Y:S02]  /*173f0*/  @!P6 IMAD.MOV.U32 R15, RZ, RZ, R73 ;  /* 0x000000ffff0fe224 */ /* 0x000fe400078e0049 */
[----:B------:R-:W3:Y:S04]  /*17400*/  LDL.LU R73, [R1+0x1b98] ;  /* 0x001b980001497983 */ /* 0x000ee80000300800 */
[----:B------:R-:W3:Y:S01]  /*17410*/  LDL.LU R37, [R1+0x1b94] ;  /* 0x001b940001257983 */ /* 0x000ee20000300800 */
[----:B--2---:R-:W-:-:S06]  /*17420*/  PRMT R29, RZ, 0x7610, R29 ;  /* 0x00007610ff1d7816 */ /* 0x004fcc000000001d */
[----:B------:R0:W2:Y:S02]  /*17430*/  @!P6 LDG.E.U8 R29, desc[UR14][R14.64] ;  /* 0x0000000e0e1de981 */ /* 0x0000a4000c1e1100 */
[----:B0-----:R-:W-:Y:S02]  /*17440*/  @!P6 IMAD.MOV.U32 R14, RZ, RZ, R36 ;  /* 0x000000ffff0ee224 */ /* 0x001fe400078e0024 */
[----:B------:R-:W-:Y:S02]  /*17450*/  @!P6 IMAD.MOV.U32 R15, RZ, RZ, R63 ;  /* 0x000000ffff0fe224 */ /* 0x000fe400078e003f */
[----:B------:R-:W2:Y:S01]  /*17460*/  LDL.LU R63, [R1+0x1b90] ;  /* 0x001b9000013f7983 */ /* 0x000ea20000300800 */
[----:B----4-:R-:W-:-:S03]  /*17470*/  PRMT R28, RZ, 0x7610, R28 ;  /* 0x00007610ff1c7816 */ /* 0x010fc6000000001c */
[----:B------:R-:W4:Y:S04]  /*17480*/  LDL.LU R36, [R1+0x1b8c] ;  /* 0x001b8c0001247983 */ /* 0x000f280000300800 */
[----:B------:R0:W2:Y:S02]  /*17490*/  @!P6 LDG.E.U8 R28, desc[UR14][R14.64] ;  /* 0x0000000e0e1ce981 */ /* 0x0000a4000c1e1100 */
[----:B0-----:R-:W-:Y:S02]  /*174a0*/  @!P6 IMAD.MOV.U32 R15, RZ, RZ, R64 ;  /* 0x000000ffff0fe224 */ /* 0x001fe400078e0040 */
[----:B------:R-:W-:Y:S01]  /*174b0*/  @!P6 IMAD.MOV.U32 R14, RZ, RZ, R35 ;  /* 0x000000ffff0ee224 */ /* 0x000fe200078e0023 */
[----:B------:R-:W2:Y:S04]  /*174c0*/  LDL.LU R64, [R1+0x1b88] ;  /* 0x001b880001407983 */ /* 0x000ea80000300800 */
[----:B------:R-:W2:Y:S01]  /*174d0*/  LDL.LU R35, [R1+0x1b84] ;  /* 0x001b840001237983 */ /* 0x000ea20000300800 */
[----:B------:R-:W-:-:S05]  /*174e0*/  VIADD R10, R81, 0xffffff87 ;  /* 0xffffff87510a7836 */ /* 0x000fca0000000000 */
[----:B------:R-:W-:Y:S02]  /*174f0*/  ISETP.GE.U32.AND P1, PT, R10, 0x7fffff08, PT ;  /* 0x7fffff080a00780c */ /* 0x000fe40003f26070 */
[----:B------:R-:W-:Y:S02]  /*17500*/  ISETP.GE.U32.AND P4, PT, R27, 0x7fffff06, PT ;  /* 0x7fffff061b00780c */ /* 0x000fe40003f86070 */
[----:B------:R-:W-:Y:S02]  /*17510*/  PRMT R27, RZ, 0x7610, R27 ;  /* 0x00007610ff1b7816 */ /* 0x000fe4000000001b */
[----:B---3--:R-:W-:-:S04]  /*17520*/  PRMT R38, RZ, 0x7610, R38 ;  /* 0x00007610ff267816 */ /* 0x008fc80000000026 */
[----:B------:R0:W3:Y:S01]  /*17530*/  @!P6 LDG.E.U8 R27, desc[UR14][R14.64] ;  /* 0x0000000e0e1be981 */ /* 0x0000e2000c1e1100 */
[----:B------:R-:W-:Y:S02]  /*17540*/  VIADD R10, R81, 0xffffff96 ;  /* 0xffffff96510a7836 */ /* 0x000fe40000000000 */
[----:B0-----:R-:W-:Y:S02]  /*17550*/  @!P1 IMAD.MOV.U32 R14, RZ, RZ, R46 ;  /* 0x000000ffff0e9224 */ /* 0x001fe400078e002e */
[----:B------:R-:W-:Y:S02]  /*17560*/  @!P1 IMAD.MOV.U32 R15, RZ, RZ, R65 ;  /* 0x000000ffff0f9224 */ /* 0x000fe400078e0041 */
[----:B------:R-:W3:Y:S04]  /*17570*/  LDL.LU R65, [R1+0x1b80] ;  /* 0x001b800001417983 */ /* 0x000ee80000300800 */
[----:B------:R-:W3:Y:S01]  /*17580*/  LDL.LU R46, [R1+0x1b7c] ;  /* 0x001b7c00012e7983 */ /* 0x000ee20000300800 */
[----:B------:R-:W-:-:S03]  /*17590*/  PRMT R37, RZ, 0x7610, R37 ;  /* 0x00007610ff257816 */ /* 0x000fc60000000025 */
[----:B------:R0:W3:Y:S01]  /*175a0*/  @!P1 LDG.E.U8 R38, desc[UR14][R14.64] ;  /* 0x0000000e0e269981 */ /* 0x0000e2000c1e1100 */
[----:B------:R-:W-:Y:S01]  /*175b0*/  ISETP.GE.U32.AND P6, PT, R10, 0x7fffff17, PT ;  /* 0x7fffff170a00780c */ /* 0x000fe20003fc6070 */
[----:B0-----:R-:W-:Y:S02]  /*175c0*/  @!P1 IMAD.MOV.U32 R15, RZ, RZ, R66 ;  /* 0x000000ffff0f9224 */ /* 0x001fe400078e0042 */
        /* <DEDUP_REMOVED lines=8> */
[----:B----4-:R-:W-:-:S06]  /*17650*/  PRMT R36, RZ, 0x7610, R36 ;  /* 0x00007610ff247816 */ /* 0x010fcc0000000024 */
[----:B------:R0:W4:Y:S02]  /*17660*/  @!P1 LDG.E.U8 R36, desc[UR14][R14.64] ;  /* 0x0000000e0e249981 */ /* 0x000124000c1e1100 */
[----:B0-----:R-:W-:Y:S02]  /*17670*/  @!P1 IMAD.MOV.U32 R14, RZ, RZ, R43 ;  /* 0x000000ffff0e9224 */ /* 0x001fe400078e002b */
[----:B------:R-:W-:Y:S02]  /*17680*/  @!P1 IMAD.MOV.U32 R15, RZ, RZ, R89 ;  /* 0x000000ffff0f9224 */ /* 0x000fe400078e0059 */
[----:B------:R-:W4:Y:S01]  /*17690*/  LDL.LU R89, [R1+0x1b68] ;  /* 0x001b680001597983 */ /* 0x000f220000300800 */
[----:B--2---:R-:W-:-:S03]  /*176a0*/  PRMT R35, RZ, 0x7610, R35 ;  /* 0x00007610ff237816 */ /* 0x004fc60000000023 */
[----:B------:R-:W2:Y:S04]  /*176b0*/  LDL.LU R43, [R1+0x1b64] ;  /* 0x001b6400012b7983 */ /* 0x000ea80000300800 */
[----:B------:R0:W4:Y:S02]  /*176c0*/  @!P1 LDG.E.U8 R35, desc[UR14][R14.64] ;  /* 0x0000000e0e239981 */ /* 0x000124000c1e1100 */
[----:B0-----:R-:W-:Y:S02]  /*176d0*/  @!P6 IMAD.MOV.U32 R15, RZ, RZ, R90 ;  /* 0x000000ffff0fe224 */ /* 0x001fe400078e005a */
[----:B------:R-:W-:Y:S01]  /*176e0*/  @!P6 IMAD.MOV.U32 R14, RZ, RZ, R42 ;  /* 0x000000ffff0ee224 */ /* 0x000fe200078e002a */
[----:B------:R-:W4:Y:S04]  /*176f0*/  LDL.LU R90, [R1+0x1b60] ;  /* 0x001b6000015a7983 */ /* 0x000f280000300800 */
[----:B------:R-:W4:Y:S01]  /*17700*/  LDL.LU R42, [R1+0x1b5c] ;  /* 0x001b5c00012a7983 */ /* 0x000f220000300800 */
[----:B------:R-:W-:Y:S01]  /*17710*/  VIADD R10, R81, 0xffffff8e ;  /* 0xffffff8e510a7836 */ /* 0x000fe20000000000 */
[----:B---3--:R-:W-:-:S06]  /*17720*/  PRMT R46, RZ, 0x7610, R46 ;  /* 0x00007610ff2e7816 */ /* 0x008fcc000000002e */
[----:B------:R0:W3:Y:S01]  /*17730*/  @!P6 LDG.E.U8 R46, desc[UR14][R14.64] ;  /* 0x0000000e0e2ee981 */ /* 0x0000e2000c1e1100 */
[----:B------:R-:W-:Y:S01]  /*17740*/  ISETP.GE.U32.AND P1, PT, R10, 0x7fffff0f, PT ;  /* 0x7fffff0f0a00780c */ /* 0x000fe20003f26070 */
[----:B0-----:R-:W-:Y:S02]  /*17750*/  @!P6 IMAD.MOV.U32 R14, RZ, RZ, R41 ;  /* 0x000000ffff0ee224 */ /* 0x001fe400078e0029 */
[----:B------:R-:W-:Y:S02]  /*17760*/  @!P6 IMAD.MOV.U32 R15, RZ, RZ, R91 ;  /* 0x000000ffff0fe224 */ /* 0x000fe400078e005b */
[----:B------:R-:W3:Y:S01]  /*17770*/  LDL.LU R91, [R1+0x1b58] ;  /* 0x001b5800015b7983 */ /* 0x000ee20000300800 */
[----:B------:R-:W-:-:S03]  /*17780*/  PRMT R45, RZ, 0x7610, R45 ;  /* 0x00007610ff2d7816 */ /* 0x000fc6000000002d */
[----:B------:R-:W3:Y:S04]  /*17790*/  LDL.LU R41, [R1+0x1b54] ;  /* 0x001b540001297983 */ /* 0x000ee80000300800 */
[----:B------:R0:W3:Y:S02]  /*177a0*/  @!P6 LDG.E.U8 R45, desc[UR14][R14.64] ;  /* 0x0000000e0e2de981 */ /* 0x0000e4000c1e1100 */
[----:B0-----:R-:W-:Y:S02]  /*177b0*/  @!P6 IMAD.MOV.U32 R15, RZ, RZ, R92 ;  /* 0x000000ffff0fe224 */ /* 0x001fe400078e005c */
[----:B------:R-:W-:Y:S01]  /*177c0*/  @!P6 IMAD.MOV.U32 R14, RZ, RZ, R40 ;  /* 0x000000ffff0ee224 */ /* 0x000fe200078e0028 */
[----:B------:R-:W3:Y:S01]  /*177d0*/  LDL.LU R92, [R1+0x1b50] ;  /* 0x001b5000015c7983 */ /* 0x000ee20000300800 */
[----:B------:R-:W-:-:S03]  /*177e0*/  PRMT R44, RZ, 0x7610, R44 ;  /* 0x00007610ff2c7816 */ /* 0x000fc6000000002c */
[----:B------:R-:W3:Y:S04]  /*177f0*/  LDL.LU R40, [R1+0x1b4c] ;  /* 0x001b4c0001287983 */ /* 0x000ee80000300800 */
[----:B------:R0:W3:Y:S02]  /*17800*/  @!P6 LDG.E.U8 R44, desc[UR14][R14.64] ;  /* 0x0000000e0e2ce981 */ /* 0x0000e4000c1e1100 */
[----:B0-----:R-:W-:Y:S02]  /*17810*/  @!P6 IMAD.MOV.U32 R14, RZ, RZ, R39 ;  /* 0x000000ffff0ee224 */ /* 0x001fe400078e0027 */
        /* <DEDUP_REMOVED lines=15> */
[----:B------:R-:W-:Y:S01]  /*17910*/  VIADD R10, R81, 0xffffff86 ;  /* 0xffffff86510a7836 */ /* 0x000fe20000000000 */
[----:B---3--:R-:W-:-:S04]  /*17920*/  PRMT R41, RZ, 0x7610, R41 ;  /* 0x00007610ff297816 */ /* 0x008fc80000000029 */
[----:B------:R-:W-:Y:S02]  /*17930*/  ISETP.GE.U32.AND P6, PT, R10, 0x7fffff07, PT ;  /* 0x7fffff070a00780c */ /* 0x000fe40003fc6070 */
[----:B------:R0:W3:Y:S02]  /*17940*/  @!P1 LDG.E.U8 R41, desc[UR14][R14.64] ;  /* 0x0000000e0e299981 */ /* 0x0000e4000c1e1100 */
        /* <DEDUP_REMOVED lines=23> */
[----:B------:R0:W2:Y:S02]  /*17ac0*/  @!P6 LDG.E.U8 R49, desc[UR14][R14.64] ;  /* 0x0000000e0e31e981 */ /* 0x0000a4000c1e1100 */
[----:B0-----:R-:W-:Y:S02]  /*17ad0*/  @!P6 IMAD.MOV.U32 R15, RZ, RZ, R51 ;  /* 0x000000ffff0fe224 */ /* 0x001fe400078e0033 */
[----:B------:R-:W-:Y:S01]  /*17ae0*/  @!P6 IMAD.MOV.U32 R14, RZ, RZ, R58 ;  /* 0x000000ffff0ee224 */ /* 0x000fe200078e003a */
[----:B------:R-:W2:Y:S04]  /*17af0*/  LDL.LU R51, [R1+0x1b10] ;  /* 0x001b100001337983 */ /* 0x000ea80000300800 */
[----:B------:R-:W2:Y:S01]  /*17b00*/  LDL.LU R58, [R1+0x1b0c] ;  /* 0x001b0c00013a7983 */ /* 0x000ea20000300800 */
[----:B------:R-:W-:-:S05]  /*17b10*/  VIADD R10, R81, 0xffffff95 ;  /* 0xffffff95510a7836 */ /* 0x000fca0000000000 */
[----:B------:R-:W-:Y:S01]  /*17b20*/  ISETP.GE.U32.AND P1, PT, R10, 0x7fffff16, PT ;  /* 0x7fffff160a00780c */ /* 0x000fe20003f26070 */
[----:B------:R-:W-:Y:S01]  /*17b30*/  VIADD R10, R81, 0xffffff8d ;  /* 0xffffff8d510a7836 */ /* 0x000fe20000000000 */
[----:B---3--:R-:W-:Y:S02]  /*17b40*/  PRMT R48, RZ, 0x7610, R48 ;  /* 0x00007610ff307816 */ /* 0x008fe40000000030 */
[----:B------:R-:W-:-:S04]  /*17b50*/  PRMT R47, RZ, 0x7610, R47 ;  /* 0x00007610ff2f7816 */ /* 0x000fc8000000002f */
[----:B------:R0:W3:Y:S02]  /*17b60*/  @!P6 LDG.E.U8 R48, desc[UR14][R14.64] ;  /* 0x0000000e0e30e981 */ /* 0x0000e4000c1e1100 */
[----:B0-----:R-:W-:Y:S02]  /*17b70*/  @!P6 IMAD.MOV.U32 R14, RZ, RZ, R82 ;  /* 0x000000ffff0ee224 */ /* 0x001fe400078e0052 */
[----:B------:R-:W-:Y:S02]  /*17b80*/  @!P6 IMAD.MOV.U32 R15, RZ, RZ, R62 ;  /* 0x000000ffff0fe224 */ /* 0x000fe400078e003e */
[----:B------:R-:W3:Y:S04]  /*17b90*/  LDL.LU R62, [R1+0x1b08] ;  /* 0x001b0800013e7983 */ /* 0x000ee80000300800 */
[----:B------:R0:W3:Y:S01]  /*17ba0*/  @!P6 LDG.E.U8 R47, desc[UR14][R14.64] ;  /* 0x0000000e0e2fe981 */ /* 0x0000e2000c1e1100 */
[----:B------:R-:W-:-:S02]  /*17bb0*/  ISETP.GE.U32.AND P6, PT, R10, 0x7fffff0e, PT ;  /* 0x7fffff0e0a00780c */ /* 0x000fc40003fc6070 */
[----:B------:R-:W-:Y:S01]  /*17bc0*/  PRMT R10, RZ, 0x7610, R10 ;  /* 0x00007610ff0a7816 */ /* 0x000fe2000000000a */
[----:B0-----:R-:W-:Y:S02]  /*17bd0*/  @!P0 IMAD.MOV.U32 R14, RZ, RZ, R57 ;  /* 0x000000ffff0e8224 */ /* 0x001fe400078e0039 */
[----:B------:R-:W-:Y:S02]  /*17be0*/  @!P0 IMAD.MOV.U32 R15, RZ, RZ, R23 ;  /* 0x000000ffff0f8224 */ /* 0x000fe400078e0017 */
        /* <DEDUP_REMOVED lines=8> */
[----:B------:R0:W2:Y:S01]  /*17c70*/  @!P1 LDG.E.U8 R58, desc[UR14][R14.64] ;  /* 0x0000000e0e3a9981 */ /* 0x0000a2000c1e1100 */
[----:B------:R-:W1:Y:S01]  /*17c80*/  S2R R82, SR_TID.X ;  /* 0x0000000000527919 */ /* 0x000e620000002100 */
[----:B0-----:R-:W-:Y:S02]  /*17c90*/  @!P6 IMAD.MOV.U32 R14, RZ, RZ, R55 ;  /* 0x000000ffff0ee224 */ /* 0x001fe400078e0037 */
[----:B------:R-:W-:Y:S01]  /*17ca0*/  @!P6 IMAD.MOV.U32 R15, RZ, RZ, R25 ;  /* 0x000000ffff0fe224 */ /* 0x000fe200078e0019 */
[----:B-1----:R-:W-:-:S05]  /*17cb0*/  LOP3.LUT R82, R82, 0x7f, RZ, 0xc0, !PT ;  /* 0x0000007f52527812 */ /* 0x002fca00078ec0ff */
[----:B----4-:R0:W-:Y:S01]  /*17cc0*/  STS.U8 [R82+UR4+0x8000], R54 ;  /* 0x0080003652007988 */ /* 0x0101e20008000004 */
[----:B---3--:R-:W-:Y:S02]  /*17cd0*/  PRMT R62, RZ, 0x7610, R62 ;  /* 0x00007610ff3e7816 */ /* 0x008fe4000000003e */
[----:B0-----:R-:W-:-:S06]  /*17ce0*/  PRMT R54, RZ, 0x7610, R54 ;  /* 0x00007610ff367816 */ /* 0x001fcc0000000036 */
[----:B------:R0:W3:Y:S02]  /*17cf0*/  @!P6 LDG.E.U8 R54, desc[UR14][R14.64] ;  /* 0x0000000e0e36e981 */ /* 0x0000e4000c1e1100 */
[----:B0-----:R-:W-:Y:S02]  /*17d00*/  @!P4 IMAD.MOV.U32 R14, RZ, RZ, R61 ;  /* 0x000000ffff0ec224 */ /* 0x001fe400078e003d */
[----:B------:R-:W-:Y:S01]  /*17d10*/  @!P4 IMAD.MOV.U32 R15, RZ, RZ, R26 ;  /* 0x000000ffff0fc224 */ /* 0x000fe200078e001a */
[----:B------:R-:W-:-:S04]  /*17d20*/  PRMT R57, RZ, 0x7610, R57 ;  /* 0x00007610ff397816 */ /* 0x000fc80000000039 */
[----:B------:R0:W4:Y:S02]  /*17d30*/  @!P4 LDG.E.U8 R62, desc[UR14][R14.64] ;  /* 0x0000000e0e3ec981 */ /* 0x000124000c1e1100 */
[----:B0-----:R-:W-:Y:S02]  /*17d40*/  @!P1 IMAD.MOV.U32 R14, RZ, RZ, R87 ;  /* 0x000000ffff0e9224 */ /* 0x001fe400078e0057 */
[----:B------:R-:W-:Y:S01]  /*17d50*/  @!P1 IMAD.MOV.U32 R15, RZ, RZ, R93 ;  /* 0x000000ffff0f9224 */ /* 0x000fe200078e005d */
[----:B------:R-:W-:-:S04]  /*17d60*/  PRMT R56, RZ, 0x7610, R56 ;  /* 0x00007610ff387816 */ /* 0x000fc80000000038 */
[----:B------:R0:W4:Y:S02]  /*17d70*/  @!P1 LDG.E.U8 R57, desc[UR14][R14.64] ;  /* 0x0000000e0e399981 */ /* 0x000124000c1e1100 */
[----:B0-----:R-:W-:Y:S02]  /*17d80*/  @!P1 IMAD.MOV.U32 R14, RZ, RZ, R83 ;  /* 0x000000ffff0e9224 */ /* 0x001fe400078e0053 */
[----:B------:R-:W-:-:S05]  /*17d90*/  @!P1 IMAD.MOV.U32 R15, RZ, RZ, R85 ;  /* 0x000000ffff0f9224 */ /* 0x000fca00078e0055 */
[----:B------:R0:W4:Y:S04]  /*17da0*/  @!P1 LDG.E.U8 R56, desc[UR14][R14.64] ;  /* 0x0000000e0e389981 */ /* 0x000128000c1e1100 */
[----:B--2---:R-:W-:Y:S04]  /*17db0*/  STL [R1+0x1ac0], R58 ;  /* 0x001ac03a01007387 */ /* 0x004fe80000100800 */
[----:B------:R-:W2:Y:S04]  /*17dc0*/  LDL.LU R25, [R1+0x1af4] ;  /* 0x001af40001197983 */ /* 0x000ea80000300800 */
[----:B------:R-:W2:Y:S01]  /*17dd0*/  LDL.LU R55, [R1+0x1af0] ;  /* 0x001af00001377983 */ /* 0x000ea20000300800 */
[----:B0-----:R-:W-:-:S02]  /*17de0*/  @!P1 IMAD.MOV.U32 R14, RZ, RZ, R80 ;  /* 0x000000ffff0e9224 */ /* 0x001fc400078e0050 */
[----:B------:R-:W-:Y:S01]  /*17df0*/  @!P1 IMAD.MOV.U32 R15, RZ, RZ, R60 ;  /* 0x000000ffff0f9224 */ /* 0x000fe200078e003c */
[----:B---3--:R-:W-:Y:S04]  /*17e00*/  STL [R1+0x1ac4], R54 ;  /* 0x001ac43601007387 */ /* 0x008fe80000100800 */
[----:B------:R-:W3:Y:S04]  /*17e10*/  LDL.LU R26, [R1+0x1aec] ;  /* 0x001aec00011a7983 */ /* 0x000ee80000300800 */
[----:B------:R-:W3:Y:S04]  /*17e20*/  LDL.LU R61, [R1+0x1ae8] ;  /* 0x001ae800013d7983 */ /* 0x000ee80000300800 */
[----:B----4-:R-:W-:Y:S04]  /*17e30*/  STL [R1+0x1ac8], R62 ;  /* 0x001ac83e01007387 */ /* 0x010fe80000100800 */
[----:B------:R-:W-:Y:S04]  /*17e40*/  STL [R1+0x1acc], R57 ;  /* 0x001acc3901007387 */ /* 0x000fe80000100800 */
[----:B------:R-:W4:Y:S04]  /*17e50*/  LDL.LU R83, [R1+0x29c] ;  /* 0x00029c0001537983 */ /* 0x000f280000300800 */
[----:B------:R-:W4:Y:S04]  /*17e60*/  LDL.LU R85, [R1+0x298] ;  /* 0x0002980001557983 */ /* 0x000f280000300800 */
[----:B------:R-:W4:Y:S04]  /*17e70*/  LDL.LU R87, [R1+0x294] ;  /* 0x0002940001577983 */ /* 0x000f280000300800 */
[----:B------:R-:W4:Y:S04]  /*17e80*/  LDL.LU R93, [R1+0x1b0] ;  /* 0x0001b000015d7983 */ /* 0x000f280000300800 */
[----:B------:R-:W-:Y:S04]  /*17e90*/  STL [R1+0x1ad0], R56 ;  /* 0x001ad03801007387 */ /* 0x000fe80000100800 */
[----:B------:R-:W-:Y:S04]  /*17ea0*/  STL [R1+0xec], R10 ;  /* 0x0000ec0a01007387 */ /* 0x000fe80000100800 */
[----:B------:R-:W4:Y:S01]  /*17eb0*/  LDL.LU R60, [R1+0x1ae4] ;  /* 0x001ae400013c7983 */ /* 0x000f220000300800 */
[----:B--2---:R-:W-:-:S06]  /*17ec0*/  PRMT R55, RZ, 0x7610, R55 ;  /* 0x00007610ff377816 */ /* 0x004fcc0000000037 */
[----:B------:R0:W2:Y:S04]  /*17ed0*/  @!P1 LDG.E.U8 R55, desc[UR14][R14.64] ;  /* 0x0000000e0e379981 */ /* 0x0000a8000c1e1100 */
[----:B------:R1:W-:Y:S01]  /*17ee0*/  STS.U8 [R82+UR4+0xc000], R53 ;  /* 0x00c0003552007988 */ /* 0x0003e20008000004 */
[----:B0-----:R-:W-:Y:S02]  /*17ef0*/  @!P6 IMAD.MOV.U32 R14, RZ, RZ, R13 ;  /* 0x000000ffff0ee224 */ /* 0x001fe400078e000d */
[----:B------:R-:W-:Y:S01]  /*17f00*/  @!P6 IMAD.MOV.U32 R15, RZ, RZ, R79 ;  /* 0x000000ffff0fe224 */ /* 0x000fe200078e004f */
[----:B-1----:R-:W-:Y:S01]  /*17f10*/  PRMT R53, RZ, 0x7610, R53 ;  /* 0x00007610ff357816 */ /* 0x002fe20000000035 */
[----:B------:R0:W-:Y:S05]  /*17f20*/  STS.U8 [R82+UR4], R52 ;  /* 0x0000003452007988 */ /* 0x0001ea0008000004 */
[----:B------:R1:W2:Y:S01]  /*17f30*/  @!P6 LDG.E.U8 R53, desc[UR14][R14.64] ;  /* 0x0000000e0e35e981 */ /* 0x0002a2000c1e1100 */
[----:B0-----:R-:W-:-:S03]  /*17f40*/  PRMT R52, RZ, 0x7610, R52 ;  /* 0x00007610ff347816 */ /* 0x001fc60000000034 */
[----:B------:R0:W-:Y:S01]  /*17f50*/  STS.U8 [R82+UR4+0x4000], R51 ;  /* 0x0040003352007988 */ /* 0x0001e20008000004 */
[----:B-1----:R-:W-:Y:S02]  /*17f60*/  @!P6 IMAD.MOV.U32 R14, RZ, RZ, R77 ;  /* 0x000000ffff0ee224 */ /* 0x002fe400078e004d */
[----:B------:R-:W-:Y:S01]  /*17f70*/  @!P6 IMAD.MOV.U32 R15, RZ, RZ, R78 ;  /* 0x000000ffff0fe224 */ /* 0x000fe200078e004e */
[----:B------:R-:W-:Y:S02]  /*17f80*/  IADD3 R13, P1, PT, R59, R5, RZ ;  /* 0x000000053b0d7210 */ /* 0x000fe40007f3e0ff */
[----:B0-----:R-:W-:Y:S02]  /*17f90*/  PRMT R51, RZ, 0x7610, R51 ;  /* 0x00007610ff337816 */ /* 0x001fe40000000033 */
[----:B------:R0:W2:Y:S02]  /*17fa0*/  @!P6 LDG.E.U8 R52, desc[UR14][R14.64] ;  /* 0x0000000e0e34e981 */ /* 0x0000a4000c1e1100 */
[----:B0-----:R-:W-:-:S02]  /*17fb0*/  @!P6 IMAD.MOV.U32 R14, RZ, RZ, R12 ;  /* 0x000000ffff0ee224 */ /* 0x001fc400078e000c */
[----:B------:R-:W-:Y:S01]  /*17fc0*/  @!P6 IMAD.MOV.U32 R15, RZ, RZ, R17 ;  /* 0x000000ffff0fe224 */ /* 0x000fe200078e0011 */
[----:B---3--:R-:W-:Y:S01]  /*17fd0*/  PRMT R61, RZ, 0x7610, R61 ;  /* 0x00007610ff3d7816 */ /* 0x008fe2000000003d */
[----:B------:R-:W-:-:S03]  /*17fe0*/  IMAD.X R17, R9, 0x1, R6, P1 ;  /* 0x0000000109117824 */ /* 0x000fc600008e0606 */
[----:B------:R0:W3:Y:S01]  /*17ff0*/  @!P6 LDG.E.U8 R51, desc[UR14][R14.64] ;  /* 0x0000000e0e33e981 */ /* 0x0000e2000c1e1100 */
[----:B------:R-:W-:Y:S01]  /*18000*/  IADD3 R10, P1, PT, R59, R7, RZ ;  /* 0x000000073b0a7210 */ /* 0x000fe20007f3e0ff */
[----:B------:R-:W-:Y:S02]  /*18010*/  IMAD R80, R16, 0x66, RZ ;  /* 0x0000006610507824 */ /* 0x000fe400078e02ff */
[----:B0-----:R-:W-:Y:S02]  /*18020*/  @!P4 IMAD.MOV.U32 R14, RZ, RZ, R75 ;  /* 0x000000ffff0ec224 */ /* 0x001fe400078e004b */
[----:B------:R-:W-:Y:S02]  /*18030*/  @!P4 IMAD.MOV.U32 R15, RZ, RZ, R76 ;  /* 0x000000ffff0fc224 */ /* 0x000fe400078e004c */
[----:B------:R-:W-:-:S03]  /*18040*/  IMAD.X R12, R9, 0x1, R8, P1 ;  /* 0x00000001090c7824 */ /* 0x000fc600008e0608 */
[----:B------:R0:W3:Y:S01]  /*18050*/  @!P4 LDG.E.U8 R61, desc[UR14][R14.64] ;  /* 0x0000000e0e3dc981 */ /* 0x0000e2000c1e1100 */
[----:B------:R-:W-:Y:S01]  /*18060*/  PRMT R59, RZ, 0x7610, R59 ;  /* 0x00007610ff3b7816 */ /* 0x000fe2000000003b */
[C---:B------:R-:W-:Y:S02]  /*18070*/  IMAD R79, R16.reuse, 0x67, RZ ;  /* 0x00000067104f7824 */ /* 0x040fe400078e02ff */
[----:B0-----:R-:W-:Y:S02]  /*18080*/  @!P4 IMAD.MOV.U32 R14, RZ, RZ, R13 ;  /* 0x000000ffff0ec224 */ /* 0x001fe400078e000d */
[----:B------:R-:W-:Y:S01]  /*18090*/  @!P4 IMAD.MOV.U32 R15, RZ, RZ, R17 ;  /* 0x000000ffff0fc224 */ /* 0x000fe200078e0011 */
[----:B------:R-:W-:Y:S01]  /*180a0*/  SHF.R.S32.HI R9, RZ, 0x1f, R80 ;  /* 0x0000001fff097819 */ /* 0x000fe20000011450 */
[----:B------:R0:W-:Y:S01]  /*180b0*/  STS.U8 [R82+UR4+0xc00], R22 ;  /* 0x000c001652007988 */ /* 0x0001e20008000004 */
[C---:B------:R-:W-:Y:S02]  /*180c0*/  IMAD R78, R16.reuse, 0x6b, RZ ;  /* 0x0000006b104e7824 */ /* 0x040fe400078e02ff */
[----:B------:R-:W-:Y:S01]  /*180d0*/  IMAD R77, R16, 0x6c, RZ ;  /* 0x0000006c104d7824 */ /* 0x000fe200078e02ff */
[----:B----4-:R-:W-:-:S06]  /*180e0*/  PRMT R60, RZ, 0x7610, R60 ;  /* 0x00007610ff3c7816 */ /* 0x010fcc000000003c */
[----:B------:R1:W4:Y:S02]  /*180f0*/  @!P4 LDG.E.U8 R60, desc[UR14][R14.64] ;  /* 0x0000000e0e3cc981 */ /* 0x000324000c1e1100 */
[----:B-1----:R-:W-:Y:S02]  /*18100*/  @!P4 IMAD.MOV.U32 R14, RZ, RZ, R10 ;  /* 0x000000ffff0ec224 */ /* 0x002fe400078e000a */
[----:B------:R-:W-:-:S05]  /*18110*/  @!P4 IMAD.MOV.U32 R15, RZ, RZ, R12 ;  /* 0x000000ffff0fc224 */ /* 0x000fca00078e000c */
[----:B------:R1:W3:Y:S01]  /*18120*/  @!P4 LDG.E.U8 R59, desc[UR14][R14.64] ;  /* 0x0000000e0e3bc981 */ /* 0x0002e2000c1e1100 */
[----:B0-----:R-:W-:Y:S01]  /*18130*/  IADD3 R22, P4, PT, R79, R0, RZ ;  /* 0x000000004f167210 */ /* 0x001fe20007f9e0ff */
[C---:B------:R-:W-:Y:S02]  /*18140*/  IMAD R76, R16.reuse, 0x6d, RZ ;  /* 0x0000006d104c7824 */ /* 0x040fe400078e02ff */
[C---:B------:R-:W-:Y:S02]  /*18150*/  IMAD R75, R16.reuse, 0x6e, RZ ;  /* 0x0000006e104b7824 */ /* 0x040fe400078e02ff */
[C---:B------:R-:W-:Y:S02]  /*18160*/  IMAD R62, R16.reuse, 0x6f, RZ ;  /* 0x0000006f103e7824 */ /* 0x040fe400078e02ff */
[C---:B------:R-:W-:Y:S02]  /*18170*/  IMAD R58, R16.reuse, 0x73, RZ ;  /* 0x00000073103a7824 */ /* 0x040fe400078e02ff */
[----:B------:R-:W-:-:S02]  /*18180*/  IMAD R57, R16, 0x74, RZ ;  /* 0x0000007410397824 */ /* 0x000fc400078e02ff */
[C---:B------:R-:W-:Y:S02]  /*18190*/  IMAD R56, R16.reuse, 0x75, RZ ;  /* 0x0000007510387824 */ /* 0x040fe400078e02ff */
[----:B------:R-:W-:Y:S01]  /*181a0*/  IMAD R54, R16, 0x77, RZ ;  /* 0x0000007710367824 */ /* 0x000fe200078e02ff */
[----:B------:R-:W-:Y:S01]  /*181b0*/  STS.U8 [R82+UR4+0xc800], R23 ;  /* 0x00c8001752007988 */ /* 0x000fe20008000004 */
[----:B-1----:R-:W-:-:S03]  /*181c0*/  SHF.R.S32.HI R14, RZ, 0x1f, R78 ;  /* 0x0000001fff0e7819 */ /* 0x002fc6000001144e */
[----:B------:R-:W-:Y:S01]  /*181d0*/  STS.U8 [R82+UR4+0x4400], R85 ;  /* 0x0044005552007988 */ /* 0x000fe20008000004 */
[----:B------:R-:W-:-:S03]  /*181e0*/  SHF.R.S32.HI R15, RZ, 0x1f, R77 ;  /* 0x0000001fff0f7819 */ /* 0x000fc6000001144d */
[----:B------:R0:W-:Y:S04]  /*181f0*/  STS.U8 [R82+UR4+0x1000], R18 ;  /* 0x0010001252007988 */ /* 0x0001e80008000004 */
[----:B------:R-:W-:Y:S01]  /*18200*/  STS.U8 [R82+UR4+0x8800], R24 ;  /* 0x0088001852007988 */ /* 0x000fe20008000004 */
[----:B0-----:R-:W-:-:S03]  /*18210*/  SHF.R.S32.HI R18, RZ, 0x1f, R76 ;  /* 0x0000001fff127819 */ /* 0x001fc6000001144c */
[----:B------:R0:W-:Y:S04]  /*18220*/  STS.U8 [R82+UR4+0xcc00], R19 ;  /* 0x00cc001352007988 */ /* 0x0001e80008000004 */
[----:B------:R-:W-:Y:S01]  /*18230*/  STS.U8 [R82+UR4+0x4800], R25 ;  /* 0x0048001952007988 */ /* 0x000fe20008000004 */
[----:B0-----:R-:W-:-:S03]  /*18240*/  SHF.R.S32.HI R19, RZ, 0x1f, R75 ;  /* 0x0000001fff137819 */ /* 0x001fc6000001144b */
[----:B------:R-:W-:Y:S04]  /*18250*/  STS.U8 [R82+UR4+0x8400], R87 ;  /* 0x0084005752007988 */ /* 0x000fe80008000004 */
[----:B--2---:R-:W-:Y:S04]  /*18260*/  STL [R1+0x1ad4], R55 ;  /* 0x001ad43701007387 */ /* 0x004fe80000100800 */
[----:B------:R0:W-:Y:S04]  /*18270*/  STL [R1+0x1514], R13 ;  /* 0x0015140d01007387 */ /* 0x0001e80000100800 */
[----:B------:R-:W-:Y:S04]  /*18280*/  STL [R1+0x1510], R17 ;  /* 0x0015101101007387 */ /* 0x000fe80000100800 */
[----:B------:R-:W-:Y:S01]  /*18290*/  STL [R1+0x151c], R10 ;  /* 0x00151c0a01007387 */ /* 0x000fe20000100800 */
[----:B0-----:R-:W-:-:S03]  /*182a0*/  IMAD R13, R16, 0x7c, RZ ;  /* 0x0000007c100d7824 */ /* 0x001fc600078e02ff */
[----:B------:R0:W-:Y:S04]  /*182b0*/  STL [R1+0x1518], R12 ;  /* 0x0015180c01007387 */ /* 0x0001e80000100800 */
[----:B------:R-:W-:Y:S01]  /*182c0*/  STL [R1+0x1a74], R16 ;  /* 0x001a741001007387 */ /* 0x000fe20000100800 */
[----:B0-----:R-:W-:-:S03]  /*182d0*/  IADD3 R12, P1, PT, R80, R0, RZ ;  /* 0x00000000500c7210 */ /* 0x001fc60007f3e0ff */
[----:B------:R-:W-:Y:S01]  /*182e0*/  STL [R1+0x5e0], R13 ;  /* 0x0005e00d01007387 */ /* 0x000fe20000100800 */
[----:B------:R-:W-:-:S03]  /*182f0*/  SHF.R.S32.HI R10, RZ, 0x1f, R79 ;  /* 0x0000001fff0a7819 */ /* 0x000fc6000001144f */
[----:B------:R0:W-:Y:S01]  /*18300*/  STL [R1+0x1284], R12 ;  /* 0x0012840c01007387 */ /* 0x0001e20000100800 */
[C---:B------:R-:W-:Y:S02]  /*18310*/  IMAD R55, R16.reuse, 0x76, RZ ;  /* 0x0000007610377824 */ /* 0x040fe400078e02ff */
[----:B------:R-:W-:Y:S01]  /*18320*/  IMAD R17, R16, 0x7b, RZ ;  /* 0x0000007b10117824 */ /* 0x000fe200078e02ff */
[----:B------:R-:W-:Y:S01]  /*18330*/  STL [R1+0x12a4], R22 ;  /* 0x0012a41601007387 */ /* 0x000fe20000100800 */
[----:B0-----:R-:W-:Y:S01]  /*18340*/  IMAD.X R12, R9, 0x1, R2, P1 ;  /* 0x00000001090c7824 */ /* 0x001fe200008e0602 */
[----:B------:R-:W-:-:S04]  /*18350*/  IADD3 R16, P1, PT, R78, R0, RZ ;  /* 0x000000004e107210 */ /* 0x000fc80007f3e0ff */
[----:B------:R0:W-:Y:S04]  /*18360*/  STL [R1+0x1280], R12 ;  /* 0x0012800c01007387 */ /* 0x0001e80000100800 */
[----:B------:R1:W-:Y:S01]  /*18370*/  STL [R1+0x1324], R16 ;  /* 0x0013241001007387 */ /* 0x0003e20000100800 */
[----:B0-----:R-:W-:Y:S01]  /*18380*/  IMAD.X R12, R10, 0x1, R2, P4 ;  /* 0x000000010a0c7824 */ /* 0x001fe200020e0602 */
[----:B------:R-:W-:-:S04]  /*18390*/  IADD3 R23, P4, PT, R77, R0, RZ ;  /* 0x000000004d177210 */ /* 0x000fc80007f9e0ff */
[----:B------:R0:W-:Y:S01]  /*183a0*/  STL [R1+0x12a0], R12 ;  /* 0x0012a00c01007387 */ /* 0x0001e20000100800 */
[----:B-1----:R-:W-:-:S03]  /*183b0*/  IMAD.X R16, R14, 0x1, R2, P1 ;  /* 0x000000010e107824 */ /* 0x002fc600008e0602 */
[----:B------:R-:W-:Y:S04]  /*183c0*/  STL [R1+0x1344], R23 ;  /* 0x0013441701007387 */ /* 0x000fe80000100800 */
[----:B------:R-:W2:Y:S01]  /*183d0*/  LDL.LU R85, [R1+0x18c] ;  /* 0x00018c0001557983 */ /* 0x000ea20000300800 */
[----:B0-----:R-:W-:-:S03]  /*183e0*/  IADD3 R12, P1, PT, R76, R0, RZ ;  /* 0x000000004c0c7210 */ /* 0x001fc60007f3e0ff */
[----:B------:R0:W-:Y:S04]  /*183f0*/  STL [R1+0x1320], R16 ;  /* 0x0013201001007387 */ /* 0x0001e80000100800 */
[----:B------:R1:W-:Y:S01]  /*18400*/  STL [R1+0x1364], R12 ;  /* 0x0013640c01007387 */ /* 0x0003e20000100800 */
[--C-:B0-----:R-:W-:Y:S01]  /*18410*/  IMAD.X R16, R15, 0x1, R2.reuse, P4 ;  /* 0x000000010f107824 */ /* 0x101fe200020e0602 */
[----:B------:R-:W-:Y:S01]  /*18420*/  IADD3 R24, P4, PT, R75, R0, RZ ;  /* 0x000000004b187210 */ /* 0x000fe20007f9e0ff */
[----:B-1----:R-:W-:-:S03]  /*18430*/  IMAD.X R12, R18, 0x1, R2, P1 ;  /* 0x00000001120c7824 */ /* 0x002fc600008e0602 */
[----:B------:R0:W-:Y:S04]  /*18440*/  STL [R1+0x1340], R16 ;  /* 0x0013401001007387 */ /* 0x0001e80000100800 */
[----:B------:R-:W-:Y:S04]  /*18450*/  STL [R1+0x1384], R24 ;  /* 0x0013841801007387 */ /* 0x000fe80000100800 */
[----:B------:R1:W-:Y:S01]  /*18460*/  STL [R1+0x1360], R12 ;  /* 0x0013600c01007387 */ /* 0x0003e20000100800 */
[-C--:B0-----:R-:W-:Y:S01]  /*18470*/  IADD3 R16, P1, PT, R62, R0.reuse, RZ ;  /* 0x000000003e107210 */ /* 0x081fe20007f3e0ff */
[----:B-1----:R-:W-:Y:S01]  /*18480*/  IMAD.X R12, R19, 0x1, R2, P4 ;  /* 0x00000001130c7824 */ /* 0x002fe200020e0602 */
[----:B------:R-:W-:-:S03]  /*18490*/  IADD3 R25, P4, PT, R58, R0, RZ ;  /* 0x000000003a197210 */ /* 0x000fc60007f9e0ff */
[----:B------:R-:W-:Y:S04]  /*184a0*/  STL [R1+0x13a4], R16 ;  /* 0x0013a41001007387 */ /* 0x000fe80000100800 */
[----:B------:R-:W-:Y:S04]  /*184b0*/  STL [R1+0x1380], R12 ;  /* 0x0013800c01007387 */ /* 0x000fe80000100800 */
[----:B------:R-:W-:Y:S04]  /*184c0*/  STL [R1+0x1424], R25 ;  /* 0x0014241901007387 */ /* 0x000fe80000100800 */
[----:B------:R-:W3:Y:S04]  /*184d0*/  LDL.LU R87, [R1+0x190] ;  /* 0x0001900001577983 */ /* 0x000ee80000300800 */
[----:B------:R0:W-:Y:S04]  /*184e0*/  STS.U8 [R82+UR4+0x8c00], R20 ;  /* 0x008c001452007988 */ /* 0x0001e80008000004 */
[----:B------:R1:W-:Y:S01]  /*184f0*/  STS.U8 [R82+UR4+0x4c00], R21 ;  /* 0x004c001552007988 */ /* 0x0003e20008000004 */
[----:B0-----:R-:W-:-:S05]  /*18500*/  SHF.R.S32.HI R20, RZ, 0x1f, R62 ;  /* 0x0000001fff147819 */ /* 0x001fca000001143e */
[----:B------:R-:W-:Y:S01]  /*18510*/  IMAD.X R16, R20, 0x1, R2, P1 ;  /* 0x0000000114107824 */ /* 0x000fe200008e0602 */
[----:B------:R-:W-:Y:S02]  /*18520*/  IADD3 R12, P1, PT, R57, R0, RZ ;  /* 0x00000000390c7210 */ /* 0x000fe40007f3e0ff */
[----:B-1----:R-:W-:Y:S02]  /*18530*/  SHF.R.S32.HI R21, RZ, 0x1f, R58 ;  /* 0x0000001fff157819 */ /* 0x002fe4000001143a */
[----:B------:R-:W-:Y:S01]  /*18540*/  STL [R1+0x13a0], R16 ;  /* 0x0013a01001007387 */ /* 0x000fe20000100800 */
[----:B------:R-:W-:-:S03]  /*18550*/  SHF.R.S32.HI R22, RZ, 0x1f, R57 ;  /* 0x0000001fff167819 */ /* 0x000fc60000011439 */
[----:B------:R0:W-:Y:S01]  /*18560*/  STL [R1+0x1444], R12 ;  /* 0x0014440c01007387 */ /* 0x0001e20000100800 */
[----:B------:R-:W-:-:S03]  /*18570*/  SHF.R.S32.HI R23, RZ, 0x1f, R56 ;  /* 0x0000001fff177819 */ /* 0x000fc60000011438 */
[----:B------:R1:W-:Y:S01]  /*18580*/  STS.U8 [R82+UR4+0x800], R26 ;  /* 0x0008001a52007988 */ /* 0x0003e20008000004 */
[--C-:B0-----:R-:W-:Y:S01]  /*18590*/  IMAD.X R12, R21, 0x1, R2.reuse, P4 ;  /* 0x00000001150c7824 */ /* 0x101fe200020e0602 */
[----:B------:R-:W-:Y:S02]  /*185a0*/  IADD3 R16, P4, PT, R56, R0, RZ ;  /* 0x0000000038107210 */ /* 0x000fe40007f9e0ff */
[----:B------:R0:W-:Y:S01]  /*185b0*/  STS.U8 [R82+UR4+0x400], R83 ;  /* 0x0004005352007988 */ /* 0x0001e20008000004 */
[----:B-1----:R-:W-:-:S03]  /*185c0*/  IMAD.X R26, R22, 0x1, R2, P1 ;  /* 0x00000001161a7824 */ /* 0x002fc600008e0602 */
[----:B------:R1:W-:Y:S04]  /*185d0*/  STL [R1+0x1420], R12 ;  /* 0x0014200c01007387 */ /* 0x0003e80000100800 */
[----:B------:R4:W-:Y:S01]  /*185e0*/  STS.U8 [R82+UR4+0xc400], R93 ;  /* 0x00c4005d52007988 */ /* 0x0009e20008000004 */
[----:B0-----:R-:W-:-:S03]  /*185f0*/  IMAD.X R83, R23, 0x1, R2, P4 ;  /* 0x0000000117537824 */ /* 0x001fc600020e0602 */
[----:B------:R0:W-:Y:S01]  /*18600*/  STL [R1+0x1464], R16 ;  /* 0x0014641001007387 */ /* 0x0001e20000100800 */
[-C--:B-1----:R-:W-:Y:S02]  /*18610*/  IADD3 R12, P1, PT, R55, R0.reuse, RZ ;  /* 0x00000000370c7210 */ /* 0x082fe40007f3e0ff */
[----:B----4-:R-:W-:Y:S01]  /*18620*/  IADD3 R93, P4, PT, R54, R0, RZ ;  /* 0x00000000365d7210 */ /* 0x010fe20007f9e0ff */
[----:B0-----:R-:W4:Y:S04]  /*18630*/  LDL.LU R16, [R1+0x188] ;  /* 0x0001880001107983 */ /* 0x001f280000300800 */
[----:B------:R-:W-:Y:S04]  /*18640*/  STL [R1+0x1440], R26 ;  /* 0x0014401a01007387 */ /* 0x000fe80000100800 */
[----:B------:R0:W-:Y:S04]  /*18650*/  STL [R1+0x1484], R12 ;  /* 0x0014840c01007387 */ /* 0x0001e80000100800 */
[----:B------:R-:W-:Y:S01]  /*18660*/  STL [R1+0x1460], R83 ;  /* 0x0014605301007387 */ /* 0x000fe20000100800 */
[----:B------:R-:W-:-:S03]  /*18670*/  SHF.R.S32.HI R24, RZ, 0x1f, R55 ;  /* 0x0000001fff187819 */ /* 0x000fc60000011437 */
[----:B------:R1:W-:Y:S02]  /*18680*/  STL [R1+0x14a4], R93 ;  /* 0x0014a45d01007387 */ /* 0x0003e40000100800 */
[----:B0-----:R-:W-:Y:S02]  /*18690*/  IMAD.X R12, R24, 0x1, R2, P1 ;  /* 0x00000001180c7824 */ /* 0x001fe400008e0602 */
[----:B-1----:R-:W4:Y:S01]  /*186a0*/  LDL.LU R93, [R1+0x138] ;  /* 0x00013800015d7983 */ /* 0x002f220000300800 */
[----:B------:R-:W-:Y:S02]  /*186b0*/  IADD3 R83, P1, PT, R17, R0, RZ ;  /* 0x0000000011537210 */ /* 0x000fe40007f3e0ff */
[----:B------:R-:W-:Y:S01]  /*186c0*/  SHF.R.S32.HI R25, RZ, 0x1f, R54 ;  /* 0x0000001fff197819 */ /* 0x000fe20000011436 */
[----:B------:R-:W-:Y:S01]  /*186d0*/  STL [R1+0x1480], R12 ;  /* 0x0014800c01007387 */ /* 0x000fe20000100800 */
[----:B------:R-:W-:-:S03]  /*186e0*/  SHF.R.S32.HI R26, RZ, 0x1f, R17 ;  /* 0x0000001fff1a7819 */ /* 0x000fc60000011411 */
[----:B------:R0:W-:Y:S04]  /*186f0*/  STL [R1+0x1524], R83 ;  /* 0x0015245301007387 */ /* 0x0001e80000100800 */
[----:B------:R-:W-:Y:S01]  /*18700*/  STL [R1+0x1a78], R0 ;  /* 0x001a780001007387 */ /* 0x000fe20000100800 */
[----:B0-----:R-:W-:Y:S01]  /*18710*/  IMAD.X R83, R25, 0x1, R2, P4 ;  /* 0x0000000119537824 */ /* 0x001fe200020e0602 */
[----:B------:R-:W-:-:S04]  /*18720*/  SHF.R.S32.HI R12, RZ, 0x1f, R13 ;  /* 0x0000001fff0c7819 */ /* 0x000fc8000001140d */
[----:B------:R0:W-:Y:S04]  /*18730*/  STL [R1+0x14a0], R83 ;  /* 0x0014a05301007387 */ /* 0x0001e80000100800 */
[----:B------:R-:W-:Y:S01]  /*18740*/  STL [R1+0x1b0], R12 ;  /* 0x0001b00c01007387 */ /* 0x000fe20000100800 */
[----:B0-----:R-:W-:Y:S01]  /*18750*/  IMAD.X R83, R26, 0x1, R2, P1 ;  /* 0x000000011a537824 */ /* 0x001fe200008e0602 */
[----:B------:R-:W-:-:S04]  /*18760*/  IADD3 R13, P4, PT, R13, R0, RZ ;  /* 0x000000000d0d7210 */ /* 0x000fc80007f9e0ff */
[----:B------:R0:W-:Y:S01]  /*18770*/  STL [R1+0x1520], R83 ;  /* 0x0015205301007387 */ /* 0x0001e20000100800 */
[----:B------:R-:W-:-:S03]  /*18780*/  IADD3 R0, P1, PT, R86, R3, RZ ;  /* 0x0000000356007210 */ /* 0x000fc60007f3e0ff */
[----:B0-----:R-:W4:Y:S04]  /*18790*/  LDL.LU R83, [R1+0x14c] ;  /* 0x00014c0001537983 */ /* 0x001f280000300800 */
[----:B------:R-:W-:Y:S04]  /*187a0*/  STL [R1+0x126c], R0 ;  /* 0x00126c0001007387 */ /* 0x000fe80000100800 */
[----:B------:R-:W-:Y:S04]  /*187b0*/  STL [R1+0x1544], R13 ;  /* 0x0015440d01007387 */ /* 0x000fe80000100800 */
[----:B------:R0:W-:Y:S01]  /*187c0*/  STL [R1+0x1a7c], R13 ;  /* 0x001a7c0d01007387 */ /* 0x0001e20000100800 */
[----:B------:R-:W-:Y:S01]  /*187d0*/  IMAD.X R12, R12, 0x1, R2, P4 ;  /* 0x000000010c0c7824 */ /* 0x000fe200020e0602 */
[----:B0-----:R-:W-:-:S02]  /*187e0*/  IADD3 R13, P4, PT, R86, R5, RZ ;  /* 0x00000005560d7210 */ /* 0x001fc40007f9e0ff */
[----:B--2---:R0:W-:Y:S04]  /*187f0*/  STS.U8 [R82+UR4+0x5000], R85 ;  /* 0x0050005552007988 */ /* 0x0041e80008000004 */
[----:B0-----:R-:W2:Y:S04]  /*18800*/  LDL.LU R85, [R1+0x150] ;  /* 0x0001500001557983 */ /* 0x001ea80000300800 */
[----:B------:R0:W-:Y:S04]  /*18810*/  STL [R1+0x1a80], R2 ;  /* 0x001a800201007387 */ /* 0x0001e80000100800 */
[----:B------:R-:W-:Y:S01]  /*18820*/  STL [R1+0x1274], R13 ;  /* 0x0012740d01007387 */ /* 0x000fe20000100800 */
[----:B0-----:R-:W-:Y:S01]  /*18830*/  IMAD.X R2, R11, 0x1, R4, P1 ;  /* 0x000000010b027824 */ /* 0x001fe200008e0604 */
[----:B------:R-:W-:-:S02]  /*18840*/  IADD3 R0, P1, PT, R86, R7, RZ ;  /* 0x0000000756007210 */ /* 0x000fc40007f3e0ff */
[----:B------:R-:W2:Y:S04]  /*18850*/  LDL.LU R86, [R1+0x148] ;  /* 0x0001480001567983 */ /* 0x000ea80000300800 */
[----:B------:R-:W-:Y:S04]  /*18860*/  STL [R1+0x1268], R2 ;  /* 0x0012680201007387 */ /* 0x000fe80000100800 */
[----:B------:R-:W-:Y:S04]  /*18870*/  STL [R1+0x1540], R12 ;  /* 0x0015400c01007387 */ /* 0x000fe80000100800 */
[----:B------:R0:W-:Y:S04]  /*18880*/  STL [R1+0x127c], R0 ;  /* 0x00127c0001007387 */ /* 0x0001e80000100800 */
[----:B------:R1:W-:Y:S01]  /*18890*/  STL [R1+0x1a84], R12 ;  /* 0x001a840c01007387 */ /* 0x0003e20000100800 */
[----:B0-----:R-:W-:Y:S01]  /*188a0*/  IMAD.X R0, R11, 0x1, R6, P4 ;  /* 0x000000010b007824 */ /* 0x001fe200020e0606 */
[----:B-1----:R-:W-:-:S04]  /*188b0*/  IADD3 R12, P4, PT, R80, R3, RZ ;  /* 0x00000003500c7210 */ /* 0x002fc80007f9e0ff */
[----:B------:R-:W-:Y:S04]  /*188c0*/  STL [R1+0x1270], R0 ;  /* 0x0012700001007387 */ /* 0x000fe80000100800 */
[----:B---3--:R0:W-:Y:S04]  /*188d0*/  STS.U8 [R82+UR4+0x9000], R87 ;  /* 0x0090005752007988 */ /* 0x0081e80008000004 */
[----:B------:R-:W-:Y:S04]  /*188e0*/  STL [R1+0x128c], R12 ;  /* 0x00128c0c01007387 */ /* 0x000fe80000100800 */
[----:B0-----:R-:W3:Y:S01]  /*188f0*/  LDL.LU R87, [R1+0xc0] ;  /* 0x0000c00001577983 */ /* 0x001ee20000300800 */
[----:B------:R-:W-:Y:S01]  /*18900*/  IMAD.X R2, R11, 0x1, R8, P1 ;  /* 0x000000010b027824 */ /* 0x000fe200008e0608 */
[----:B------:R-:W-:-:S04]  /*18910*/  IADD3 R0, P1, PT, R80, R5, RZ ;  /* 0x0000000550007210 */ /* 0x000fc80007f3e0ff */
[----:B------:R-:W-:Y:S04]  /*18920*/  STL [R1+0x1278], R2 ;  /* 0x0012780201007387 */ /* 0x000fe80000100800 */
[----:B------:R0:W-:Y:S02]  /*18930*/  STL [R1+0x1294], R0 ;  /* 0x0012940001007387 */ /* 0x0001e40000100800 */
[C---:B0-----:R-:W-:Y:S01]  /*18940*/  IMAD.X R0, R9.reuse, 0x1, R4, P4 ;  /* 0x0000000109007824 */ /* 0x041fe200020e0604 */
[----:B------:R-:W-:Y:S01]  /*18950*/  IADD3 R11, P4, PT, R80, R7, RZ ;  /* 0x00000007500b7210 */ /* 0x000fe20007f9e0ff */
[----:B------:R-:W-:-:S03]  /*18960*/  IMAD.X R2, R9, 0x1, R6, P1 ;  /* 0x0000000109027824 */ /* 0x000fc600008e0606 */
[----:B------:R0:W-:Y:S01]  /*18970*/  STL [R1+0x1288], R0 ;  /* 0x0012880001007387 */ /* 0x0001e20000100800 */
[----:B------:R-:W-:-:S03]  /*18980*/  IMAD.X R9, R9, 0x1, R8, P4 ;  /* 0x0000000109097824 */ /* 0x000fc600020e0608 */
[----:B------:R-:W-:Y:S04]  /*18990*/  STL [R1+0x129c], R11 ;  /* 0x00129c0b01007387 */ /* 0x000fe80000100800 */
[----:B------:R-:W3:Y:S01]  /*189a0*/  LDL.LU R80, [R1+0xc8] ;  /* 0x0000c80001507983 */ /* 0x000ee20000300800 */
[----:B0-----:R-:W-:-:S03]  /*189b0*/  IADD3 R0, P1, PT, R79, R3, RZ ;  /* 0x000000034f007210 */ /* 0x001fc60007f3e0ff */
[----:B------:R-:W-:Y:S04]  /*189c0*/  STL [R1+0x1290], R2 ;  /* 0x0012900201007387 */ /* 0x000fe80000100800 */
[----:B------:R0:W-:Y:S04]  /*189d0*/  STL [R1+0x12ac], R0 ;  /* 0x0012ac0001007387 */ /* 0x0001e80000100800 */
[----:B------:R-:W-:Y:S01]  /*189e0*/  STL [R1+0x1298], R9 ;  /* 0x0012980901007387 */ /* 0x000fe20000100800 */
[----:B0-----:R-:W-:Y:S01]  /*189f0*/  IADD3 R0, P4, PT, R79, R5, RZ ;  /* 0x000000054f007210 */ /* 0x001fe20007f9e0ff */
[----:B------:R-:W-:-:S02]  /*18a00*/  IMAD.X R2, R10, 0x1, R4, P1 ;  /* 0x000000010a027824 */ /* 0x000fc400008e0604 */
[----:B----4-:R0:W-:Y:S04]  /*18a10*/  STS.U8 [R82+UR4+0x1400], R93 ;  /* 0x0014005d52007988 */ /* 0x0101e80008000004 */
[----:B0-----:R-:W4:Y:S04]  /*18a20*/  LDL.LU R93, [R1+0xcc] ;  /* 0x0000cc00015d7983 */ /* 0x001f280000300800 */
[----:B------:R0:W-:Y:S01]  /*18a30*/  STL [R1+0x12b4], R0 ;  /* 0x0012b40001007387 */ /* 0x0001e20000100800 */
[----:B------:R-:W-:-:S03]  /*18a40*/  IMAD.X R9, R10, 0x1, R6, P4 ;  /* 0x000000010a097824 */ /* 0x000fc600020e0606 */
[----:B------:R1:W-:Y:S01]  /*18a50*/  STL [R1+0x12a8], R2 ;  /* 0x0012a80201007387 */ /* 0x0003e20000100800 */
[----:B0-----:R-:W-:-:S05]  /*18a60*/  IADD3 R0, P1, PT, R79, R7, RZ ;  /* 0x000000074f007210 */ /* 0x001fca0007f3e0ff */
[----:B------:R0:W-:Y:S01]  /*18a70*/  STL [R1+0x12bc], R0 ;  /* 0x0012bc0001007387 */ /* 0x0001e20000100800 */
[----:B-1----:R-:W-:-:S03]  /*18a80*/  IMAD.X R2, R10, 0x1, R8, P1 ;  /* 0x000000010a027824 */ /* 0x002fc600008e0608 */
[----:B------:R1:W-:Y:S01]  /*18a90*/  STL [R1+0x12b0], R9 ;  /* 0x0012b00901007387 */ /* 0x0003e20000100800 */
[----:B0-----:R-:W-:-:S03]  /*18aa0*/  IADD3 R0, P4, PT, R78, R3, RZ ;  /* 0x000000034e007210 */ /* 0x001fc60007f9e0ff */
[----:B------:R0:W-:Y:S02]  /*18ab0*/  STS.U8 [R82+UR4+0x5400], R83 ;  /* 0x0054005352007988 */ /* 0x0001e40008000004 */
[----:B-1----:R-:W-:Y:S02]  /*18ac0*/  IMAD.X R9, R14, 0x1, R4, P4 ;  /* 0x000000010e097824 */ /* 0x002fe400020e0604 */
[----:B0-----:R-:W4:Y:S04]  /*18ad0*/  LDL.LU R83, [R1+0xc4] ;  /* 0x0000c40001537983 */ /* 0x001f280000300800 */
[----:B------:R0:W-:Y:S04]  /*18ae0*/  STL [R1+0x132c], R0 ;  /* 0x00132c0001007387 */ /* 0x0001e80000100800 */
[----:B------:R1:W-:Y:S01]  /*18af0*/  STL [R1+0x12b8], R2 ;  /* 0x0012b80201007387 */ /* 0x0003e20000100800 */
[----:B0-----:R-:W-:-:S05]  /*18b00*/  IADD3 R0, P1, PT, R78, R5, RZ ;  /* 0x000000054e007210 */ /* 0x001fca0007f3e0ff */
[----:B------:R0:W-:Y:S01]  /*18b10*/  STL [R1+0x1334], R0 ;  /* 0x0013340001007387 */ /* 0x0001e20000100800 */
[----:B-1----:R-:W-:-:S03]  /*18b20*/  IMAD.X R2, R14, 0x1, R6, P1 ;  /* 0x000000010e027824 */ /* 0x002fc600008e0606 */
[----:B------:R1:W-:Y:S01]  /*18b30*/  STL [R1+0x1328], R9 ;  /* 0x0013280901007387 */ /* 0x0003e20000100800 */
[----:B0-----:R-:W-:-:S05]  /*18b40*/  IADD3 R0, P4, PT, R78, R7, RZ ;  /* 0x000000074e007210 */ /* 0x001fca0007f9e0ff */
[----:B-1----:R-:W-:Y:S01]  /*18b50*/  IMAD.X R9, R14, 0x1, R8, P4 ;  /* 0x000000010e097824 */ /* 0x002fe200020e0608 */
[----:B--2---:R0:W-:Y:S04]  /*18b60*/  STS.U8 [R82+UR4+0x9400], R85 ;  /* 0x0094005552007988 */ /* 0x0041e80008000004 */
[----:B0-----:R-:W2:Y:S04]  /*18b70*/  LDL.LU R85, [R1+0x8c] ;  /* 0x00008c0001557983 */ /* 0x001ea80000300800 */
[----:B------:R0:W-:Y:S04]  /*18b80*/  STL [R1+0x133c], R0 ;  /* 0x00133c0001007387 */ /* 0x0001e80000100800 */
[----:B------:R1:W-:Y:S01]  /*18b90*/  STL [R1+0x1330], R2 ;  /* 0x0013300201007387 */ /* 0x0003e20000100800 */
[----:B0-----:R-:W-:-:S03]  /*18ba0*/  IADD3 R0, P1, PT, R77, R3, RZ ;  /* 0x000000034d007210 */ /* 0x001fc60007f3e0ff */
[----:B------:R0:W-:Y:S01]  /*18bb0*/  STS.U8 [R82+UR4+0xd400], R86 ;  /* 0x00d4005652007988 */ /* 0x0001e20008000004 */
[----:B-1----:R-:W-:-:S03]  /*18bc0*/  IADD3 R2, P4, PT, R77, R5, RZ ;  /* 0x000000054d027210 */ /* 0x002fc60007f9e0ff */
[----:B------:R1:W-:Y:S04]  /*18bd0*/  STL [R1+0x134c], R0 ;  /* 0x00134c0001007387 */ /* 0x0003e80000100800 */
[----:B------:R-:W-:Y:S04]  /*18be0*/  STL [R1+0x1338], R9 ;  /* 0x0013380901007387 */ /* 0x000fe80000100800 */
[----:B0-----:R-:W2:Y:S01]  /*18bf0*/  LDL.LU R86, [R1+0x94] ;  /* 0x0000940001567983 */ /* 0x001ea20000300800 */
[----:B-1----:R-:W-:-:S03]  /*18c00*/  IMAD.X R0, R15, 0x1, R4, P1 ;  /* 0x000000010f007824 */ /* 0x002fc600008e0604 */
[----:B------:R0:W-:Y:S04]  /*18c10*/  STL [R1+0x1354], R2 ;  /* 0x0013540201007387 */ /* 0x0001e80000100800 */
[----:B------:R1:W-:Y:S01]  /*18c20*/  STL [R1+0x1348], R0 ;  /* 0x0013480001007387 */ /* 0x0003e20000100800 */
[----:B0-----:R-:W-:Y:S01]  /*18c30*/  IADD3 R2, P1, PT, R77, R7, RZ ;  /* 0x000000074d027210 */ /* 0x001fe20007f3e0ff */
[----:B-1----:R-:W-:Y:S01]  /*18c40*/  IMAD.X R0, R15, 0x1, R6, P4 ;  /* 0x000000010f007824 */ /* 0x002fe200020e0606 */
[----:B------:R-:W-:-:S03]  /*18c50*/  IADD3 R9, P4, PT, R76, R3, RZ ;  /* 0x000000034c097210 */ /* 0x000fc60007f9e0ff */
[----:B------:R-:W-:Y:S04]  /*18c60*/  STL [R1+0x135c], R2 ;  /* 0x00135c0201007387 */ /* 0x000fe80000100800 */
[----:B------:R-:W-:Y:S04]  /*18c70*/  STL [R1+0x1350], R0 ;  /* 0x0013500001007387 */ /* 0x000fe80000100800 */
[----:B---3--:R0:W-:Y:S04]  /*18c80*/  STS.U8 [R82+UR4+0x1800], R87 ;  /* 0x0018005752007988 */ /* 0x0081e80008000004 */
[----:B------:R-:W-:Y:S04]  /*18c90*/  STL [R1+0x136c], R9 ;  /* 0x00136c0901007387 */ /* 0x000fe80000100800 */
[----:B0-----:R-:W3:Y:S01]  /*18ca0*/  LDL.LU R87, [R1+0x98] ;  /* 0x0000980001577983 */ /* 0x001ee20000300800 */
[----:B------:R-:W-:Y:S01]  /*18cb0*/  IMAD.X R2, R15, 0x1, R8, P1 ;  /* 0x000000010f027824 */ /* 0x000fe200008e0608 */
[----:B------:R-:W-:-:S04]  /*18cc0*/  IADD3 R0, P1, PT, R76, R5, RZ ;  /* 0x000000054c007210 */ /* 0x000fc80007f3e0ff */
[----:B------:R0:W-:Y:S04]  /*18cd0*/  STL [R1+0x1358], R2 ;  /* 0x0013580201007387 */ /* 0x0001e80000100800 */
[----:B------:R1:W-:Y:S01]  /*18ce0*/  STL [R1+0x1374], R0 ;  /* 0x0013740001007387 */ /* 0x0003e20000100800 */
[C---:B0-----:R-:W-:Y:S02]  /*18cf0*/  IMAD.X R2, R18.reuse, 0x1, R6, P1 ;  /* 0x0000000112027824 */ /* 0x041fe400008e0606 */
[----:B-1----:R-:W-:Y:S01]  /*18d00*/  IMAD.X R0, R18, 0x1, R4, P4 ;  /* 0x0000000112007824 */ /* 0x002fe200020e0604 */
[----:B------:R-:W-:-:S04]  /*18d10*/  IADD3 R9, P4, PT, R76, R7, RZ ;  /* 0x000000074c097210 */ /* 0x000fc80007f9e0ff */
[----:B------:R0:W-:Y:S04]  /*18d20*/  STL [R1+0x1368], R0 ;  /* 0x0013680001007387 */ /* 0x0001e80000100800 */
[----:B------:R-:W-:Y:S04]  /*18d30*/  STL [R1+0x137c], R9 ;  /* 0x00137c0901007387 */ /* 0x000fe80000100800 */
[----:B------:R-:W-:Y:S01]  /*18d40*/  STL [R1+0x1370], R2 ;  /* 0x0013700201007387 */ /* 0x000fe20000100800 */
[----:B0-----:R-:W-:-:S03]  /*18d50*/  IADD3 R0, P1, PT, R75, R3, RZ ;  /* 0x000000034b007210 */ /* 0x001fc60007f3e0ff */
[----:B----4-:R0:W-:Y:S04]  /*18d60*/  STS.U8 [R82+UR4+0x9800], R93 ;  /* 0x0098005d52007988 */ /* 0x0101e80008000004 */
[----:B0-----:R-:W4:Y:S04]  /*18d70*/  LDL.LU R93, [R1+0x90] ;  /* 0x00009000015d7983 */ /* 0x001f280000300800 */
[----:B------:R0:W-:Y:S01]  /*18d80*/  STL [R1+0x138c], R0 ;  /* 0x00138c0001007387 */ /* 0x0001e20000100800 */
[----:B------:R-:W-:Y:S02]  /*18d90*/  IMAD.X R2, R19, 0x1, R4, P1 ;  /* 0x0000000113027824 */ /* 0x000fe400008e0604 */
[----:B0-----:R-:W-:Y:S01]  /*18da0*/  IMAD.X R0, R18, 0x1, R8, P4 ;  /* 0x0000000112007824 */ /* 0x001fe200020e0608 */
[----:B------:R-:W-:-:S04]  /*18db0*/  IADD3 R9, P4, PT, R75, R5, RZ ;  /* 0x000000054b097210 */ /* 0x000fc80007f9e0ff */
[----:B------:R0:W-:Y:S04]  /*18dc0*/  STL [R1+0x1378], R0 ;  /* 0x0013780001007387 */ /* 0x0001e80000100800 */
[----:B------:R-:W-:Y:S01]  /*18dd0*/  STL [R1+0x1394], R9 ;  /* 0x0013940901007387 */ /* 0x000fe20000100800 */
[----:B0-----:R-:W-:-:S03]  /*18de0*/  IADD3 R0, P1, PT, R75, R7, RZ ;  /* 0x000000074b007210 */ /* 0x001fc60007f3e0ff */
[----:B------:R0:W-:Y:S04]  /*18df0*/  STL [R1+0x1388], R2 ;  /* 0x0013880201007387 */ /* 0x0001e80000100800 */
[----:B------:R1:W-:Y:S01]  /*18e00*/  STS.U8 [R82+UR4+0xd800], R83 ;  /* 0x00d8005352007988 */ /* 0x0003e20008000004 */
[----:B0-----:R-:W-:-:S03]  /*18e10*/  IMAD.X R2, R19, 0x1, R8, P1 ;  /* 0x0000000113027824 */ /* 0x001fc600008e0608 */
[----:B-1----:R-:W4:Y:S04]  /*18e20*/  LDL.LU R83, [R1+0x60] ;  /* 0x0000600001537983 */ /* 0x002f280000300800 */
[----:B------:R0:W-:Y:S02]  /*18e30*/  STL [R1+0x139c], R0 ;  /* 0x00139c0001007387 */ /* 0x0001e40000100800 */
[----:B0-----:R-:W-:Y:S01]  /*18e40*/  IMAD.X R0, R19, 0x1, R6, P4 ;  /* 0x0000000113007824 */ /* 0x001fe200020e0606 */
[----:B------:R-:W-:-:S04]  /*18e50*/  IADD3 R9, P4, PT, R62, R3, RZ ;  /* 0x000000033e097210 */ /* 0x000fc80007f9e0ff */
[----:B------:R0:W-:Y:S04]  /*18e60*/  STL [R1+0x1390], R0 ;  /* 0x0013900001007387 */ /* 0x0001e80000100800 */
[----:B------:R-:W-:Y:S04]  /*18e70*/  STL [R1+0x13ac], R9 ;  /* 0x0013ac0901007387 */ /* 0x000fe80000100800 */
[----:B------:R1:W-:Y:S01]  /*18e80*/  STL [R1+0x1398], R2 ;  /* 0x0013980201007387 */ /* 0x0003e20000100800 */
[----:B0-----:R-:W-:Y:S01]  /*18e90*/  IADD3 R0, P1, PT, R62, R5, RZ ;  /* 0x000000053e007210 */ /* 0x001fe20007f3e0ff */
[----:B-1----:R-:W-:Y:S01]  /*18ea0*/  IMAD.X R2, R20, 0x1, R4, P4 ;  /* 0x0000000114027824 */ /* 0x002fe200020e0604 */
[----:B------:R-:W-:Y:S01]  /*18eb0*/  IADD3 R9, P4, PT, R62, R7, RZ ;  /* 0x000000073e097210 */ /* 0x000fe20007f9e0ff */
[----:B--2---:R0:W-:Y:S04]  /*18ec0*/  STS.U8 [R82+UR4+0x1c00], R85 ;  /* 0x001c005552007988 */ /* 0x0041e80008000004 */
[----:B0-----:R-:W2:Y:S04]  /*18ed0*/  LDL.LU R85, [R1+0x68] ;  /* 0x0000680001557983 */ /* 0x001ea80000300800 */
[----:B------:R0:W-:Y:S04]  /*18ee0*/  STL [R1+0x13b4], R0 ;  /* 0x0013b40001007387 */ /* 0x0001e80000100800 */
[----:B------:R1:W-:Y:S01]  /*18ef0*/  STL [R1+0x13a8], R2 ;  /* 0x0013a80201007387 */ /* 0x0003e20000100800 */
[----:B0-----:R-:W-:-:S03]  /*18f00*/  IMAD.X R0, R20, 0x1, R6, P1 ;  /* 0x0000000114007824 */ /* 0x001fc600008e0606 */
[----:B------:R-:W-:Y:S01]  /*18f10*/  STL [R1+0x13bc], R9 ;  /* 0x0013bc0901007387 */ /* 0x000fe20000100800 */
[----:B-1----:R-:W-:-:S03]  /*18f20*/  IADD3 R2, P1, PT, R58, R3, RZ ;  /* 0x000000033a027210 */ /* 0x002fc60007f3e0ff */
[----:B------:R0:W-:Y:S04]  /*18f30*/  STL [R1+0x13b0], R0 ;  /* 0x0013b00001007387 */ /* 0x0001e80000100800 */
[----:B------:R1:W-:Y:S04]  /*18f40*/  STS.U8 [R82+UR4+0x5c00], R86 ;  /* 0x005c005652007988 */ /* 0x0003e80008000004 */
[----:B------:R1:W-:Y:S01]  /*18f50*/  STL [R1+0x142c], R2 ;  /* 0x00142c0201007387 */ /* 0x0003e20000100800 */
[----:B0-----:R-:W-:Y:S01]  /*18f60*/  IMAD.X R0, R20, 0x1, R8, P4 ;  /* 0x0000000114007824 */ /* 0x001fe200020e0608 */
[----:B------:R-:W-:-:S02]  /*18f70*/  IADD3 R9, P4, PT, R58, R5, RZ ;  /* 0x000000053a097210 */ /* 0x000fc40007f9e0ff */
[----:B-1----:R-:W2:Y:S04]  /*18f80*/  LDL.LU R86, [R1+0x70] ;  /* 0x0000700001567983 */ /* 0x002ea80000300800 */
[----:B------:R-:W-:Y:S01]  /*18f90*/  STL [R1+0x1a88], R20 ;  /* 0x001a881401007387 */ /* 0x000fe20000100800 */
[----:B------:R-:W-:-:S03]  /*18fa0*/  IMAD.X R2, R21, 0x1, R4, P1 ;  /* 0x0000000115027824 */ /* 0x000fc600008e0604 */
[----:B------:R0:W-:Y:S04]  /*18fb0*/  STL [R1+0x13b8], R0 ;  /* 0x0013b80001007387 */ /* 0x0001e80000100800 */
[----:B------:R-:W-:Y:S01]  /*18fc0*/  STL [R1+0x1434], R9 ;  /* 0x0014340901007387 */ /* 0x000fe20000100800 */
[----:B0-----:R-:W-:-:S03]  /*18fd0*/  IADD3 R0, P1, PT, R58, R7, RZ ;  /* 0x000000073a007210 */ /* 0x001fc60007f3e0ff */
[----:B------:R-:W-:Y:S04]  /*18fe0*/  STL [R1+0x1428], R2 ;  /* 0x0014280201007387 */ /* 0x000fe80000100800 */
[----:B---3--:R0:W-:Y:S04]  /*18ff0*/  STS.U8 [R82+UR4+0x9c00], R87 ;  /* 0x009c005752007988 */ /* 0x0081e80008000004 */
[----:B------:R1:W-:Y:S04]  /*19000*/  STL [R1+0x143c], R0 ;  /* 0x00143c0001007387 */ /* 0x0003e80000100800 */
[----:B0-----:R-:W3:Y:S01]  /*19010*/  LDL.LU R87, [R1+0x64] ;  /* 0x0000640001577983 */ /* 0x001ee20000300800 */
[----:B------:R-:W-:Y:S01]  /*19020*/  IMAD.X R2, R21, 0x1, R6, P4 ;  /* 0x0000000115027824 */ /* 0x000fe200020e0606 */
[----:B-1----:R-:W-:-:S04]  /*19030*/  IADD3 R0, P4, PT, R57, R3, RZ ;  /* 0x0000000339007210 */ /* 0x002fc80007f9e0ff */
[----:B------:R0:W-:Y:S04]  /*19040*/  STL [R1+0x1430], R2 ;  /* 0x0014300201007387 */ /* 0x0001e80000100800 */
[----:B------:R-:W-:Y:S04]  /*19050*/  STL [R1+0x1a8c], R21 ;  /* 0x001a8c1501007387 */ /* 0x000fe80000100800 */
[----:B------:R1:W-:Y:S01]  /*19060*/  STL [R1+0x144c], R0 ;  /* 0x00144c0001007387 */ /* 0x0003e20000100800 */
[----:B0-----:R-:W-:-:S05]  /*19070*/  IMAD.X R2, R21, 0x1, R8, P1 ;  /* 0x0000000115027824 */ /* 0x001fca00008e0608 */
[----:B------:R0:W-:Y:S01]  /*19080*/  STL [R1+0x1438], R2 ;  /* 0x0014380201007387 */ /* 0x0001e20000100800 */
[C---:B-1----:R-:W-:Y:S01]  /*19090*/  IADD3 R0, P1, PT, R57.reuse, R5, RZ ;  /* 0x0000000539007210 */ /* 0x042fe20007f3e0ff */
[C---:B0-----:R-:W-:Y:S01]  /*190a0*/  IMAD.X R2, R22.reuse, 0x1, R4, P4 ;  /* 0x0000000116027824 */ /* 0x041fe200020e0604 */
[----:B------:R-:W-:Y:S01]  /*190b0*/  IADD3 R9, P4, PT, R57, R7, RZ ;  /* 0x0000000739097210 */ /* 0x000fe20007f9e0ff */
[----:B----4-:R0:W-:Y:S04]  /*190c0*/  STS.U8 [R82+UR4+0xdc00], R93 ;  /* 0x00dc005d52007988 */ /* 0x0101e80008000004 */
[----:B0-----:R-:W4:Y:S04]  /*190d0*/  LDL.LU R93, [R1+0x44] ;  /* 0x00004400015d7983 */ /* 0x001f280000300800 */
[----:B------:R0:W-:Y:S04]  /*190e0*/  STL [R1+0x1454], R0 ;  /* 0x0014540001007387 */ /* 0x0001e80000100800 */
[----:B------:R1:W-:Y:S01]  /*190f0*/  STL [R1+0x1448], R2 ;  /* 0x0014480201007387 */ /* 0x0003e20000100800 */
[----:B0-----:R-:W-:-:S03]  /*19100*/  IMAD.X R0, R22, 0x1, R6, P1 ;  /* 0x0000000116007824 */ /* 0x001fc600008e0606 */
[----:B------:R-:W-:Y:S01]  /*19110*/  STL [R1+0x145c], R9 ;  /* 0x00145c0901007387 */ /* 0x000fe20000100800 */
[----:B-1----:R-:W-:-:S03]  /*19120*/  IADD3 R2, P1, PT, R56, R3, RZ ;  /* 0x0000000338027210 */ /* 0x002fc60007f3e0ff */
[----:B------:R0:W-:Y:S04]  /*19130*/  STL [R1+0x1450], R0 ;  /* 0x0014500001007387 */ /* 0x0001e80000100800 */
[----:B------:R1:W-:Y:S01]  /*19140*/  STL [R1+0x146c], R2 ;  /* 0x00146c0201007387 */ /* 0x0003e20000100800 */
[----:B0-----:R-:W-:Y:S01]  /*19150*/  IMAD.X R0, R22, 0x1, R8, P4 ;  /* 0x0000000116007824 */ /* 0x001fe200020e0608 */
[----:B------:R-:W-:Y:S02]  /*19160*/  IADD3 R9, P4, PT, R56, R5, RZ ;  /* 0x0000000538097210 */ /* 0x000fe40007f9e0ff */
[----:B------:R-:W-:Y:S01]  /*19170*/  STL [R1+0x1a90], R22 ;  /* 0x001a901601007387 */ /* 0x000fe20000100800 */
[----:B-1----:R-:W-:-:S03]  /*19180*/  IMAD.X R2, R23, 0x1, R4, P1 ;  /* 0x0000000117027824 */ /* 0x002fc600008e0604 */
[----:B------:R0:W-:Y:S04]  /*19190*/  STL [R1+0x1458], R0 ;  /* 0x0014580001007387 */ /* 0x0001e80000100800 */
[----:B------:R1:W-:Y:S01]  /*191a0*/  STL [R1+0x1474], R9 ;  /* 0x0014740901007387 */ /* 0x0003e20000100800 */
[----:B0-----:R-:W-:-:S03]  /*191b0*/  IADD3 R0, P1, PT, R56, R7, RZ ;  /* 0x0000000738007210 */ /* 0x001fc60007f3e0ff */
[----:B------:R0:W-:Y:S01]  /*191c0*/  STL [R1+0x1468], R2 ;  /* 0x0014680201007387 */ /* 0x0001e20000100800 */
[----:B-1----:R-:W-:-:S03]  /*191d0*/  IMAD.X R9, R23, 0x1, R6, P4 ;  /* 0x0000000117097824 */ /* 0x002fc600020e0606 */
[----:B------:R-:W4:Y:S04]  /*191e0*/  LDL.LU R21, [R1+0x5e0] ;  /* 0x0005e00001157983 */ /* 0x000f280000300800 */
[----:B------:R1:W-:Y:S01]  /*191f0*/  STL [R1+0x147c], R0 ;  /* 0x00147c0001007387 */ /* 0x0003e20000100800 */
[----:B0-----:R-:W-:-:S03]  /*19200*/  IMAD.X R2, R23, 0x1, R8, P1 ;  /* 0x0000000117027824 */ /* 0x001fc600008e0608 */
[----:B------:R-:W-:Y:S01]  /*19210*/  STL [R1+0x1470], R9 ;  /* 0x0014700901007387 */ /* 0x000fe20000100800 */
[----:B-1----:R-:W-:-:S03]  /*19220*/  IADD3 R0, P4, PT, R55, R3, RZ ;  /* 0x0000000337007210 */ /* 0x002fc60007f9e0ff */
[----:B------:R-:W-:Y:S04]  /*19230*/  STL [R1+0x1a94], R23 ;  /* 0x001a941701007387 */ /* 0x000fe80000100800 */
[----:B------:R0:W-:Y:S04]  /*19240*/  STL [R1+0x148c], R0 ;  /* 0x00148c0001007387 */ /* 0x0001e80000100800 */
[----:B------:R-:W-:Y:S04]  /*19250*/  STL [R1+0x1478], R2 ;  /* 0x0014780201007387 */ /* 0x000fe80000100800 */
[----:B------:R-:W4:Y:S01]  /*19260*/  LDL.LU R19, [R1+0x1b0] ;  /* 0x0001b00001137983 */ /* 0x000f220000300800 */
[----:B0-----:R-:W-:-:S05]  /*19270*/  IADD3 R0, P1, PT, R55, R5, RZ ;  /* 0x0000000537007210 */ /* 0x001fca0007f3e0ff */
[----:B------:R0:W-:Y:S04]  /*19280*/  STL [R1+0x1494], R0 ;  /* 0x0014940001007387 */ /* 0x0001e80000100800 */
[----:B------:R1:W-:Y:S01]  /*19290*/  STS.U8 [R82+UR4+0x5800], R80 ;  /* 0x0058005052007988 */ /* 0x0003e20008000004 */
[C---:B0-----:R-:W-:Y:S01]  /*192a0*/  IMAD.X R0, R24.reuse, 0x1, R4, P4 ;  /* 0x0000000118007824 */ /* 0x041fe200020e0604 */
[----:B------:R-:W-:Y:S02]  /*192b0*/  IADD3 R9, P4, PT, R55, R7, RZ ;  /* 0x0000000737097210 */ /* 0x000fe40007f9e0ff */
[----:B-1----:R-:W4:Y:S04]  /*192c0*/  LDL.LU R80, [R1+0x58] ;  /* 0x0000580001507983 */ /* 0x002f280000300800 */
[----:B------:R0:W-:Y:S04]  /*192d0*/  STL [R1+0x1488], R0 ;  /* 0x0014880001007387 */ /* 0x0001e80000100800 */
[----:B------:R-:W-:Y:S01]  /*192e0*/  STL [R1+0x149c], R9 ;  /* 0x00149c0901007387 */ /* 0x000fe20000100800 */
[----:B0-----:R-:W-:Y:S01]  /*192f0*/  IMAD.X R0, R24, 0x1, R6, P1 ;  /* 0x0000000118007824 */ /* 0x001fe200008e0606 */
[----:B------:R-:W-:-:S04]  /*19300*/  IADD3 R2, P1, PT, R54, R3, RZ ;  /* 0x0000000336027210 */ /* 0x000fc80007f3e0ff */
[----:B------:R0:W-:Y:S04]  /*19310*/  STL [R1+0x1490], R0 ;  /* 0x0014900001007387 */ /* 0x0001e80000100800 */
[----:B------:R1:W-:Y:S01]  /*19320*/  STL [R1+0x14ac], R2 ;  /* 0x0014ac0201007387 */ /* 0x0003e20000100800 */
[----:B0-----:R-:W-:-:S03]  /*19330*/  IMAD.X R0, R24, 0x1, R8, P4 ;  /* 0x0000000118007824 */ /* 0x001fc600020e0608 */
[----:B------:R-:W-:Y:S01]  /*19340*/  STL [R1+0x1a98], R24 ;  /* 0x001a981801007387 */ /* 0x000fe20000100800 */
[----:B-1----:R-:W-:-:S03]  /*19350*/  IADD3 R2, P4, PT, R54, R5, RZ ;  /* 0x0000000536027210 */ /* 0x002fc60007f9e0ff */
[----:B------:R0:W-:Y:S04]  /*19360*/  STL [R1+0x1498], R0 ;  /* 0x0014980001007387 */ /* 0x0001e80000100800 */
[----:B------:R-:W-:Y:S01]  /*19370*/  STL [R1+0x14b4], R2 ;  /* 0x0014b40201007387 */ /* 0x000fe20000100800 */
[----:B0-----:R-:W-:-:S03]  /*19380*/  IMAD.X R0, R25, 0x1, R4, P1 ;  /* 0x0000000119007824 */ /* 0x001fc600008e0604 */
[----:B------:R0:W-:Y:S04]  /*19390*/  STS.U8 [R82+UR4+0x2000], R83 ;  /* 0x0020005352007988 */ /* 0x0001e80008000004 */
[----:B------:R-:W-:Y:S04]  /*193a0*/  STL [R1+0x14a8], R0 ;  /* 0x0014a80001007387 */ /* 0x000fe80000100800 */
[----:B0-----:R-:W4:Y:S04]  /*193b0*/  LDL.LU R83, [R1+0x50] ;  /* 0x0000500001537983 */ /* 0x001f280000300800 */
[----:B--2---:R0:W-:Y:S04]  /*193c0*/  STS.U8 [R82+UR4+0x6000], R85 ;  /* 0x0060005552007988 */ /* 0x0041e80008000004 */
[----:B0-----:R-:W2:Y:S04]  /*193d0*/  LDL.LU R85, [R1+0x28] ;  /* 0x0000280001557983 */ /* 0x001ea80000300800 */
[----:B------:R0:W-:Y:S04]  /*193e0*/  STS.U8 [R82+UR4+0xa000], R86 ;  /* 0x00a0005652007988 */ /* 0x0001e80008000004 */
[----:B0-----:R-:W2:Y:S04]  /*193f0*/  LDL.LU R86, [R1+0x24] ;  /* 0x0000240001567983 */ /* 0x001ea80000300800 */
[----:B---3--:R0:W-:Y:S04]  /*19400*/  STS.U8 [R82+UR4+0xe000], R87 ;  /* 0x00e0005752007988 */ /* 0x0081e80008000004 */
[----:B0-----:R-:W3:Y:S01]  /*19410*/  LDL.LU R87, [R1+0x20] ;  /* 0x0000200001577983 */ /* 0x001ee20000300800 */
[----:B------:R-:W-:Y:S01]  /*19420*/  IADD3 R22, P1, PT, R54, R7, RZ ;  /* 0x0000000736167210 */ /* 0x000fe20007f3e0ff */
[----:B------:R-:W-:Y:S01]  /*19430*/  IMAD.X R24, R25, 0x1, R6, P4 ;  /* 0x0000000119187824 */ /* 0x000fe200020e0606 */
[----:B------:R-:W-:-:S03]  /*19440*/  IADD3 R12, P4, PT, R17, R3, RZ ;  /* 0x00000003110c7210 */ /* 0x000fc60007f9e0ff */
[----:B------:R-:W-:Y:S01]  /*19450*/  IMAD.X R23, R25, 0x1, R8, P1 ;  /* 0x0000000119177824 */ /* 0x000fe200008e0608 */
[----:B------:R-:W-:Y:S01]  /*19460*/  IADD3 R13, P1, PT, R17, R5, RZ ;  /* 0x00000005110d7210 */ /* 0x000fe20007f3e0ff */
[----:B------:R0:W-:Y:S01]  /*19470*/  STS.U8 [R82+UR4+0xd000], R16 ;  /* 0x00d0001052007988 */ /* 0x0001e20008000004 */
[----:B------:R-:W-:-:S03]  /*19480*/  IMAD.X R20, R26, 0x1, R4, P4 ;  /* 0x000000011a147824 */ /* 0x000fc600020e0604 */
[----:B------:R-:W-:Y:S01]  /*19490*/  IMAD.X R2, R26, 0x1, R6, P1 ;  /* 0x000000011a027824 */ /* 0x000fe200008e0606 */
[----:B------:R-:W-:Y:S01]  /*194a0*/  STS.U8 [R82+UR4+0xa400], R88 ;  /* 0x00a4005852007988 */ /* 0x000fe20008000004 */
[----:B0-----:R-:W-:Y:S01]  /*194b0*/  IADD3 R16, P6, PT, R17, R7, RZ ;  /* 0x0000000711107210 */ /* 0x001fe20007fde0ff */
[----:B------:R-:W-:-:S04]  /*194c0*/  VIADD R9, R81, 0xffffff82 ;  /* 0xffffff8251097836 */ /* 0x000fc80000000000 */
[----:B------:R-:W-:Y:S01]  /*194d0*/  IMAD.X R0, R26, 0x1, R8, P6 ;  /* 0x000000011a007824 */ /* 0x000fe200030e0608 */
[----:B------:R-:W-:Y:S01]  /*194e0*/  ISETP.GE.U32.AND P4, PT, R9, 0x7fffff03, PT ;  /* 0x7fffff030900780c */ /* 0x000fe20003f86070 */
[C---:B------:R-:W-:Y:S02]  /*194f0*/  VIADD R9, R81.reuse, 0xffffff84 ;  /* 0xffffff8451097836 */ /* 0x040fe40000000000 */
[----:B------:R-:W-:Y:S01]  /*19500*/  VIADD R10, R81, 0xffffff99 ;  /* 0xffffff99510a7836 */ /* 0x000fe20000000000 */
[----:B----4-:R0:W-:Y:S04]  /*19510*/  STS.U8 [R82+UR4+0x2400], R93 ;  /* 0x0024005d52007988 */ /* 0x0101e80008000004 */
[----:B0-----:R-:W4:Y:S04]  /*19520*/  LDL.LU R93, [R1+0x1c] ;  /* 0x00001c00015d7983 */ /* 0x001f280000300800 */
        /* <DEDUP_REMOVED lines=8> */
[----:B------:R-:W-:-:S03]  /*195b0*/  IADD3 R88, P1, PT, R21, R3, RZ ;  /* 0x0000000315587210 */ /* 0x000fc60007f3e0ff */
[----:B------:R-:W-:Y:S04]  /*195c0*/  STL [R1+0x1538], R0 ;  /* 0x0015380001007387 */ /* 0x000fe80000100800 */
[----:B------:R-:W-:Y:S01]  /*195d0*/  STL [R1+0x154c], R88 ;  /* 0x00154c5801007387 */ /* 0x000fe20000100800 */
[----:B------:R-:W-:-:S05]  /*195e0*/  IMAD.X R17, R19, 0x1, R4, P1 ;  /* 0x0000000113117824 */ /* 0x000fca00008e0604 */
[----:B------:R-:W-:Y:S04]  /*195f0*/  STL [R1+0x1548], R17 ;  /* 0x0015481101007387 */ /* 0x000fe80000100800 */
[----:B------:R-:W4:Y:S04]  /*19600*/  LDL.LU R78, [R1+0x344] ;  /* 0x00034400014e7983 */ /* 0x000f280000300800 */
[----:B------:R-:W4:Y:S04]  /*19610*/  LDL.LU R79, [R1+0x340] ;  /* 0x00034000014f7983 */ /* 0x000f280000300800 */
[----:B------:R0:W-:Y:S04]  /*19620*/  STS.U8 [R82+UR4+0x6400], R80 ;  /* 0x0064005052007988 */ /* 0x0001e80008000004 */
[----:B0-----:R-:W4:Y:S04]  /*19630*/  LDL.LU R80, [R1+0x338] ;  /* 0x0003380001507983 */ /* 0x001f280000300800 */
[----:B------:R-:W4:Y:S04]  /*19640*/  LDL.LU R81, [R1+0x330] ;  /* 0x0003300001517983 */ /* 0x000f280000300800 */
[----:B------:R0:W-:Y:S04]  /*19650*/  STS.U8 [R82+UR4+0xe400], R83 ;  /* 0x00e4005352007988 */ /* 0x0001e80008000004 */
[----:B0-----:R-:W4:Y:S04]  /*19660*/  LDL.LU R83, [R1+0x2c4] ;  /* 0x0002c40001537983 */ /* 0x001f280000300800 */
[----:B--2---:R0:W-:Y:S04]  /*19670*/  STS.U8 [R82+UR4+0x2800], R85 ;  /* 0x0028005552007988 */ /* 0x0041e80008000004 */
[----:B0-----:R-:W2:Y:S04]  /*19680*/  LDL.LU R85, [R1+0x2c0] ;  /* 0x0002c00001557983 */ /* 0x001ea80000300800 */
[----:B------:R0:W-:Y:S04]  /*19690*/  STS.U8 [R82+UR4+0x6800], R86 ;  /* 0x0068005652007988 */ /* 0x0001e80008000004 */
[----:B0-----:R-:W2:Y:S04]  /*196a0*/  LDL.LU R86, [R1+0x2b8] ;  /* 0x0002b80001567983 */ /* 0x001ea80000300800 */
[----:B---3--:R0:W-:Y:S04]  /*196b0*/  STS.U8 [R82+UR4+0xa800], R87 ;  /* 0x00a8005752007988 */ /* 0x0081e80008000004 */
[----:B0-----:R-:W3:Y:S01]  /*196c0*/  LDL.LU R87, [R1+0x2b0] ;  /* 0x0002b00001577983 */ /* 0x001ee20000300800 */
[----:B------:R-:W-:-:S02]  /*196d0*/  ISETP.GE.U32.AND P1, PT, R9, 0x7fffff05, PT ;  /* 0x7fffff050900780c */ /* 0x000fc40003f26070 */
[----:B------:R-:W-:Y:S01]  /*196e0*/  LOP3.LUT R9, R82, 0x10, RZ, 0x3c, !PT ;  /* 0x0000001052097812 */ /* 0x000fe200078e3cff */
[----:B------:R-:W-:Y:S04]  /*196f0*/  STS.U8 [R82+UR4+0x2c00], R92 ;  /* 0x002c005c52007988 */ /* 0x000fe80008000004 */
        /* <DEDUP_REMOVED lines=14> */
[----:B----4-:R0:W-:Y:S04]  /*197e0*/  STS.U8 [R82+UR4+0xe800], R93 ;  /* 0x00e8005d52007988 */ /* 0x0101e80008000004 */
[----:B------:R-:W-:Y:S04]  /*197f0*/  STS.U8 [R82+UR4+0xf800], R27 ;  /* 0x00f8001b52007988 */ /* 0x000fe80008000004 */
[----:B------:R-:W-:Y:S04]  /*19800*/  STS.U8 [R82+UR4+0x3c00], R38 ;  /* 0x003c002652007988 */ /* 0x000fe80008000004 */
[----:B------:R-:W-:Y:S04]  /*19810*/  STS.U8 [R82+UR4+0x7c00], R37 ;  /* 0x007c002552007988 */ /* 0x000fe80008000004 */
[----:B------:R-:W-:Y:S04]  /*19820*/  STS.U8 [R82+UR4+0xbc00], R36 ;  /* 0x00bc002452007988 */ /* 0x000fe80008000004 */
[----:B------:R-:W-:Y:S04]  /*19830*/  STS.U8 [R82+UR4+0xfc00], R35 ;  /* 0x00fc002352007988 */ /* 0x000fe80008000004 */
[----:B0-----:R-:W4:Y:S04]  /*19840*/  LDL.LU R93, [R1+0x248] ;  /* 0x00024800015d7983 */ /* 0x001f280000300800 */
[----:B------:R-:W-:Y:S04]  /*19850*/  STS.U8 [R9+UR4+0xc080], R67 ;  /* 0x00c0804309007988 */ /* 0x000fe80008000004 */
[----:B------:R-:W-:Y:S04]  /*19860*/  STS.U8 [R9+UR4+0x8080], R68 ;  /* 0x0080804409007988 */ /* 0x000fe80008000004 */
[----:B------:R-:W-:Y:S04]  /*19870*/  STS.U8 [R9+UR4+0x4080], R69 ;  /* 0x0040804509007988 */ /* 0x000fe80008000004 */
[----:B------:R-:W-:Y:S01]  /*19880*/  STS.U8 [R9+UR4+0x80], R74 ;  /* 0x0000804a09007988 */ /* 0x000fe20008000004 */
[----:B------:R-:W-:-:S03]  /*19890*/  ISETP.GE.U32.AND P6, PT, R10, 0x7fffff1a, PT ;  /* 0x7fffff1a0a00780c */ /* 0x000fc60003fc6070 */
[----:B------:R-:W-:Y:S04]  /*198a0*/  STS.U8 [R9+UR4+0x480], R78 ;  /* 0x0004804e09007988 */ /* 0x000fe80008000004 */
[----:B------:R-:W-:Y:S04]  /*198b0*/  STS.U8 [R9+UR4+0x4480], R79 ;  /* 0x0044804f09007988 */ /* 0x000fe80008000004 */
[----:B--2---:R0:W-:Y:S04]  /*198c0*/  STS.U8 [R9+UR4+0x4880], R85 ;  /* 0x0048805509007988 */ /* 0x0041e80008000004 */
[----:B0-----:R-:W2:Y:S04]  /*198d0*/  LDL.LU R85, [R1+0x244] ;  /* 0x0002440001557983 */ /* 0x001ea80000300800 */
[----:B------:R0:W-:Y:S04]  /*198e0*/  STS.U8 [R9+UR4+0x8880], R86 ;  /* 0x0088805609007988 */ /* 0x0001e80008000004 */
[----:B0-----:R-:W2:Y:S04]  /*198f0*/  LDL.LU R86, [R1+0x23c] ;  /* 0x00023c0001567983 */ /* 0x001ea80000300800 */
[----:B---3--:R0:W-:Y:S04]  /*19900*/  STS.U8 [R9+UR4+0xc880], R87 ;  /* 0x00c8805709007988 */ /* 0x0081e80008000004 */
[----:B0-----:R-:W3:Y:S04]  /*19910*/  LDL.LU R87, [R1+0x234] ;  /* 0x0002340001577983 */ /* 0x001ee80000300800 */
[----:B------:R-:W3:Y:S04]  /*19920*/  LDL.LU R82, [R1+0x1d8] ;  /* 0x0001d80001527983 */ /* 0x000ee80000300800 */
        /* <DEDUP_REMOVED lines=23> */
[----:B------:R0:W-:Y:S04]  /*19aa0*/  STS.U8 [R9+UR4+0x8480], R80 ;  /* 0x0084805009007988 */ /* 0x0001e80008000004 */
[----:B------:R1:W-:Y:S04]  /*19ab0*/  STS.U8 [R9+UR4+0xc480], R81 ;  /* 0x00c4805109007988 */ /* 0x0003e80008000004 */
[----:B------:R4:W-:Y:S04]  /*19ac0*/  STS.U8 [R9+UR4+0x880], R83 ;  /* 0x0008805309007988 */ /* 0x0009e80008000004 */
[----:B0-----:R-:W3:Y:S04]  /*19ad0*/  LDL.LU R80, [R1+0x18] ;  /* 0x0000180001507983 */ /* 0x001ee80000300800 */
[----:B-1----:R-:W3:Y:S04]  /*19ae0*/  LDL.LU R81, [R1+0x14] ;  /* 0x0000140001517983 */ /* 0x002ee80000300800 */
[----:B----4-:R0:W-:Y:S04]  /*19af0*/  STS.U8 [R9+UR4+0xc80], R93 ;  /* 0x000c805d09007988 */ /* 0x0101e80008000004 */
[----:B------:R-:W4:Y:S04]  /*19b00*/  LDL.LU R83, [R1+0x10] ;  /* 0x0000100001537983 */ /* 0x000f280000300800 */
[----:B0-----:R-:W4:Y:S04]  /*19b10*/  LDL.LU R93, [R1+0xc] ;  /* 0x00000c00015d7983 */ /* 0x001f280000300800 */
[----:B--2---:R0:W-:Y:S04]  /*19b20*/  STS.U8 [R9+UR4+0x4c80], R85 ;  /* 0x004c805509007988 */ /* 0x0041e80008000004 */
[----:B0-----:R-:W2:Y:S04]  /*19b30*/  LDL.LU R85, [R1+0x1ae0] ;  /* 0x001ae00001557983 */ /* 0x001ea80000300800 */
[----:B------:R0:W-:Y:S04]  /*19b40*/  STS.U8 [R9+UR4+0x8c80], R86 ;  /* 0x008c805609007988 */ /* 0x0001e80008000004 */
[----:B0-----:R-:W2:Y:S04]  /*19b50*/  LDL.LU R86, [R1+0x1adc] ;  /* 0x001adc0001567983 */ /* 0x001ea80000300800 */
[----:B---3--:R0:W-:Y:S04]  /*19b60*/  STS.U8 [R9+UR4+0xcc80], R87 ;  /* 0x00cc805709007988 */ /* 0x0081e80008000004 */
[----:B0-----:R-:W3:Y:S04]  /*19b70*/  LDL.LU R87, [R1+0x1ad8] ;  /* 0x001ad80001577983 */ /* 0x001ee80000300800 */
[----:B------:R0:W-:Y:S04]  /*19b80*/  STS.U8 [R9+UR4+0x2080], R62 ;  /* 0x0020803e09007988 */ /* 0x0001e80008000004 */
[----:B------:R1:W-:Y:S04]  /*19b90*/  STS.U8 [R9+UR4+0x6080], R54 ;  /* 0x0060803609007988 */ /* 0x0003e80008000004 */
[----:B------:R1:W-:Y:S04]  /*19ba0*/  STS.U8 [R9+UR4+0xa080], R58 ;  /* 0x00a0803a09007988 */ /* 0x0003e80008000004 */
[----:B0-----:R-:W3:Y:S04]  /*19bb0*/  LDL.LU R62, [R1+0x39c] ;  /* 0x00039c00013e7983 */ /* 0x001ee80000300800 */
[----:B-1----:R-:W3:Y:S04]  /*19bc0*/  LDL.LU R54, [R1+0x398] ;  /* 0x0003980001367983 */ /* 0x002ee80000300800 */
[----:B------:R0:W-:Y:S04]  /*19bd0*/  STS.U8 [R9+UR4+0xe080], R75 ;  /* 0x00e0804b09007988 */ /* 0x0001e80008000004 */
[----:B------:R-:W3:Y:S04]  /*19be0*/  LDL.LU R58, [R1+0x394] ;  /* 0x00039400013a7983 */ /* 0x000ee80000300800 */
[----:B------:R1:W-:Y:S04]  /*19bf0*/  STS.U8 [R9+UR4+0x2480], R76 ;  /* 0x0024804c09007988 */ /* 0x0003e80008000004 */
[----:B0-----:R-:W3:Y:S04]  /*19c00*/  LDL.LU R75, [R1+0x390] ;  /* 0x00039000014b7983 */ /* 0x001ee80000300800 */
[----:B------:R0:W-:Y:S04]  /*19c10*/  STS.U8 [R9+UR4+0x6480], R77 ;  /* 0x0064804d09007988 */ /* 0x0001e80008000004 */
[----:B-1----:R-:W3:Y:S04]  /*19c20*/  LDL.LU R76, [R1+0x32c] ;  /* 0x00032c00014c7983 */ /* 0x002ee80000300800 */
[----:B------:R1:W-:Y:S04]  /*19c30*/  STS.U8 [R9+UR4+0xa480], R78 ;  /* 0x00a4804e09007988 */ /* 0x0003e80008000004 */
[----:B0-----:R-:W3:Y:S04]  /*19c40*/  LDL.LU R77, [R1+0x328] ;  /* 0x00032800014d7983 */ /* 0x001ee80000300800 */
[----:B------:R0:W-:Y:S04]  /*19c50*/  STS.U8 [R9+UR4+0xe480], R79 ;  /* 0x00e4804f09007988 */ /* 0x0001e80008000004 */
[----:B-1----:R-:W3:Y:S04]  /*19c60*/  LDL.LU R78, [R1+0x324] ;  /* 0x00032400014e7983 */ /* 0x002ee80000300800 */
[----:B0-----:R-:W3:Y:S04]  /*19c70*/  LDL.LU R79, [R1+0x320] ;  /* 0x00032000014f7983 */ /* 0x001ee80000300800 */
[----:B------:R0:W-:Y:S02]  /*19c80*/  STS.U8 [R9+UR4+0x1080], R82 ;  /* 0x0010805209007988 */ /* 0x0001e40008000004 */
[----:B0-----:R-:W0:Y:S02]  /*19c90*/  S2R R82, SR_TID.X ;  /* 0x0000000000527919 */ /* 0x001e240000002100 */
[----:B------:R1:W-:Y:S04]  /*19ca0*/  STS.U8 [R9+UR4+0x2880], R80 ;  /* 0x0028805009007988 */ /* 0x0003e80008000004 */
[----:B------:R1:W-:Y:S04]  /*19cb0*/  STS.U8 [R9+UR4+0x6880], R81 ;  /* 0x0068805109007988 */ /* 0x0003e80008000004 */
[----:B----4-:R4:W-:Y:S04]  /*19cc0*/  STS.U8 [R9+UR4+0xa880], R83 ;  /* 0x00a8805309007988 */ /* 0x0109e80008000004 */
[----:B-1----:R-:W3:Y:S04]  /*19cd0*/  LDL.LU R80, [R1+0x2ac] ;  /* 0x0002ac0001507983 */ /* 0x002ee80000300800 */
[----:B------:R-:W3:Y:S04]  /*19ce0*/  LDL.LU R81, [R1+0x2a8] ;  /* 0x0002a80001517983 */ /* 0x000ee80000300800 */
[----:B------:R1:W-:Y:S04]  /*19cf0*/  STS.U8 [R9+UR4+0xe880], R93 ;  /* 0x00e8805d09007988 */ /* 0x0003e80008000004 */
[----:B----4-:R-:W4:Y:S04]  /*19d00*/  LDL.LU R83, [R1+0x2a4] ;  /* 0x0002a40001537983 */ /* 0x010f280000300800 */
[----:B-1----:R-:W4:Y:S01]  /*19d10*/  LDL.LU R93, [R1+0x2a0] ;  /* 0x0002a000015d7983 */ /* 0x002f220000300800 */
[----:B0-----:R-:W-:-:S03]  /*19d20*/  LOP3.LUT R82, R82, 0x7f, RZ, 0xc0, !PT ;  /* 0x0000007f52527812 */ /* 0x001fc600078ec0ff */
[----:B------:R0:W-:Y:S04]  /*19d30*/  STS.U8 [R9+UR4+0x5880], R10 ;  /* 0x0058800a09007988 */ /* 0x0001e80008000004 */
[----:B------:R1:W-:Y:S01]  /*19d40*/  STS.U8 [R9+UR4+0x5c80], R55 ;  /* 0x005c803709007988 */ /* 0x0003e20008000004 */
[----:B0-----:R-:W-:-:S03]  /*19d50*/  LOP3.LUT R10, R82, 0x20, RZ, 0x3c, !PT ;  /* 0x00000020520a7812 */ /* 0x001fc600078e3cff */
[----:B------:R0:W-:Y:S04]  /*19d60*/  STS.U8 [R9+UR4+0x9c80], R56 ;  /* 0x009c803809007988 */ /* 0x0001e80008000004 */
[----:B-1----:R-:W4:Y:S04]  /*19d70*/  LDL.LU R55, [R1+0x230] ;  /* 0x0002300001377983 */ /* 0x002f280000300800 */
        /* <DEDUP_REMOVED lines=11> */
[----:B------:R1:W-:Y:S04]  /*19e30*/  STS.U8 [R9+UR4+0xdc80], R57 ;  /* 0x00dc803909007988 */ /* 0x0003e80008000004 */
[----:B--2---:R-:W-:Y:S04]  /*19e40*/  STS.U8 [R9+UR4+0xac80], R85 ;  /* 0x00ac805509007988 */ /* 0x004fe80008000004 */
        /* <DEDUP_REMOVED lines=15> */
[----:B---3--:R-:W-:Y:S04]  /*19f40*/  STS.U8 [R9+UR4+0x2c80], R87 ;  /* 0x002c805709007988 */ /* 0x008fe80008000004 */
[----:B------:R-:W-:Y:S04]  /*19f50*/  STS.U8 [R9+UR4+0x7c80], R49 ;  /* 0x007c803109007988 */ /* 0x000fe80008000004 */
[----:B------:R-:W-:Y:S04]  /*19f60*/  STS.U8 [R9+UR4+0xbc80], R48 ;  /* 0x00bc803009007988 */ /* 0x000fe80008000004 */
[----:B------:R-:W-:Y:S04]  /*19f70*/  STS.U8 [R9+UR4+0xfc80], R47 ;  /* 0x00fc802f09007988 */ /* 0x000fe80008000004 */
[----:B0-----:R-:W2:Y:S04]  /*19f80*/  LDL.LU R56, [R1+0x22c] ;  /* 0x00022c0001387983 */ /* 0x001ea80000300800 */
[----:B-1----:R-:W3:Y:S04]  /*19f90*/  LDL.LU R57, [R1+0x228] ;  /* 0x0002280001397983 */ /* 0x002ee80000300800 */
[----:B------:R0:W-:Y:S04]  /*19fa0*/  STS.U8 [R10+UR4+0x100], R62 ;  /* 0x0001003e0a007988 */ /* 0x0001e80008000004 */
        /* <DEDUP_REMOVED lines=14> */
[----:B-1----:R-:W3:Y:S04]  /*1a090*/  LDL.LU R79, [R1+0x158] ;  /* 0x00015800014f7983 */ /* 0x002ee80000300800 */
[----:B------:R0:W-:Y:S04]  /*1a0a0*/  STS.U8 [R10+UR4+0x900], R80 ;  /* 0x000900500a007988 */ /* 0x0001e80008000004 */
[----:B------:R1:W-:Y:S04]  /*1a0b0*/  STS.U8 [R10+UR4+0x4900], R81 ;  /* 0x004900510a007988 */ /* 0x0003e80008000004 */
[----:B0-----:R-:W3:Y:S04]  /*1a0c0*/  LDL.LU R80, [R1+0x154] ;  /* 0x0001540001507983 */ /* 0x001ee80000300800 */
[----:B----4-:R0:W-:Y:S04]  /*1a0d0*/  STS.U8 [R10+UR4+0x8900], R83 ;  /* 0x008900530a007988 */ /* 0x0101e80008000004 */
[----:B-1----:R-:W4:Y:S04]  /*1a0e0*/  LDL.LU R81, [R1+0xdc] ;  /* 0x0000dc0001517983 */ /* 0x002f280000300800 */
[----:B------:R1:W-:Y:S04]  /*1a0f0*/  STS.U8 [R10+UR4+0xc900], R93 ;  /* 0x00c9005d0a007988 */ /* 0x0003e80008000004 */
[----:B0-----:R-:W4:Y:S04]  /*1a100*/  LDL.LU R83, [R1+0xd8] ;  /* 0x0000d80001537983 */ /* 0x001f280000300800 */
[----:B-1----:R-:W4:Y:S04]  /*1a110*/  LDL.LU R93, [R1+0xd4] ;  /* 0x0000d400015d7983 */ /* 0x002f280000300800 */
[----:B------:R-:W4:Y:S04]  /*1a120*/  LDL.LU R82, [R1+0xd0] ;  /* 0x0000d00001527983 */ /* 0x000f280000300800 */
        /* <DEDUP_REMOVED lines=14> */
[----:B------:R-:W4:Y:S04]  /*1a210*/  LDL.LU R11, [R1] ;  /* 0x00000000010b7983 */ /* 0x000f280000300800 */
[----:B------:R0:W-:Y:S04]  /*1a220*/  STS.U8 [R10+UR4+0xd00], R55 ;  /* 0x000d00370a007988 */ /* 0x0001e80008000004 */
[----:B0-----:R-:W4:Y:S04]  /*1a230*/  LDL.LU R55, [R1+0x1ad4] ;  /* 0x001ad40001377983 */ /* 0x001f280000300800 */
[----:B--2---:R0:W-:Y:S04]  /*1a240*/  STS.U8 [R10+UR4+0x4d00], R56 ;  /* 0x004d00380a007988 */ /* 0x0041e80008000004 */
[----:B---3--:R1:W-:Y:S04]  /*1a250*/  STS.U8 [R10+UR4+0x8d00], R57 ;  /* 0x008d00390a007988 */ /* 0x0083e80008000004 */
[----:B0-----:R-:W2:Y:S04]  /*1a260*/  LDL.LU R56, [R1+0x1ad0] ;  /* 0x001ad00001387983 */ /* 0x001ea80000300800 */
[----:B-1----:R-:W3:Y:S04]  /*1a270*/  LDL.LU R57, [R1+0x1acc] ;  /* 0x001acc0001397983 */ /* 0x002ee80000300800 */
[----:B------:R0:W-:Y:S04]  /*1a280*/  STS.U8 [R10+UR4+0xcd00], R62 ;  /* 0x00cd003e0a007988 */ /* 0x0001e80008000004 */
[----:B------:R1:W-:Y:S04]  /*1a290*/  STS.U8 [R10+UR4+0x1100], R54 ;  /* 0x001100360a007988 */ /* 0x0003e80008000004 */
[----:B0-----:R-:W2:Y:S04]  /*1a2a0*/  LDL.LU R62, [R1+0x1ac8] ;  /* 0x001ac800013e7983 */ /* 0x001ea80000300800 */
[----:B------:R0:W-:Y:S04]  /*1a2b0*/  STS.U8 [R10+UR4+0x5100], R58 ;  /* 0x0051003a0a007988 */ /* 0x0001e80008000004 */
[----:B-1----:R-:W2:Y:S04]  /*1a2c0*/  LDL.LU R54, [R1+0x1ac4] ;  /* 0x001ac40001367983 */ /* 0x002ea80000300800 */
        /* <DEDUP_REMOVED lines=10> */
[----:B-1----:R-:W2:Y:S04]  /*1a370*/  LDL.LU R79, [R1+0x1aac] ;  /* 0x001aac00014f7983 */ /* 0x002ea80000300800 */
[----:B------:R0:W-:Y:S04]  /*1a380*/  STS.U8 [R10+UR4+0xd500], R80 ;  /* 0x00d500500a007988 */ /* 0x0001e80008000004 */
[----:B----4-:R1:W-:Y:S04]  /*1a390*/  STS.U8 [R10+UR4+0x1900], R81 ;  /* 0x001900510a007988 */ /* 0x0103e80008000004 */
[----:B0-----:R-:W4:Y:S04]  /*1a3a0*/  LDL.LU R80, [R1+0x1aa8] ;  /* 0x001aa80001507983 */ /* 0x001f280000300800 */
[----:B------:R0:W-:Y:S04]  /*1a3b0*/  STS.U8 [R10+UR4+0x5900], R83 ;  /* 0x005900530a007988 */ /* 0x0001e80008000004 */
[----:B-1----:R-:W3:Y:S04]  /*1a3c0*/  LDL.LU R81, [R1+0x1aa4] ;  /* 0x001aa40001517983 */ /* 0x002ee80000300800 */
[----:B------:R1:W-:Y:S04]  /*1a3d0*/  STS.U8 [R10+UR4+0x9900], R93 ;  /* 0x0099005d0a007988 */ /* 0x0003e80008000004 */
[----:B0-----:R-:W3:Y:S04]  /*1a3e0*/  LDL.LU R83, [R1+0x1aa0] ;  /* 0x001aa00001537983 */ /* 0x001ee80000300800 */
[----:B-1----:R-:W3:Y:S04]  /*1a3f0*/  LDL.LU R93, [R1+0x1a9c] ;  /* 0x001a9c00015d7983 */ /* 0x002ee80000300800 */
[----:B------:R0:W-:Y:S04]  /*1a400*/  STS.U8 [R10+UR4+0x9d00], R72 ;  /* 0x009d00480a007988 */ /* 0x0001e80008000004 */
[----:B------:R1:W-:Y:S04]  /*1a410*/  STS.U8 [R10+UR4+0xdd00], R73 ;  /* 0x00dd00490a007988 */ /* 0x0003e80008000004 */
[----:B0-----:R-:W4:Y:S04]  /*1a420*/  LDL.LU R72, [R1+0x3ac] ;  /* 0x0003ac0001487983 */ /* 0x001f280000300800 */
[----:B------:R0:W-:Y:S04]  /*1a430*/  STS.U8 [R10+UR4+0x6100], R68 ;  /* 0x006100440a007988 */ /* 0x0001e80008000004 */
[----:B-1----:R-:W4:Y:S04]  /*1a440*/  LDL.LU R73, [R1+0x3a8] ;  /* 0x0003a80001497983 */ /* 0x002f280000300800 */
        /* <DEDUP_REMOVED lines=11> */
[----:B------:R0:W-:Y:S04]  /*1a500*/  STS.U8 [R10+UR4+0x6900], R14 ;  /* 0x0069000e0a007988 */ /* 0x0001e80008000004 */
[----:B-1----:R-:W4:Y:S04]  /*1a510*/  LDL.LU R64, [R1+0x310] ;  /* 0x0003100001407983 */ /* 0x002f280000300800 */
[----:B------:R1:W-:Y:S04]  /*1a520*/  STS.U8 [R10+UR4+0x1d00], R70 ;  /* 0x001d00460a007988 */ /* 0x0003e80008000004 */
[----:B0-----:R-:W4:Y:S04]  /*1a530*/  LDL R15, [R1+0x1268] ;  /* 0x00126800010f7983 */ /* 0x001f280000100800 */
[----:B------:R-:W4:Y:S04]  /*1a540*/  LDL R14, [R1+0x126c] ;  /* 0x00126c00010e7983 */ /* 0x000f280000100800 */
[----:B-1----:R-:W4:Y:S04]  /*1a550*/  LDL R70, [R1+0x1274] ;  /* 0x0012740001467983 */ /* 0x002f280000100800 */
[----:B--2---:R0:W-:Y:S04]  /*1a560*/  STS.U8 [R10+UR4+0xed00], R79 ;  /* 0x00ed004f0a007988 */ /* 0x0041e80008000004 */
[----:B0-----:R-:W2:Y:S04]  /*1a570*/  LDL R79, [R1+0x1270] ;  /* 0x00127000014f7983 */ /* 0x001ea80000100800 */
[----:B------:R0:W-:Y:S02]  /*1a580*/  STS.U8 [R10+UR4+0xd900], R82 ;  /* 0x00d900520a007988 */ /* 0x0001e40008000004 */
[----:B0-----:R-:W0:Y:S02]  /*1a590*/  S2R R82, SR_TID.X ;  /* 0x0000000000527919 */ /* 0x001e240000002100 */
[----:B------:R-:W-:Y:S04]  /*1a5a0*/  STS.U8 [R10+UR4+0xa900], R11 ;  /* 0x00a9000b0a007988 */ /* 0x000fe80008000004 */
[----:B------:R1:W-:Y:S04]  /*1a5b0*/  STS.U8 [R10+UR4+0x7d00], R61 ;  /* 0x007d003d0a007988 */ /* 0x0003e80008000004 */
[----:B------:R3:W-:Y:S04]  /*1a5c0*/  STS.U8 [R10+UR4+0xa500], R65 ;  /* 0x00a500410a007988 */ /* 0x0007e80008000004 */
[----:B------:R3:W-:Y:S01]  /*1a5d0*/  STS.U8 [R10+UR4+0xe500], R66 ;  /* 0x00e500420a007988 */ /* 0x0007e20008000004 */
[----:B-1----:R-:W-:-:S03]  /*1a5e0*/  PRMT R61, RZ, 0x7610, R61 ;  /* 0x00007610ff3d7816 */ /* 0x002fc6000000003d */
[----:B------:R-:W-:Y:S04]  /*1a5f0*/  STS.U8 [R10+UR4+0x5d00], R71 ;  /* 0x005d00470a007988 */ /* 0x000fe80008000004 */
[----:B---3--:R-:W3:Y:S04]  /*1a600*/  LDL R65, [R1+0x1278] ;  /* 0x0012780001417983 */ /* 0x008ee80000100800 */
[----:B------:R-:W3:Y:S01]  /*1a610*/  LDL R66, [R1+0x127c] ;  /* 0x00127c0001427983 */ /* 0x000ee20000100800 */
[----:B0-----:R-:W-:-:S03]  /*1a620*/  LOP3.LUT R82, R82, 0x7f, RZ, 0xc0, !PT ;  /* 0x0000007f52527812 */ /* 0x001fc600078ec0ff */
[----:B------:R-:W-:Y:S01]  /*1a630*/  STS.U8 [R10+UR4+0xe900], R93 ;  /* 0x00e9005d0a007988 */ /* 0x000fe20008000004 */
[----:B------:R-:W-:-:S03]  /*1a640*/  LOP3.LUT R11, R82, 0x30, RZ, 0x3c, !PT ;  /* 0x00000030520b7812 */ /* 0x000fc600078e3cff */
[----:B------:R-:W-:Y:S01]  /*1a650*/  STS.U8 [R10+UR4+0x2d00], R83 ;  /* 0x002d00530a007988 */ /* 0x000fe20008000004 */
[----:B------:R-:W-:-:S03]  /*1a660*/  PRMT R18, RZ, 0x7610, R18 ;  /* 0x00007610ff127816 */ /* 0x000fc60000000012 */
[----:B------:R-:W-:Y:S04]  /*1a670*/  STS.U8 [R10+UR4+0x6d00], R81 ;  /* 0x006d00510a007988 */ /* 0x000fe80008000004 */
[----:B----4-:R-:W-:Y:S04]  /*1a680*/  STS.U8 [R10+UR4+0xad00], R80 ;  /* 0x00ad00500a007988 */ /* 0x010fe80008000004 */
        /* <DEDUP_REMOVED lines=18> */
[----:B------:R-:W-:Y:S04]  /*1a7b0*/  STS.U8 [R11+UR4+0xc180], R69 ;  /* 0x00c180450b007988 */ /* 0x000fe80008000004 */
[----:B------:R-:W-:Y:S04]  /*1a7c0*/  STS.U8 [R11+UR4+0x580], R74 ;  /* 0x0005804a0b007988 */ /* 0x000fe80008000004 */
[----:B------:R-:W-:Y:S04]  /*1a7d0*/  STS.U8 [R11+UR4+0x4580], R63 ;  /* 0x0045803f0b007988 */ /* 0x000fe80008000004 */
[----:B------:R-:W-:Y:S04]  /*1a7e0*/  STS.U8 [R11+UR4+0x8580], R67 ;  /* 0x008580430b007988 */ /* 0x000fe80008000004 */
[----:B------:R1:W-:Y:S04]  /*1a7f0*/  STS.U8 [R11+UR4+0xc580], R64 ;  /* 0x00c580400b007988 */ /* 0x0003e80008000004 */
[----:B------:R4:W3:Y:S04]  /*1a800*/  @!P0 LDG.E.U8 R61, desc[UR14][R14.64] ;  /* 0x0000000e0e3d8981 */ /* 0x0008e8000c1e1100 */
[----:B0-----:R-:W3:Y:S01]  /*1a810*/  LDL R68, [R1+0x1280] ;  /* 0x0012800001447983 */ /* 0x001ee20000100800 */
[----:B-1----:R-:W0:Y:S03]  /*1a820*/  LDC R64, c[0x0][0x3a0] ;  /* 0x0000e800ff407b82 */ /* 0x002e260000000800 */
[----:B------:R-:W3:Y:S01]  /*1a830*/  LDL R69, [R1+0x1284] ;  /* 0x0012840001457983 */ /* 0x000ee20000100800 */
[----:B----4-:R-:W-:-:S03]  /*1a840*/  @!P0 IMAD.MOV.U32 R14, RZ, RZ, R70 ;  /* 0x000000ffff0e8224 */ /* 0x010fc600078e0046 */
[----:B------:R-:W4:Y:S04]  /*1a850*/  LDL R74, [R1+0x1288] ;  /* 0x00128800014a7983 */ /* 0x000f280000100800 */
[----:B------:R-:W4:Y:S04]  /*1a860*/  LDL R63, [R1+0x128c] ;  /* 0x00128c00013f7983 */ /* 0x000f280000100800 */
[----:B------:R-:W4:Y:S04]  /*1a870*/  LDL R71, [R1+0x1290] ;  /* 0x0012900001477983 */ /* 0x000f280000100800 */
[----:B------:R-:W4:Y:S01]  /*1a880*/  LDL R72, [R1+0x1294] ;  /* 0x0012940001487983 */ /* 0x000f220000100800 */
[----:B------:R-:W-:-:S02]  /*1a890*/  PRMT R60, RZ, 0x7610, R60 ;  /* 0x00007610ff3c7816 */ /* 0x000fc4000000003c */
[----:B------:R-:W-:Y:S01]  /*1a8a0*/  PRMT R59, RZ, 0x7610, R59 ;  /* 0x00007610ff3b7816 */ /* 0x000fe2000000003b */
[----:B------:R-:W4:Y:S01]  /*1a8b0*/  LDL R73, [R1+0x1298] ;  /* 0x0012980001497983 */ /* 0x000f220000100800 */
[----:B------:R-:W-:-:S03]  /*1a8c0*/  PRMT R58, RZ, 0x7610, R58 ;  /* 0x00007610ff3a7816 */ /* 0x000fc6000000003a */
[----:B------:R-:W4:Y:S04]  /*1a8d0*/  LDL R67, [R1+0x129c] ;  /* 0x00129c0001437983 */ /* 0x000f280000100800 */
[----:B------:R-:W4:Y:S04]  /*1a8e0*/  LDL R77, [R1+0x12a0] ;  /* 0x0012a000014d7983 */ /* 0x000f280000100800 */
[----:B------:R-:W4:Y:S01]  /*1a8f0*/  LDL R78, [R1+0x12a4] ;  /* 0x0012a400014e7983 */ /* 0x000f220000100800 */
[----:B--2---:R-:W-:-:S05]  /*1a900*/  @!P0 IMAD.MOV.U32 R15, RZ, RZ, R79 ;  /* 0x000000ffff0f8224 */ /* 0x004fca00078e004f */
[----:B------:R3:W2:Y:S02]  /*1a910*/  @!P0 LDG.E.U8 R18, desc[UR14][R14.64] ;  /* 0x0000000e0e128981 */ /* 0x0006a4000c1e1100 */
[----:B---3--:R-:W-:Y:S02]  /*1a920*/  @!P0 IMAD.MOV.U32 R15, RZ, RZ, R65 ;  /* 0x000000ffff0f8224 */ /* 0x008fe400078e0041 */
[----:B------:R-:W-:-:S05]  /*1a930*/  @!P0 IMAD.MOV.U32 R14, RZ, RZ, R66 ;  /* 0x000000ffff0e8224 */ /* 0x000fca00078e0042 */
[----:B------:R1:W3:Y:S02]  /*1a940*/  @!P0 LDG.E.U8 R60, desc[UR14][R14.64] ;  /* 0x0000000e0e3c8981 */ /* 0x0002e4000c1e1100 */
[----:B-1----:R-:W-:Y:S02]  /*1a950*/  @!P6 IMAD.MOV.U32 R15, RZ, RZ, R68 ;  /* 0x000000ffff0fe224 */ /* 0x002fe400078e0044 */
[----:B------:R-:W-:-:S05]  /*1a960*/  @!P6 IMAD.MOV.U32 R14, RZ, RZ, R69 ;  /* 0x000000ffff0ee224 */ /* 0x000fca00078e0045 */
[----:B------:R4:W3:Y:S02]  /*1a970*/  @!P6 LDG.E.U8 R59, desc[UR14][R14.64] ;  /* 0x0000000e0e3be981 */ /* 0x0008e4000c1e1100 */
[----:B----4-:R-:W-:Y:S02]  /*1a980*/  @!P6 IMAD.MOV.U32 R14, RZ, RZ, R63 ;  /* 0x000000ffff0ee224 */ /* 0x010fe400078e003f */
[----:B------:R-:W-:-:S05]  /*1a990*/  @!P6 IMAD.MOV.U32 R15, RZ, RZ, R74 ;  /* 0x000000ffff0fe224 */ /* 0x000fca00078e004a */
[----:B------:R1:W4:Y:S02]  /*1a9a0*/  @!P6 LDG.E.U8 R58, desc[UR14][R14.64] ;  /* 0x0000000e0e3ae981 */ /* 0x000324000c1e1100 */
[----:B-1----:R-:W-:Y:S02]  /*1a9b0*/  @!P6 IMAD.MOV.U32 R14, RZ, RZ, R72 ;  /* 0x000000ffff0ee224 */ /* 0x002fe400078e0048 */
[----:B------:R-:W-:Y:S01]  /*1a9c0*/  @!P6 IMAD.MOV.U32 R15, RZ, RZ, R71 ;  /* 0x000000ffff0fe224 */ /* 0x000fe200078e0047 */
[----:B--2---:R0:W-:Y:S04]  /*1a9d0*/  STL [R1+0x54], R18 ;  /* 0x0000541201007387 */ /* 0x0041e80000100800 */
[----:B------:R-:W2:Y:S04]  /*1a9e0*/  LDL R65, [R1+0x12a8] ;  /* 0x0012a80001417983 */ /* 0x000ea80000100800 */
[----:B------:R-:W3:Y:S01]  /*1a9f0*/  LDL R66, [R1+0x12ac] ;  /* 0x0012ac0001427983 */ /* 0x000ee20000100800 */
[----:B0-----:R-:W-:-:S03]  /*1aa00*/  VIADD R18, R64, 0xffffff98 ;  /* 0xffffff9840127836 */ /* 0x001fc60000000000 */
[----:B------:R-:W4:Y:S02]  /*1aa10*/  LDL R79, [R1+0x12b0] ;  /* 0x0012b000014f7983 */ /* 0x000f240000100800 */
[----:B------:R-:W-:Y:S02]  /*1aa20*/  ISETP.GE.U32.AND P0, PT, R18, 0x7fffff19, PT ;  /* 0x7fffff191200780c */ /* 0x000fe40003f06070 */
[----:B------:R-:W4:Y:S01]  /*1aa30*/  LDL R70, [R1+0x12b4] ;  /* 0x0012b40001467983 */ /* 0x000f220000100800 */
[----:B------:R-:W-:-:S03]  /*1aa40*/  PRMT R18, RZ, 0x7610, R18 ;  /* 0x00007610ff127816 */ /* 0x000fc60000000012 */
[----:B------:R-:W4:Y:S04]  /*1aa50*/  LDL R68, [R1+0x12b8] ;  /* 0x0012b80001447983 */ /* 0x000f280000100800 */
[----:B------:R0:W4:Y:S04]  /*1aa60*/  @!P6 LDG.E.U8 R18, desc[UR14][R14.64] ;  /* 0x0000000e0e12e981 */ /* 0x000128000c1e1100 */
[----:B------:R-:W4:Y:S04]  /*1aa70*/  LDL R69, [R1+0x12bc] ;  /* 0x0012bc0001457983 */ /* 0x000f280000100800 */
[----:B------:R-:W4:Y:S04]  /*1aa80*/  LDL R74, [R1+0x1320] ;  /* 0x00132000014a7983 */ /* 0x000f280000100800 */
[----:B------:R-:W4:Y:S04]  /*1aa90*/  LDL R63, [R1+0x1324] ;  /* 0x00132400013f7983 */ /* 0x000f280000100800 */
[----:B------:R-:W-:Y:S04]  /*1aaa0*/  STL [R1+0x58], R61 ;  /* 0x0000583d01007387 */ /* 0x000fe80000100800 */
[----:B------:R-:W4:Y:S04]  /*1aab0*/  LDL R71, [R1+0x1328] ;  /* 0x0013280001477983 */ /* 0x000f280000100800 */
[----:B------:R-:W4:Y:S01]  /*1aac0*/  LDL R72, [R1+0x132c] ;  /* 0x00132c0001487983 */ /* 0x000f220000100800 */
[----:B------:R-:W-:Y:S01]  /*1aad0*/  PRMT R57, RZ, 0x7610, R57 ;  /* 0x00007610ff397816 */ /* 0x000fe20000000039 */
[----:B0-----:R-:W-:-:S02]  /*1aae0*/  @!P6 IMAD.MOV.U32 R14, RZ, RZ, R67 ;  /* 0x000000ffff0ee224 */ /* 0x001fc400078e0043 */
[----:B------:R-:W-:Y:S01]  /*1aaf0*/  @!P6 IMAD.MOV.U32 R15, RZ, RZ, R73 ;  /* 0x000000ffff0fe224 */ /* 0x000fe200078e0049 */
[----:B------:R-:W-:-:S04]  /*1ab00*/  PRMT R56, RZ, 0x7610, R56 ;  /* 0x00007610ff387816 */ /* 0x000fc80000000038 */
[----:B------:R0:W4:Y:S01]  /*1ab10*/  @!P6 LDG.E.U8 R57, desc[UR14][R14.64] ;  /* 0x0000000e0e39e981 */ /* 0x000122000c1e1100 */
[----:B------:R-:W-:Y:S01]  /*1ab20*/  PRMT R55, RZ, 0x7610, R55 ;  /* 0x00007610ff377816 */ /* 0x000fe20000000037 */
[----:B0-----:R-:W-:Y:S02]  /*1ab30*/  @!P0 IMAD.MOV.U32 R14, RZ, RZ, R78 ;  /* 0x000000ffff0e8224 */ /* 0x001fe400078e004e */
[----:B------:R-:W-:-:S05]  /*1ab40*/  @!P0 IMAD.MOV.U32 R15, RZ, RZ, R77 ;  /* 0x000000ffff0f8224 */ /* 0x000fca00078e004d */
[----:B------:R2:W4:Y:S01]  /*1ab50*/  @!P0 LDG.E.U8 R56, desc[UR14][R14.64] ;  /* 0x0000000e0e388981 */ /* 0x000522000c1e1100 */
[----:B------:R-:W-:Y:S02]  /*1ab60*/  PRMT R54, RZ, 0x7610, R54 ;  /* 0x00007610ff367816 */ /* 0x000fe40000000036 */
[----:B------:R-:W-:Y:S02]  /*1ab70*/  PRMT R89, RZ, 0x7610, R89 ;  /* 0x00007610ff597816 */ /* 0x000fe40000000059 */
[----:B------:R-:W-:Y:S01]  /*1ab80*/  PRMT R87, RZ, 0x7610, R87 ;  /* 0x00007610ff577816 */ /* 0x000fe20000000057 */
[----:B--2---:R-:W-:Y:S02]  /*1ab90*/  @!P0 IMAD.MOV.U32 R15, RZ, RZ, R65 ;  /* 0x000000ffff0f8224 */ /* 0x004fe400078e0041 */
[----:B---3--:R-:W-:-:S05]  /*1aba0*/  @!P0 IMAD.MOV.U32 R14, RZ, RZ, R66 ;  /* 0x000000ffff0e8224 */ /* 0x008fca00078e0042 */
[----:B------:R0:W2:Y:S04]  /*1abb0*/  @!P0 LDG.E.U8 R55, desc[UR14][R14.64] ;  /* 0x0000000e0e378981 */ /* 0x0000a8000c1e1100 */
[----:B----4-:R1:W-:Y:S01]  /*1abc0*/  STL [R1+0x98], R18 ;  /* 0x0000981201007387 */ /* 0x0103e20000100800 */
[----:B0-----:R-:W-:Y:S02]  /*1abd0*/  @!P0 IMAD.MOV.U32 R14, RZ, RZ, R70 ;  /* 0x000000ffff0e8224 */ /* 0x001fe400078e0046 */
[----:B------:R-:W-:Y:S01]  /*1abe0*/  @!P0 IMAD.MOV.U32 R15, RZ, RZ, R79 ;  /* 0x000000ffff0f8224 */ /* 0x000fe200078e004f */
[----:B------:R-:W3:Y:S04]  /*1abf0*/  LDL R73, [R1+0x1330] ;  /* 0x0013300001497983 */ /* 0x000ee80000100800 */
[----:B------:R-:W4:Y:S01]  /*1ac00*/  LDL R67, [R1+0x1334] ;  /* 0x0013340001437983 */ /* 0x000f220000100800 */
[----:B-1----:R-:W-:-:S05]  /*1ac10*/  VIADD R18, R64, 0xffffff94 ;  /* 0xffffff9440127836 */ /* 0x002fca0000000000 */
[----:B------:R-:W-:Y:S02]  /*1ac20*/  ISETP.GE.U32.AND P6, PT, R18, 0x7fffff15, PT ;  /* 0x7fffff151200780c */ /* 0x000fe40003fc6070 */
[----:B------:R-:W-:-:S06]  /*1ac30*/  PRMT R18, RZ, 0x7610, R18 ;  /* 0x00007610ff127816 */ /* 0x000fcc0000000012 */
[----:B------:R0:W2:Y:S02]  /*1ac40*/  @!P0 LDG.E.U8 R18, desc[UR14][R14.64] ;  /* 0x0000000e0e128981 */ /* 0x0000a4000c1e1100 */
[----:B0-----:R-:W-:Y:S02]  /*1ac50*/  @!P0 IMAD.MOV.U32 R14, RZ, RZ, R69 ;  /* 0x000000ffff0e8224 */ /* 0x001fe400078e0045 */
[----:B------:R-:W-:-:S05]  /*1ac60*/  @!P0 IMAD.MOV.U32 R15, RZ, RZ, R68 ;  /* 0x000000ffff0f8224 */ /* 0x000fca00078e0044 */
[----:B------:R0:W3:Y:S02]  /*1ac70*/  @!P0 LDG.E.U8 R54, desc[UR14][R14.64] ;  /* 0x0000000e0e368981 */ /* 0x0000e4000c1e1100 */
[----:B0-----:R-:W-:Y:S02]  /*1ac80*/  @!P6 IMAD.MOV.U32 R14, RZ, RZ, R63 ;  /* 0x000000ffff0ee224 */ /* 0x001fe400078e003f */
[----:B------:R-:W-:-:S05]  /*1ac90*/  @!P6 IMAD.MOV.U32 R15, RZ, RZ, R74 ;  /* 0x000000ffff0fe224 */ /* 0x000fca00078e004a */
[----:B------:R0:W3:Y:S02]  /*1aca0*/  @!P6 LDG.E.U8 R89, desc[UR14][R14.64] ;  /* 0x0000000e0e59e981 */ /* 0x0000e4000c1e1100 */
[----:B0-----:R-:W-:Y:S02]  /*1acb0*/  @!P6 IMAD.MOV.U32 R14, RZ, RZ, R72 ;  /* 0x000000ffff0ee224 */ /* 0x001fe400078e0048 */
[----:B------:R-:W-:-:S05]  /*1acc0*/  @!P6 IMAD.MOV.U32 R15, RZ, RZ, R71 ;  /* 0x000000ffff0fe224 */ /* 0x000fca00078e0047 */
[----:B------:R-:W4:Y:S04]  /*1acd0*/  @!P6 LDG.E.U8 R87, desc[UR14][R14.64] ;  /* 0x0000000e0e57e981 */ /* 0x000f28000c1e1100 */
[----:B------:R-:W-:Y:S04]  /*1ace0*/  STL [R1+0x50], R60 ;  /* 0x0000503c01007387 */ /* 0x000fe80000100800 */
[----:B------:R-:W4:Y:S04]  /*1acf0*/  LDL R65, [R1+0x1338] ;  /* 0x0013380001417983 */ /* 0x000f280000100800 */
[----:B------:R-:W4:Y:S04]  /*1ad00*/  LDL R66, [R1+0x133c] ;  /* 0x00133c0001427983 */ /* 0x000f280000100800 */
[----:B------:R-:W-:Y:S04]  /*1ad10*/  STL [R1+0xa0], R59 ;  /* 0x0000a03b01007387 */ /* 0x000fe80000100800 */
[----:B--2---:R0:W-:Y:S04]  /*1ad20*/  STL [R1+0xe0], R18 ;  /* 0x0000e01201007387 */ /* 0x0041e80000100800 */
[----:B------:R-:W-:Y:S04]  /*1ad30*/  STL [R1+0x9c], R58 ;  /* 0x00009c3a01007387 */ /* 0x000fe80000100800 */
[----:B------:R-:W2:Y:S04]  /*1ad40*/  LDL R68, [R1+0x1340] ;  /* 0x0013400001447983 */ /* 0x000ea80000100800 */
[----:B------:R-:W2:Y:S04]  /*1ad50*/  LDL R69, [R1+0x1344] ;  /* 0x0013440001457983 */ /* 0x000ea80000100800 */
[----:B------:R-:W2:Y:S04]  /*1ad60*/  LDL R74, [R1+0x1348] ;  /* 0x00134800014a7983 */ /* 0x000ea80000100800 */
[----:B------:R-:W2:Y:S04]  /*1ad70*/  LDL R63, [R1+0x134c] ;  /* 0x00134c00013f7983 */ /* 0x000ea80000100800 */
[----:B---3--:R-:W-:Y:S04]  /*1ad80*/  STL [R1+0x1a1c], R89 ;  /* 0x001a1c5901007387 */ /* 0x008fe80000100800 */
[----:B------:R-:W3:Y:S04]  /*1ad90*/  LDL R79, [R1+0x1350] ;  /* 0x00135000014f7983 */ /* 0x000ee80000100800 */
[----:B------:R-:W-:Y:S04]  /*1ada0*/  STL [R1+0x94], R57 ;  /* 0x0000943901007387 */ /* 0x000fe80000100800 */
[----:B------:R-:W3:Y:S04]  /*1adb0*/  LDL R70, [R1+0x1354] ;  /* 0x0013540001467983 */ /* 0x000ee80000100800 */
[----:B----4-:R-:W-:Y:S04]  /*1adc0*/  STL [R1+0x1a20], R87 ;  /* 0x001a205701007387 */ /* 0x010fe80000100800 */
[----:B------:R-:W4:Y:S04]  /*1add0*/  LDL R71, [R1+0x1358] ;  /* 0x0013580001477983 */ /* 0x000f280000100800 */
[----:B------:R-:W-:Y:S04]  /*1ade0*/  STL [R1+0xe8], R56 ;  /* 0x0000e83801007387 */ /* 0x000fe80000100800 */
[----:B------:R-:W4:Y:S01]  /*1adf0*/  LDL R72, [R1+0x135c] ;  /* 0x00135c0001487983 */ /* 0x000f220000100800 */
[----:B0-----:R-:W-:Y:S01]  /*1ae00*/  VIADD R18, R64, 0xffffff93 ;  /* 0xffffff9340127836 */ /* 0x001fe20000000000 */
[----:B------:R-:W-:Y:S01]  /*1ae10*/  PRMT R86, RZ, 0x7610, R86 ;  /* 0x00007610ff567816 */ /* 0x000fe20000000056 */
[----:B------:R-:W-:-:S02]  /*1ae20*/  @!P6 IMAD.MOV.U32 R14, RZ, RZ, R67 ;  /* 0x000000ffff0ee224 */ /* 0x000fc400078e0043 */
[----:B------:R-:W-:Y:S01]  /*1ae30*/  @!P6 IMAD.MOV.U32 R15, RZ, RZ, R73 ;  /* 0x000000ffff0fe224 */ /* 0x000fe200078e0049 */
[----:B------:R-:W-:Y:S02]  /*1ae40*/  ISETP.GE.U32.AND P0, PT, R18, 0x7fffff14, PT ;  /* 0x7fffff141200780c */ /* 0x000fe40003f06070 */
[----:B------:R-:W-:Y:S02]  /*1ae50*/  PRMT R85, RZ, 0x7610, R85 ;  /* 0x00007610ff557816 */ /* 0x000fe40000000055 */
[----:B------:R0:W4:Y:S01]  /*1ae60*/  @!P6 LDG.E.U8 R86, desc[UR14][R14.64] ;  /* 0x0000000e0e56e981 */ /* 0x000122000c1e1100 */
[----:B------:R-:W-:Y:S01]  /*1ae70*/  PRMT R53, RZ, 0x7610, R53 ;  /* 0x00007610ff357816 */ /* 0x000fe20000000035 */
[----:B0-----:R-:W-:Y:S02]  /*1ae80*/  @!P6 IMAD.MOV.U32 R14, RZ, RZ, R66 ;  /* 0x000000ffff0ee224 */ /* 0x001fe400078e0042 */
[----:B------:R-:W-:-:S05]  /*1ae90*/  @!P6 IMAD.MOV.U32 R15, RZ, RZ, R65 ;  /* 0x000000ffff0fe224 */ /* 0x000fca00078e0041 */
[----:B------:R2:W4:Y:S01]  /*1aea0*/  @!P6 LDG.E.U8 R85, desc[UR14][R14.64] ;  /* 0x0000000e0e55e981 */ /* 0x000522000c1e1100 */
[----:B------:R-:W-:Y:S01]  /*1aeb0*/  VIADD R18, R64, 0xffffff92 ;  /* 0xffffff9240127836 */ /* 0x000fe20000000000 */
[----:B------:R-:W-:-:S04]  /*1aec0*/  PRMT R52, RZ, 0x7610, R52 ;  /* 0x00007610ff347816 */ /* 0x000fc80000000034 */
[----:B------:R-:W-:Y:S02]  /*1aed0*/  ISETP.GE.U32.AND P6, PT, R18, 0x7fffff13, PT ;  /* 0x7fffff131200780c */ /* 0x000fe40003fc6070 */
[----:B------:R-:W-:Y:S02]  /*1aee0*/  PRMT R18, RZ, 0x7610, R18 ;  /* 0x00007610ff127816 */ /* 0x000fe40000000012 */
[----:B------:R-:W-:Y:S01]  /*1aef0*/  PRMT R38, RZ, 0x7610, R38 ;  /* 0x00007610ff267816 */ /* 0x000fe20000000026 */
[----:B--2---:R-:W-:Y:S02]  /*1af00*/  @!P0 IMAD.MOV.U32 R15, RZ, RZ, R68 ;  /* 0x000000ffff0f8224 */ /* 0x004fe400078e0044 */
[----:B------:R-:W-:-:S05]  /*1af10*/  @!P0 IMAD.MOV.U32 R14, RZ, RZ, R69 ;  /* 0x000000ffff0e8224 */ /* 0x000fca00078e0045 */
[----:B------:R0:W2:Y:S02]  /*1af20*/  @!P0 LDG.E.U8 R53, desc[UR14][R14.64] ;  /* 0x0000000e0e358981 */ /* 0x0000a4000c1e1100 */
[----:B0-----:R-:W-:Y:S02]  /*1af30*/  @!P0 IMAD.MOV.U32 R14, RZ, RZ, R63 ;  /* 0x000000ffff0e8224 */ /* 0x001fe400078e003f */
[----:B------:R-:W-:-:S05]  /*1af40*/  @!P0 IMAD.MOV.U32 R15, RZ, RZ, R74 ;  /* 0x000000ffff0f8224 */ /* 0x000fca00078e004a */
[----:B------:R3:W2:Y:S02]  /*1af50*/  @!P0 LDG.E.U8 R52, desc[UR14][R14.64] ;  /* 0x0000000e0e348981 */ /* 0x0006a4000c1e1100 */
[----:B---3--:R-:W-:Y:S02]  /*1af60*/  @!P0 IMAD.MOV.U32 R15, RZ, RZ, R79 ;  /* 0x000000ffff0f8224 */ /* 0x008fe400078e004f */
[----:B------:R-:W-:-:S05]  /*1af70*/  @!P0 IMAD.MOV.U32 R14, RZ, RZ, R70 ;  /* 0x000000ffff0e8224 */ /* 0x000fca00078e0046 */
[----:B------:R4:W3:Y:S02]  /*1af80*/  @!P0 LDG.E.U8 R18, desc[UR14][R14.64] ;  /* 0x0000000e0e128981 */ /* 0x0008e4000c1e1100 */
[----:B----4-:R-:W-:Y:S02]  /*1af90*/  @!P0 IMAD.MOV.U32 R15, RZ, RZ, R71 ;  /* 0x000000ffff0f8224 */ /* 0x010fe400078e0047 */
[----:B------:R-:W-:-:S05]  /*1afa0*/  @!P0 IMAD.MOV.U32 R14, RZ, RZ, R72 ;  /* 0x000000ffff0e8224 */ /* 0x000fca00078e0048 */
[----:B------:R-:W4:Y:S04]  /*1afb0*/  @!P0 LDG.E.U8 R38, desc[UR14][R14.64] ;  /* 0x0000000e0e268981 */ /* 0x000f28000c1e1100 */
[----:B------:R-:W-:Y:S04]  /*1afc0*/  STL [R1+0x1a24], R86 ;  /* 0x001a245601007387 */ /* 0x000fe80000100800 */
[----:B------:R-:W-:Y:S04]  /*1afd0*/  STL [R1+0xe4], R55 ;  /* 0x0000e43701007387 */ /* 0x000fe80000100800 */
[----:B------:R-:W2:Y:S04]  /*1afe0*/  LDL R65, [R1+0x1360] ;  /* 0x0013600001417983 */ /* 0x000ea80000100800 */
[----:B------:R-:W2:Y:S04]  /*1aff0*/  LDL R66, [R1+0x1364] ;  /* 0x0013640001427983 */ /* 0x000ea80000100800 */
[----:B------:R-:W2:Y:S04]  /*1b000*/  LDL R73, [R1+0x1368] ;  /* 0x0013680001497983 */ /* 0x000ea80000100800 */
[----:B------:R-:W2:Y:S04]  /*1b010*/  LDL R67, [R1+0x136c] ;  /* 0x00136c0001437983 */ /* 0x000ea80000100800 */
[----:B------:R-:W-:Y:S04]  /*1b020*/  STL [R1+0x1a28], R85 ;  /* 0x001a285501007387 */ /* 0x000fe80000100800 */
[----:B------:R-:W-:Y:S04]  /*1b030*/  STL [R1+0xdc], R54 ;  /* 0x0000dc3601007387 */ /* 0x000fe80000100800 */
[----:B------:R-:W2:Y:S04]  /*1b040*/  LDL R68, [R1+0x1370] ;  /* 0x0013700001447983 */ /* 0x000ea80000100800 */
[----:B------:R-:W2:Y:S04]  /*1b050*/  LDL R69, [R1+0x1374] ;  /* 0x0013740001457983 */ /* 0x000ea80000100800 */
[----:B------:R-:W2:Y:S04]  /*1b060*/  LDL R74, [R1+0x1378] ;  /* 0x00137800014a7983 */ /* 0x000ea80000100800 */
[----:B------:R-:W2:Y:S04]  /*1b070*/  LDL R63, [R1+0x137c] ;  /* 0x00137c00013f7983 */ /* 0x000ea80000100800 */
[----:B---3--:R-:W-:Y:S04]  /*1b080*/  STL [R1+0x14], R18 ;  /* 0x0000141201007387 */ /* 0x008fe80000100800 */
[----:B------:R-:W3:Y:S04]  /*1b090*/  LDL R70, [R1+0x1380] ;  /* 0x0013800001467983 */ /* 0x000ee80000100800 */
[----:B----4-:R0:W-:Y:S04]  /*1b0a0*/  STL [R1+0x10], R38 ;  /* 0x0000102601007387 */ /* 0x0101e80000100800 */
[----:B0-----:R-:W4:Y:S01]  /*1b0b0*/  LDL R38, [R1+0x1384] ;  /* 0x0013840001267983 */ /* 0x001f220000100800 */
[----:B------:R-:W-:Y:S01]  /*1b0c0*/  PRMT R51, RZ, 0x7610, R51 ;  /* 0x00007610ff337816 */ /* 0x000fe20000000033 */
[----:B--2---:R-:W-:-:S02]  /*1b0d0*/  @!P6 IMAD.MOV.U32 R15, RZ, RZ, R65 ;  /* 0x000000ffff0fe224 */ /* 0x004fc400078e0041 */
[----:B------:R-:W-:Y:S01]  /*1b0e0*/  @!P6 IMAD.MOV.U32 R14, RZ, RZ, R66 ;  /* 0x000000ffff0ee224 */ /* 0x000fe200078e0042 */
[----:B------:R-:W-:Y:S01]  /*1b0f0*/  PRMT R50, RZ, 0x7610, R50 ;  /* 0x00007610ff327816 */ /* 0x000fe20000000032 */
[----:B------:R-:W-:Y:S01]  /*1b100*/  VIADD R18, R64, 0xffffff91 ;  /* 0xffffff9140127836 */ /* 0x000fe20000000000 */
[----:B------:R-:W2:Y:S04]  /*1b110*/  LDL R65, [R1+0x1388] ;  /* 0x0013880001417983 */ /* 0x000ea80000100800 */
[----:B------:R0:W2:Y:S01]  /*1b120*/  @!P6 LDG.E.U8 R51, desc[UR14][R14.64] ;  /* 0x0000000e0e33e981 */ /* 0x0000a2000c1e1100 */
[----:B------:R-:W-:Y:S02]  /*1b130*/  ISETP.GE.U32.AND P0, PT, R18, 0x7fffff12, PT ;  /* 0x7fffff121200780c */ /* 0x000fe40003f06070 */
[----:B------:R-:W-:Y:S01]  /*1b140*/  PRMT R18, RZ, 0x7610, R18 ;  /* 0x00007610ff127816 */ /* 0x000fe20000000012 */
[----:B------:R-:W2:Y:S01]  /*1b150*/  LDL R66, [R1+0x138c] ;  /* 0x00138c0001427983 */ /* 0x000ea20000100800 */
[----:B0-----:R-:W-:-:S02]  /*1b160*/  @!P6 IMAD.MOV.U32 R14, RZ, RZ, R67 ;  /* 0x000000ffff0ee224 */ /* 0x001fc400078e0043 */
[----:B------:R-:W-:-:S05]  /*1b170*/  @!P6 IMAD.MOV.U32 R15, RZ, RZ, R73 ;  /* 0x000000ffff0fe224 */ /* 0x000fca00078e0049 */
[----:B------:R0:W2:Y:S02]  /*1b180*/  @!P6 LDG.E.U8 R50, desc[UR14][R14.64] ;  /* 0x0000000e0e32e981 */ /* 0x0000a4000c1e1100 */
[----:B0-----:R-:W-:Y:S02]  /*1b190*/  @!P6 IMAD.MOV.U32 R14, RZ, RZ, R69 ;  /* 0x000000ffff0ee224 */ /* 0x001fe400078e0045 */
[----:B------:R-:W-:-:S05]  /*1b1a0*/  @!P6 IMAD.MOV.U32 R15, RZ, RZ, R68 ;  /* 0x000000ffff0fe224 */ /* 0x000fca00078e0044 */
[----:B------:R0:W2:Y:S01]  /*1b1b0*/  @!P6 LDG.E.U8 R18, desc[UR14][R14.64] ;  /* 0x0000000e0e12e981 */ /* 0x0000a2000c1e1100 */
[----:B------:R-:W-:-:S03]  /*1b1c0*/  PRMT R49, RZ, 0x7610, R49 ;  /* 0x00007610ff317816 */ /* 0x000fc60000000031 */
[----:B------:R-:W-:Y:S04]  /*1b1d0*/  STL [R1+0x1c], R53 ;  /* 0x00001c3501007387 */ /* 0x000fe80000100800 */
[----:B------:R-:W2:Y:S01]  /*1b1e0*/  LDL R71, [R1+0x1390] ;  /* 0x0013900001477983 */ /* 0x000ea20000100800 */
[----:B0-----:R-:W-:-:S03]  /*1b1f0*/  @!P6 IMAD.MOV.U32 R14, RZ, RZ, R63 ;  /* 0x000000ffff0ee224 */ /* 0x001fc600078e003f */
[----:B------:R-:W2:Y:S01]  /*1b200*/  LDL R72, [R1+0x1394] ;  /* 0x0013940001487983 */ /* 0x000ea20000100800 */
[----:B------:R-:W-:Y:S01]  /*1b210*/  @!P6 IMAD.MOV.U32 R15, RZ, RZ, R74 ;  /* 0x000000ffff0fe224 */ /* 0x000fe200078e004a */
[----:B------:R-:W-:Y:S02]  /*1b220*/  PRMT R37, RZ, 0x7610, R37 ;  /* 0x00007610ff257816 */ /* 0x000fe40000000025 */
[----:B------:R-:W2:Y:S04]  /*1b230*/  LDL R73, [R1+0x1398] ;  /* 0x0013980001497983 */ /* 0x000ea80000100800 */
[----:B------:R-:W-:Y:S04]  /*1b240*/  STL [R1+0x18], R52 ;  /* 0x0000183401007387 */ /* 0x000fe80000100800 */
[----:B------:R3:W2:Y:S04]  /*1b250*/  @!P6 LDG.E.U8 R49, desc[UR14][R14.64] ;  /* 0x0000000e0e31e981 */ /* 0x0006a8000c1e1100 */
[----:B------:R-:W2:Y:S01]  /*1b260*/  LDL R67, [R1+0x139c] ;  /* 0x00139c0001437983 */ /* 0x000ea20000100800 */
[----:B---3--:R-:W-:-:S02]  /*1b270*/  @!P0 IMAD.MOV.U32 R15, RZ, RZ, R70 ;  /* 0x000000ffff0f8224 */ /* 0x008fc400078e0046 */
[----:B----4-:R-:W-:-:S05]  /*1b280*/  @!P0 IMAD.MOV.U32 R14, RZ, RZ, R38 ;  /* 0x000000ffff0e8224 */ /* 0x010fca00078e0026 */
[----:B------:R2:W3:Y:S01]  /*1b290*/  @!P0 LDG.E.U8 R37, desc[UR14][R14.64] ;  /* 0x0000000e0e258981 */ /* 0x0004e2000c1e1100 */
[----:B------:R-:W-:Y:S01]  /*1b2a0*/  PRMT R48, RZ, 0x7610, R48 ;  /* 0x00007610ff307816 */ /* 0x000fe20000000030 */
[----:B--2---:R-:W-:Y:S02]  /*1b2b0*/  @!P0 IMAD.MOV.U32 R15, RZ, RZ, R65 ;  /* 0x000000ffff0f8224 */ /* 0x004fe400078e0041 */
[----:B------:R-:W-:-:S05]  /*1b2c0*/  @!P0 IMAD.MOV.U32 R14, RZ, RZ, R66 ;  /* 0x000000ffff0e8224 */ /* 0x000fca00078e0042 */
[----:B------:R0:W2:Y:S01]  /*1b2d0*/  @!P0 LDG.E.U8 R48, desc[UR14][R14.64] ;  /* 0x0000000e0e308981 */ /* 0x0000a2000c1e1100 */
[----:B------:R-:W-:-:S03]  /*1b2e0*/  PRMT R34, RZ, 0x7610, R34 ;  /* 0x00007610ff227816 */ /* 0x000fc60000000022 */
[----:B------:R1:W-:Y:S04]  /*1b2f0*/  STL [R1+0x44], R18 ;  /* 0x0000441201007387 */ /* 0x0003e80000100800 */
[----:B------:R-:W4:Y:S01]  /*1b300*/  LDL R68, [R1+0x13a0] ;  /* 0x0013a00001447983 */ /* 0x000f220000100800 */
[----:B0-----:R-:W-:-:S03]  /*1b310*/  @!P0 IMAD.MOV.U32 R15, RZ, RZ, R71 ;  /* 0x000000ffff0f8224 */ /* 0x001fc600078e0047 */
[----:B------:R-:W2:Y:S01]  /*1b320*/  LDL R63, [R1+0x13a4] ;  /* 0x0013a400013f7983 */ /* 0x000ea20000100800 */
[----:B-1----:R-:W-:Y:S02]  /*1b330*/  VIADD R18, R64, 0xffffff90 ;  /* 0xffffff9040127836 */ /* 0x002fe40000000000 */
[----:B------:R-:W-:Y:S01]  /*1b340*/  @!P0 IMAD.MOV.U32 R14, RZ, RZ, R72 ;  /* 0x000000ffff0e8224 */ /* 0x000fe200078e0048 */
[----:B------:R-:W2:Y:S02]  /*1b350*/  LDL R69, [R1+0x13a8] ;  /* 0x0013a80001457983 */ /* 0x000ea40000100800 */
[----:B------:R-:W-:Y:S02]  /*1b360*/  ISETP.GE.U32.AND P6, PT, R18, 0x7fffff11, PT ;  /* 0x7fffff111200780c */ /* 0x000fe40003fc6070 */
[----:B------:R-:W-:Y:S01]  /*1b370*/  PRMT R18, RZ, 0x7610, R18 ;  /* 0x00007610ff127816 */ /* 0x000fe20000000012 */
[----:B------:R-:W2:Y:S05]  /*1b380*/  LDL R74, [R1+0x13ac] ;  /* 0x0013ac00014a7983 */ /* 0x000eaa0000100800 */
[----:B------:R0:W2:Y:S02]  /*1b390*/  @!P0 LDG.E.U8 R18, desc[UR14][R14.64] ;  /* 0x0000000e0e128981 */ /* 0x0000a4000c1e1100 */
[----:B0-----:R-:W-:-:S02]  /*1b3a0*/  @!P0 IMAD.MOV.U32 R14, RZ, RZ, R67 ;  /* 0x000000ffff0e8224 */ /* 0x001fc400078e0043 */
[----:B------:R-:W-:-:S05]  /*1b3b0*/  @!P0 IMAD.MOV.U32 R15, RZ, RZ, R73 ;  /* 0x000000ffff0f8224 */ /* 0x000fca00078e0049 */
[----:B------:R4:W2:Y:S04]  /*1b3c0*/  @!P0 LDG.E.U8 R34, desc[UR14][R14.64] ;  /* 0x0000000e0e228981 */ /* 0x0008a8000c1e1100 */
[----:B---3--:R0:W-:Y:S04]  /*1b3d0*/  STL [R1+0x90], R37 ;  /* 0x0000902501007387 */ /* 0x0081e80000100800 */
[----:B0-----:R-:W3:Y:S04]  /*1b3e0*/  LDL R37, [R1+0x13b0] ;  /* 0x0013b00001257983 */ /* 0x001ee80000100800 */
[----:B------:R-:W-:Y:S04]  /*1b3f0*/  STL [R1+0x4c], R51 ;  /* 0x00004c3301007387 */ /* 0x000fe80000100800 */
[----:B------:R-:W3:Y:S01]  /*1b400*/  LDL R38, [R1+0x13b4] ;  /* 0x0013b40001267983 */ /* 0x000ee20000100800 */
[----:B------:R-:W-:-:S03]  /*1b410*/  PRMT R47, RZ, 0x7610, R47 ;  /* 0x00007610ff2f7816 */ /* 0x000fc6000000002f */
[----:B------:R-:W3:Y:S01]  /*1b420*/  LDL R65, [R1+0x13b8] ;  /* 0x0013b80001417983 */ /* 0x000ee20000100800 */
[----:B------:R-:W-:-:S03]  /*1b430*/  PRMT R46, RZ, 0x7610, R46 ;  /* 0x00007610ff2e7816 */ /* 0x000fc6000000002e */
[----:B------:R-:W-:Y:S04]  /*1b440*/  STL [R1+0x48], R50 ;  /* 0x0000483201007387 */ /* 0x000fe80000100800 */
[----:B------:R-:W3:Y:S01]  /*1b450*/  LDL R66, [R1+0x13bc] ;  /* 0x0013bc0001427983 */ /* 0x000ee20000100800 */
[----:B----4-:R-:W-:Y:S02]  /*1b460*/  @!P6 IMAD.MOV.U32 R15, RZ, RZ, R68 ;  /* 0x000000ffff0fe224 */ /* 0x010fe400078e0044 */
[----:B--2---:R-:W-:-:S05]  /*1b470*/  @!P6 IMAD.MOV.U32 R14, RZ, RZ, R63 ;  /* 0x000000ffff0ee224 */ /* 0x004fca00078e003f */
[----:B------:R0:W2:Y:S04]  /*1b480*/  @!P6 LDG.E.U8 R47, desc[UR14][R14.64] ;  /* 0x0000000e0e2fe981 */ /* 0x0000a8000c1e1100 */
[----:B------:R1:W-:Y:S01]  /*1b490*/  STL [R1+0x88], R18 ;  /* 0x0000881201007387 */ /* 0x0003e20000100800 */
[----:B0-----:R-:W-:Y:S02]  /*1b4a0*/  @!P6 IMAD.MOV.U32 R14, RZ, RZ, R74 ;  /* 0x000000ffff0ee224 */ /* 0x001fe400078e004a */
[----:B------:R-:W-:Y:S01]  /*1b4b0*/  @!P6 IMAD.MOV.U32 R15, RZ, RZ, R69 ;  /* 0x000000ffff0fe224 */ /* 0x000fe200078e0045 */
[----:B------:R-:W4:Y:S04]  /*1b4c0*/  LDL R67, [R1+0x1420] ;  /* 0x0014200001437983 */ /* 0x000f280000100800 */
[----:B------:R3:W2:Y:S01]  /*1b4d0*/  @!P6 LDG.E.U8 R46, desc[UR14][R14.64] ;  /* 0x0000000e0e2ee981 */ /* 0x0006a2000c1e1100 */
[----:B-1----:R-:W-:-:S05]  /*1b4e0*/  VIADD R18, R64, 0xffffff8c ;  /* 0xffffff8c40127836 */ /* 0x002fca0000000000 */
[----:B------:R-:W-:Y:S01]  /*1b4f0*/  ISETP.GE.U32.AND P0, PT, R18, 0x7fffff0d, PT ;  /* 0x7fffff0d1200780c */ /* 0x000fe20003f06070 */
[----:B------:R0:W-:Y:S01]  /*1b500*/  STL [R1+0x84], R34 ;  /* 0x0000842201007387 */ /* 0x0001e20000100800 */
[----:B------:R-:W-:-:S03]  /*1b510*/  PRMT R18, RZ, 0x7610, R18 ;  /* 0x00007610ff127816 */ /* 0x000fc60000000012 */
[----:B0-----:R-:W2:Y:S01]  /*1b520*/  LDL R34, [R1+0x1424] ;  /* 0x0014240001227983 */ /* 0x001ea20000100800 */
[----:B---3--:R-:W-:Y:S02]  /*1b530*/  @!P6 IMAD.MOV.U32 R15, RZ, RZ, R37 ;  /* 0x000000ffff0fe224 */ /* 0x008fe400078e0025 */
[----:B------:R-:W-:-:S05]  /*1b540*/  @!P6 IMAD.MOV.U32 R14, RZ, RZ, R38 ;  /* 0x000000ffff0ee224 */ /* 0x000fca00078e0026 */
[----:B------:R0:W3:Y:S04]  /*1b550*/  @!P6 LDG.E.U8 R18, desc[UR14][R14.64] ;  /* 0x0000000e0e12e981 */ /* 0x0000e8000c1e1100 */
[----:B------:R-:W-:Y:S04]  /*1b560*/  STL [R1+0x40], R49 ;  /* 0x0000403101007387 */ /* 0x000fe80000100800 */
[----:B------:R-:W3:Y:S04]  /*1b570*/  LDL R68, [R1+0x1428] ;  /* 0x0014280001447983 */ /* 0x000ee80000100800 */
[----:B------:R-:W3:Y:S01]  /*1b580*/  LDL R63, [R1+0x142c] ;  /* 0x00142c00013f7983 */ /* 0x000ee20000100800 */
[----:B------:R-:W-:-:S03]  /*1b590*/  PRMT R45, RZ, 0x7610, R45 ;  /* 0x00007610ff2d7816 */ /* 0x000fc6000000002d */
[----:B------:R-:W3:Y:S01]  /*1b5a0*/  LDL R69, [R1+0x1430] ;  /* 0x0014300001457983 */ /* 0x000ee20000100800 */
[----:B0-----:R-:W-:-:S03]  /*1b5b0*/  @!P6 IMAD.MOV.U32 R14, RZ, RZ, R66 ;  /* 0x000000ffff0ee224 */ /* 0x001fc600078e0042 */
[----:B------:R-:W3:Y:S01]  /*1b5c0*/  LDL R74, [R1+0x1434] ;  /* 0x00143400014a7983 */ /* 0x000ee20000100800 */
[----:B------:R-:W-:Y:S01]  /*1b5d0*/  @!P6 IMAD.MOV.U32 R15, RZ, RZ, R65 ;  /* 0x000000ffff0fe224 */ /* 0x000fe200078e0041 */
[----:B------:R-:W-:Y:S02]  /*1b5e0*/  PRMT R84, RZ, 0x7610, R84 ;  /* 0x00007610ff547816 */ /* 0x000fe40000000054 */
[----:B------:R-:W-:Y:S04]  /*1b5f0*/  STL [R1+0x8c], R48 ;  /* 0x00008c3001007387 */ /* 0x000fe80000100800 */
[----:B------:R4:W3:Y:S04]  /*1b600*/  @!P6 LDG.E.U8 R45, desc[UR14][R14.64] ;  /* 0x0000000e0e2de981 */ /* 0x0008e8000c1e1100 */
[----:B------:R-:W3:Y:S04]  /*1b610*/  LDL R37, [R1+0x1438] ;  /* 0x0014380001257983 */ /* 0x000ee80000100800 */
[----:B------:R-:W3:Y:S01]  /*1b620*/  LDL R38, [R1+0x143c] ;  /* 0x00143c0001267983 */ /* 0x000ee20000100800 */
[----:B----4-:R-:W-:-:S02]  /*1b630*/  @!P0 IMAD.MOV.U32 R15, RZ, RZ, R67 ;  /* 0x000000ffff0f8224 */ /* 0x010fc400078e0043 */
[----:B--2---:R-:W-:-:S05]  /*1b640*/  @!P0 IMAD.MOV.U32 R14, RZ, RZ, R34 ;  /* 0x000000ffff0e8224 */ /* 0x004fca00078e0022 */
[----:B------:R0:W2:Y:S04]  /*1b650*/  @!P0 LDG.E.U8 R84, desc[UR14][R14.64] ;  /* 0x0000000e0e548981 */ /* 0x0000a8000c1e1100 */
[----:B---3--:R1:W-:Y:S04]  /*1b660*/  STL [R1+0xd0], R18 ;  /* 0x0000d01201007387 */ /* 0x0083e80000100800 */
[----:B------:R-:W3:Y:S04]  /*1b670*/  LDL R65, [R1+0x1440] ;  /* 0x0014400001417983 */ /* 0x000ee80000100800 */
[----:B------:R-:W4:Y:S04]  /*1b680*/  LDL R66, [R1+0x1444] ;  /* 0x0014440001427983 */ /* 0x000f280000100800 */
[----:B------:R-:W4:Y:S04]  /*1b690*/  LDL R67, [R1+0x1448] ;  /* 0x0014480001437983 */ /* 0x000f280000100800 */
[----:B------:R-:W4:Y:S01]  /*1b6a0*/  LDL R34, [R1+0x144c] ;  /* 0x00144c0001227983 */ /* 0x000f220000100800 */
[----:B------:R-:W-:Y:S01]  /*1b6b0*/  PRMT R83, RZ, 0x7610, R83 ;  /* 0x00007610ff537816 */ /* 0x000fe20000000053 */
[----:B0-----:R-:W-:-:S02]  /*1b6c0*/  @!P0 IMAD.MOV.U32 R14, RZ, RZ, R63 ;  /* 0x000000ffff0e8224 */ /* 0x001fc400078e003f */
[----:B------:R-:W-:Y:S01]  /*1b6d0*/  @!P0 IMAD.MOV.U32 R15, RZ, RZ, R68 ;  /* 0x000000ffff0f8224 */ /* 0x000fe200078e0044 */
[----:B------:R-:W-:Y:S01]  /*1b6e0*/  PRMT R81, RZ, 0x7610, R81 ;  /* 0x00007610ff517816 */ /* 0x000fe20000000051 */
[----:B-1----:R-:W-:-:S03]  /*1b6f0*/  VIADD R18, R64, 0xffffff8b ;  /* 0xffffff8b40127836 */ /* 0x002fc60000000000 */
[----:B------:R0:W4:Y:S02]  /*1b700*/  @!P0 LDG.E.U8 R83, desc[UR14][R14.64] ;  /* 0x0000000e0e538981 */ /* 0x000124000c1e1100 */
[----:B------:R-:W-:Y:S01]  /*1b710*/  ISETP.GE.U32.AND P6, PT, R18, 0x7fffff0c, PT ;  /* 0x7fffff0c1200780c */ /* 0x000fe20003fc6070 */
[----:B0-----:R-:W-:Y:S02]  /*1b720*/  @!P0 IMAD.MOV.U32 R14, RZ, RZ, R74 ;  /* 0x000000ffff0e8224 */ /* 0x001fe400078e004a */
[----:B------:R-:W-:-:S05]  /*1b730*/  @!P0 IMAD.MOV.U32 R15, RZ, RZ, R69 ;  /* 0x000000ffff0f8224 */ /* 0x000fca00078e0045 */
[----:B------:R0:W4:Y:S01]  /*1b740*/  @!P0 LDG.E.U8 R81, desc[UR14][R14.64] ;  /* 0x0000000e0e518981 */ /* 0x000122000c1e1100 */
[----:B------:R-:W-:Y:S02]  /*1b750*/  PRMT R80, RZ, 0x7610, R80 ;  /* 0x00007610ff507816 */ /* 0x000fe40000000050 */
[----:B------:R-:W-:Y:S01]  /*1b760*/  PRMT R44, RZ, 0x7610, R44 ;  /* 0x00007610ff2c7816 */ /* 0x000fe2000000002c */
[----:B0-----:R-:W-:Y:S02]  /*1b770*/  @!P0 IMAD.MOV.U32 R14, RZ, RZ, R38 ;  /* 0x000000ffff0e8224 */ /* 0x001fe400078e0026 */
[----:B------:R-:W-:-:S05]  /*1b780*/  @!P0 IMAD.MOV.U32 R15, RZ, RZ, R37 ;  /* 0x000000ffff0f8224 */ /* 0x000fca00078e0025 */
[----:B------:R3:W4:Y:S01]  /*1b790*/  @!P0 LDG.E.U8 R80, desc[UR14][R14.64] ;  /* 0x0000000e0e508981 */ /* 0x000722000c1e1100 */
[----:B------:R-:W-:-:S03]  /*1b7a0*/  PRMT R33, RZ, 0x7610, R33 ;  /* 0x00007610ff217816 */ /* 0x000fc60000000021 */
[----:B--2---:R-:W-:Y:S04]  /*1b7b0*/  STL [R1+0x1a2c], R84 ;  /* 0x001a2c5401007387 */ /* 0x004fe80000100800 */
[----:B------:R-:W-:Y:S04]  /*1b7c0*/  STL [R1+0xd8], R47 ;  /* 0x0000d82f01007387 */ /* 0x000fe80000100800 */
[----:B------:R-:W2:Y:S04]  /*1b7d0*/  LDL R68, [R1+0x1450] ;  /* 0x0014500001447983 */ /* 0x000ea80000100800 */
[----:B------:R-:W2:Y:S01]  /*1b7e0*/  LDL R63, [R1+0x1454] ;  /* 0x00145400013f7983 */ /* 0x000ea20000100800 */
[----:B---3--:R-:W-:-:S02]  /*1b7f0*/  @!P6 IMAD.MOV.U32 R15, RZ, RZ, R65 ;  /* 0x000000ffff0fe224 */ /* 0x008fc400078e0041 */
[----:B----4-:R-:W-:-:S05]  /*1b800*/  @!P6 IMAD.MOV.U32 R14, RZ, RZ, R66 ;  /* 0x000000ffff0ee224 */ /* 0x010fca00078e0042 */
[----:B------:R0:W3:Y:S02]  /*1b810*/  @!P6 LDG.E.U8 R44, desc[UR14][R14.64] ;  /* 0x0000000e0e2ce981 */ /* 0x0000e4000c1e1100 */
[----:B0-----:R-:W-:Y:S02]  /*1b820*/  @!P6 IMAD.MOV.U32 R14, RZ, RZ, R34 ;  /* 0x000000ffff0ee224 */ /* 0x001fe400078e0022 */
[----:B------:R-:W-:-:S05]  /*1b830*/  @!P6 IMAD.MOV.U32 R15, RZ, RZ, R67 ;  /* 0x000000ffff0fe224 */ /* 0x000fca00078e0043 */
[----:B------:R2:W4:Y:S04]  /*1b840*/  @!P6 LDG.E.U8 R33, desc[UR14][R14.64] ;  /* 0x0000000e0e21e981 */ /* 0x000528000c1e1100 */
[----:B------:R-:W-:Y:S04]  /*1b850*/  STL [R1+0x1a30], R83 ;  /* 0x001a305301007387 */ /* 0x000fe80000100800 */
[----:B------:R-:W-:Y:S04]  /*1b860*/  STL [R1+0xd4], R46 ;  /* 0x0000d42e01007387 */ /* 0x000fe80000100800 */
[----:B------:R-:W3:Y:S04]  /*1b870*/  LDL R69, [R1+0x1458] ;  /* 0x0014580001457983 */ /* 0x000ee80000100800 */
[----:B------:R-:W3:Y:S04]  /*1b880*/  LDL R74, [R1+0x145c] ;  /* 0x00145c00014a7983 */ /* 0x000ee80000100800 */
[----:B------:R-:W-:Y:S01]  /*1b890*/  STL [R1+0x1a34], R81 ;  /* 0x001a345101007387 */ /* 0x000fe20000100800 */
[----:B------:R-:W-:-:S03]  /*1b8a0*/  VIADD R18, R64, 0xffffff8a ;  /* 0xffffff8a40127836 */ /* 0x000fc60000000000 */
[----:B------:R-:W3:Y:S04]  /*1b8b0*/  LDL R37, [R1+0x1460] ;  /* 0x0014600001257983 */ /* 0x000ee80000100800 */
[----:B------:R-:W3:Y:S01]  /*1b8c0*/  LDL R38, [R1+0x1464] ;  /* 0x0014640001267983 */ /* 0x000ee20000100800 */
[----:B------:R-:W-:Y:S02]  /*1b8d0*/  ISETP.GE.U32.AND P0, PT, R18, 0x7fffff0b, PT ;  /* 0x7fffff0b1200780c */ /* 0x000fe40003f06070 */
[----:B------:R-:W-:Y:S01]  /*1b8e0*/  PRMT R18, RZ, 0x7610, R18 ;  /* 0x00007610ff127816 */ /* 0x000fe20000000012 */
[----:B------:R-:W-:Y:S04]  /*1b8f0*/  STL [R1+0xcc], R45 ;  /* 0x0000cc2d01007387 */ /* 0x000fe80000100800 */
[----:B------:R-:W-:Y:S04]  /*1b900*/  STL [R1+0x1a38], R80 ;  /* 0x001a385001007387 */ /* 0x000fe80000100800 */
[----:B------:R-:W3:Y:S04]  /*1b910*/  LDL R65, [R1+0x1468] ;  /* 0x0014680001417983 */ /* 0x000ee80000100800 */
[----:B------:R-:W3:Y:S01]  /*1b920*/  LDL R66, [R1+0x146c] ;  /* 0x00146c0001427983 */ /* 0x000ee20000100800 */
[----:B--2---:R-:W-:-:S02]  /*1b930*/  @!P6 IMAD.MOV.U32 R15, RZ, RZ, R68 ;  /* 0x000000ffff0fe224 */ /* 0x004fc400078e0044 */
[----:B------:R-:W-:-:S05]  /*1b940*/  @!P6 IMAD.MOV.U32 R14, RZ, RZ, R63 ;  /* 0x000000ffff0ee224 */ /* 0x000fca00078e003f */
[----:B------:R3:W2:Y:S04]  /*1b950*/  @!P6 LDG.E.U8 R18, desc[UR14][R14.64] ;  /* 0x0000000e0e12e981 */ /* 0x0006a8000c1e1100 */
[----:B----4-:R0:W-:Y:S04]  /*1b960*/  STL [R1+0x8], R33 ;  /* 0x0000082101007387 */ /* 0x0101e80000100800 */
[----:B------:R-:W4:Y:S01]  /*1b970*/  LDL R34, [R1+0x1474] ;  /* 0x0014740001227983 */ /* 0x000f220000100800 */
[----:B------:R-:W-:Y:S02]  /*1b980*/  PRMT R43, RZ, 0x7610, R43 ;  /* 0x00007610ff2b7816 */ /* 0x000fe4000000002b */
[----:B------:R-:W-:Y:S01]  /*1b990*/  PRMT R36, RZ, 0x7610, R36 ;  /* 0x00007610ff247816 */ /* 0x000fe20000000024 */
[----:B------:R-:W4:Y:S04]  /*1b9a0*/  LDL R72, [R1+0x1478] ;  /* 0x0014780001487983 */ /* 0x000f280000100800 */
[----:B0-----:R-:W4:Y:S01]  /*1b9b0*/  LDL R33, [R1+0x1470] ;  /* 0x0014700001217983 */ /* 0x001f220000100800 */
[----:B---3--:R-:W-:-:S02]  /*1b9c0*/  @!P6 IMAD.MOV.U32 R15, RZ, RZ, R69 ;  /* 0x000000ffff0fe224 */ /* 0x008fc400078e0045 */
[----:B------:R-:W-:Y:S01]  /*1b9d0*/  @!P6 IMAD.MOV.U32 R14, RZ, RZ, R74 ;  /* 0x000000ffff0ee224 */ /* 0x000fe200078e004a */
[----:B------:R-:W3:Y:S04]  /*1b9e0*/  LDL R63, [R1+0x147c] ;  /* 0x00147c00013f7983 */ /* 0x000ee80000100800 */
[----:B------:R0:W3:Y:S02]  /*1b9f0*/  @!P6 LDG.E.U8 R43, desc[UR14][R14.64] ;  /* 0x0000000e0e2be981 */ /* 0x0000e4000c1e1100 */
[----:B0-----:R-:W-:Y:S02]  /*1ba00*/  @!P0 IMAD.MOV.U32 R14, RZ, RZ, R38 ;  /* 0x000000ffff0e8224 */ /* 0x001fe400078e0026 */
[----:B------:R-:W-:-:S05]  /*1ba10*/  @!P0 IMAD.MOV.U32 R15, RZ, RZ, R37 ;  /* 0x000000ffff0f8224 */ /* 0x000fca00078e0025 */
[----:B------:R0:W3:Y:S01]  /*1ba20*/  @!P0 LDG.E.U8 R36, desc[UR14][R14.64] ;  /* 0x0000000e0e248981 */ /* 0x0000e2000c1e1100 */
[----:B------:R-:W-:Y:S01]  /*1ba30*/  PRMT R42, RZ, 0x7610, R42 ;  /* 0x00007610ff2a7816 */ /* 0x000fe2000000002a */
[----:B0-----:R-:W-:Y:S02]  /*1ba40*/  @!P0 IMAD.MOV.U32 R14, RZ, RZ, R66 ;  /* 0x000000ffff0e8224 */ /* 0x001fe400078e0042 */
[----:B------:R-:W-:-:S05]  /*1ba50*/  @!P0 IMAD.MOV.U32 R15, RZ, RZ, R65 ;  /* 0x000000ffff0f8224 */ /* 0x000fca00078e0041 */
[----:B------:R4:W3:Y:S04]  /*1ba60*/  @!P0 LDG.E.U8 R42, desc[UR14][R14.64] ;  /* 0x0000000e0e2a8981 */ /* 0x0008e8000c1e1100 */
[----:B--2---:R0:W-:Y:S04]  /*1ba70*/  STL [R1+0x4], R18 ;  /* 0x0000041201007387 */ /* 0x0041e80000100800 */
[----:B------:R-:W2:Y:S04]  /*1ba80*/  LDL R73, [R1+0x1480] ;  /* 0x0014800001497983 */ /* 0x000ea80000100800 */
[----:B------:R-:W2:Y:S01]  /*1ba90*/  LDL R67, [R1+0x1484] ;  /* 0x0014840001437983 */ /* 0x000ea20000100800 */
[----:B0-----:R-:W-:-:S03]  /*1baa0*/  VIADD R18, R64, 0xffffff89 ;  /* 0xffffff8940127836 */ /* 0x001fc60000000000 */
[----:B------:R-:W2:Y:S02]  /*1bab0*/  LDL R68, [R1+0x1488] ;  /* 0x0014880001447983 */ /* 0x000ea40000100800 */
[----:B------:R-:W-:Y:S02]  /*1bac0*/  ISETP.GE.U32.AND P6, PT, R18, 0x7fffff0a, PT ;  /* 0x7fffff0a1200780c */ /* 0x000fe40003fc6070 */
[----:B------:R-:W2:Y:S01]  /*1bad0*/  LDL R69, [R1+0x148c] ;  /* 0x00148c0001457983 */ /* 0x000ea20000100800 */
[----:B------:R-:W-:-:S03]  /*1bae0*/  PRMT R18, RZ, 0x7610, R18 ;  /* 0x00007610ff127816 */ /* 0x000fc60000000012 */
[----:B------:R-:W2:Y:S01]  /*1baf0*/  LDL R74, [R1+0x1490] ;  /* 0x00149000014a7983 */ /* 0x000ea20000100800 */
[----:B----4-:R-:W-:Y:S02]  /*1bb00*/  @!P0 IMAD.MOV.U32 R14, RZ, RZ, R34 ;  /* 0x000000ffff0e8224 */ /* 0x010fe400078e0022 */
[----:B------:R-:W-:-:S05]  /*1bb10*/  @!P0 IMAD.MOV.U32 R15, RZ, RZ, R33 ;  /* 0x000000ffff0f8224 */ /* 0x000fca00078e0021 */
[----:B------:R0:W4:Y:S04]  /*1bb20*/  @!P0 LDG.E.U8 R18, desc[UR14][R14.64] ;  /* 0x0000000e0e128981 */ /* 0x000128000c1e1100 */
[----:B------:R-:W-:Y:S04]  /*1bb30*/  STL [R1+0xc], R44 ;  /* 0x00000c2c01007387 */ /* 0x000fe80000100800 */
[----:B---3--:R1:W-:Y:S04]  /*1bb40*/  STL [R1+0x3c], R36 ;  /* 0x00003c2401007387 */ /* 0x0083e80000100800 */
[----:B------:R-:W3:Y:S04]  /*1bb50*/  LDL R37, [R1+0x1498] ;  /* 0x0014980001257983 */ /* 0x000ee80000100800 */
[----:B------:R-:W3:Y:S04]  /*1bb60*/  LDL R38, [R1+0x149c] ;  /* 0x00149c0001267983 */ /* 0x000ee80000100800 */
[----:B-1----:R-:W3:Y:S04]  /*1bb70*/  LDL R36, [R1+0x1494] ;  /* 0x0014940001247983 */ /* 0x002ee80000100800 */
[----:B------:R-:W3:Y:S04]  /*1bb80*/  LDL R65, [R1+0x14a0] ;  /* 0x0014a00001417983 */ /* 0x000ee80000100800 */
[----:B------:R-:W3:Y:S04]  /*1bb90*/  LDL R66, [R1+0x14a4] ;  /* 0x0014a40001427983 */ /* 0x000ee80000100800 */
[----:B------:R-:W3:Y:S04]  /*1bba0*/  LDL R33, [R1+0x14a8] ;  /* 0x0014a80001217983 */ /* 0x000ee80000100800 */
[----:B------:R-:W3:Y:S01]  /*1bbb0*/  LDL R34, [R1+0x14ac] ;  /* 0x0014ac0001227983 */ /* 0x000ee20000100800 */
[----:B0-----:R-:W-:-:S03]  /*1bbc0*/  @!P0 IMAD.MOV.U32 R14, RZ, RZ, R63 ;  /* 0x000000ffff0e8224 */ /* 0x001fc600078e003f */
[----:B----4-:R0:W-:Y:S04]  /*1bbd0*/  STL [R1+0x34], R18 ;  /* 0x0000341201007387 */ /* 0x0101e80000100800 */
[----:B------:R-:W-:Y:S04]  /*1bbe0*/  STL [R1], R43 ;  /* 0x0000002b01007387 */ /* 0x000fe80000100800 */
[----:B------:R-:W4:Y:S01]  /*1bbf0*/  LDL R63, [R1+0x14b4] ;  /* 0x0014b400013f7983 */ /* 0x000f220000100800 */
[----:B------:R-:W-:Y:S01]  /*1bc00*/  PRMT R41, RZ, 0x7610, R41 ;  /* 0x00007610ff297816 */ /* 0x000fe20000000029 */
[----:B------:R-:W-:Y:S01]  /*1bc10*/  @!P0 IMAD.MOV.U32 R15, RZ, RZ, R72 ;  /* 0x000000ffff0f8224 */ /* 0x000fe200078e0048 */
[----:B------:R-:W-:-:S04]  /*1bc20*/  PRMT R40, RZ, 0x7610, R40 ;  /* 0x00007610ff287816 */ /* 0x000fc80000000028 */
[----:B------:R2:W4:Y:S01]  /*1bc30*/  @!P0 LDG.E.U8 R41, desc[UR14][R14.64] ;  /* 0x0000000e0e298981 */ /* 0x000522000c1e1100 */
[----:B------:R-:W-:Y:S01]  /*1bc40*/  PRMT R39, RZ, 0x7610, R39 ;  /* 0x00007610ff277816 */ /* 0x000fe20000000027 */
[----:B0-----:R-:W-:Y:S02]  /*1bc50*/  VIADD R18, R64, 0xffffff88 ;  /* 0xffffff8840127836 */ /* 0x001fe40000000000 */
[----:B--2---:R-:W-:Y:S02]  /*1bc60*/  @!P6 IMAD.MOV.U32 R14, RZ, RZ, R67 ;  /* 0x000000ffff0ee224 */ /* 0x004fe400078e0043 */
[----:B------:R-:W-:-:S05]  /*1bc70*/  @!P6 IMAD.MOV.U32 R15, RZ, RZ, R73 ;  /* 0x000000ffff0fe224 */ /* 0x000fca00078e0049 */
[----:B------:R0:W2:Y:S01]  /*1bc80*/  @!P6 LDG.E.U8 R40, desc[UR14][R14.64] ;  /* 0x0000000e0e28e981 */ /* 0x0000a2000c1e1100 */
[----:B------:R-:W-:Y:S02]  /*1bc90*/  ISETP.GE.U32.AND P0, PT, R18, 0x7fffff09, PT ;  /* 0x7fffff091200780c */ /* 0x000fe40003f06070 */
[----:B------:R-:W-:Y:S01]  /*1bca0*/  PRMT R35, RZ, 0x7610, R35 ;  /* 0x00007610ff237816 */ /* 0x000fe20000000023 */
[----:B0-----:R-:W-:Y:S02]  /*1bcb0*/  @!P6 IMAD.MOV.U32 R14, RZ, RZ, R69 ;  /* 0x000000ffff0ee224 */ /* 0x001fe400078e0045 */
[----:B------:R-:W-:-:S05]  /*1bcc0*/  @!P6 IMAD.MOV.U32 R15, RZ, RZ, R68 ;  /* 0x000000ffff0fe224 */ /* 0x000fca00078e0044 */
[----:B------:R3:W2:Y:S01]  /*1bcd0*/  @!P6 LDG.E.U8 R39, desc[UR14][R14.64] ;  /* 0x0000000e0e27e981 */ /* 0x0006a2000c1e1100 */
[----:B------:R-:W-:Y:S01]  /*1bce0*/  PRMT R32, RZ, 0x7610, R32 ;  /* 0x00007610ff207816 */ /* 0x000fe20000000020 */
[----:B---3--:R-:W-:Y:S02]  /*1bcf0*/  @!P6 IMAD.MOV.U32 R14, RZ, RZ, R36 ;  /* 0x000000ffff0ee224 */ /* 0x008fe400078e0024 */
[----:B------:R-:W-:-:S05]  /*1bd00*/  @!P6 IMAD.MOV.U32 R15, RZ, RZ, R74 ;  /* 0x000000ffff0fe224 */ /* 0x000fca00078e004a */
[----:B------:R0:W3:Y:S01]  /*1bd10*/  @!P6 LDG.E.U8 R35, desc[UR14][R14.64] ;  /* 0x0000000e0e23e981 */ /* 0x0000e2000c1e1100 */
[----:B------:R-:W-:Y:S01]  /*1bd20*/  PRMT R31, RZ, 0x7610, R31 ;  /* 0x00007610ff1f7816 */ /* 0x000fe2000000001f */
[----:B0-----:R-:W-:Y:S02]  /*1bd30*/  @!P6 IMAD.MOV.U32 R14, RZ, RZ, R38 ;  /* 0x000000ffff0ee224 */ /* 0x001fe400078e0026 */
[----:B------:R-:W-:-:S05]  /*1bd40*/  @!P6 IMAD.MOV.U32 R15, RZ, RZ, R37 ;  /* 0x000000ffff0fe224 */ /* 0x000fca00078e0025 */
[----:B------:R0:W2:Y:S01]  /*1bd50*/  @!P6 LDG.E.U8 R32, desc[UR14][R14.64] ;  /* 0x0000000e0e20e981 */ /* 0x0000a2000c1e1100 */
        /* <DEDUP_REMOVED lines=10> */
[----:B------:R-:W-:Y:S04]  /*1be00*/  STL [R1+0x38], R42 ;  /* 0x0000382a01007387 */ /* 0x000fe80000100800 */
[----:B------:R-:W2:Y:S04]  /*1be10*/  LDL R65, [R1+0x1520] ;  /* 0x0015200001417983 */ /* 0x000ea80000100800 */
[----:B------:R-:W2:Y:S01]  /*1be20*/  LDL R66, [R1+0x1524] ;  /* 0x0015240001427983 */ /* 0x000ea20000100800 */
[----:B----4-:R-:W-:-:S05]  /*1be30*/  @!P0 IMAD.MOV.U32 R14, RZ, RZ, R63 ;  /* 0x000000ffff0e8224 */ /* 0x010fca00078e003f */
[----:B------:R0:W4:Y:S02]  /*1be40*/  @!P0 LDG.E.U8 R28, desc[UR14][R14.64] ;  /* 0x0000000e0e1c8981 */ /* 0x000124000c1e1100 */
[----:B0-----:R-:W-:Y:S02]  /*1be50*/  @!P0 IMAD.MOV.U32 R14, RZ, RZ, R22 ;  /* 0x000000ffff0e8224 */ /* 0x001fe400078e0016 */
[----:B------:R-:W-:-:S05]  /*1be60*/  @!P0 IMAD.MOV.U32 R15, RZ, RZ, R23 ;  /* 0x000000ffff0f8224 */ /* 0x000fca00078e0017 */
[----:B------:R0:W3:Y:S04]  /*1be70*/  @!P0 LDG.E.U8 R18, desc[UR14][R14.64] ;  /* 0x0000000e0e128981 */ /* 0x0000e8000c1e1100 */
[----:B------:R-:W-:Y:S04]  /*1be80*/  STL [R1+0x30], R41 ;  /* 0x0000302901007387 */ /* 0x000fe80000100800 */
[----:B------:R-:W3:Y:S01]  /*1be90*/  LDL.LU R24, [R1+0x1a98] ;  /* 0x001a980001187983 */ /* 0x000ee20000300800 */
[C---:B0-----:R-:W-:Y:S02]  /*1bea0*/  VIADD R15, R64.reuse, 0x7f ;  /* 0x0000007f400f7836 */ /* 0x041fe40000000000 */
[----:B------:R-:W-:Y:S01]  /*1beb0*/  VIADD R14, R64, 0xffffff83 ;  /* 0xffffff83400e7836 */ /* 0x000fe20000000000 */
[----:B------:R-:W-:-:S02]  /*1bec0*/  PRMT R93, RZ, 0x7610, R93 ;  /* 0x00007610ff5d7816 */ /* 0x000fc4000000005d */
[----:B------:R-:W-:Y:S01]  /*1bed0*/  PRMT R92, RZ, 0x7610, R92 ;  /* 0x00007610ff5c7816 */ /* 0x000fe2000000005c */
[----:B----4-:R0:W-:Y:S04]  /*1bee0*/  STL [R1+0xc0], R28 ;  /* 0x0000c01c01007387 */ /* 0x0101e80000100800 */
[----:B--2---:R-:W-:Y:S04]  /*1bef0*/  STL [R1+0x80], R40 ;  /* 0x0000802801007387 */ /* 0x004fe80000100800 */
[----:B------:R-:W2:Y:S01]  /*1bf00*/  LDL.LU R23, [R1+0x1a94] ;  /* 0x001a940001177983 */ /* 0x000ea20000300800 */
[----:B0-----:R-:W-:-:S03]  /*1bf10*/  IADD3 R28, P6, PT, R21, R5, RZ ;  /* 0x00000005151c7210 */ /* 0x001fc60007fde0ff */
[----:B------:R-:W4:Y:S04]  /*1bf20*/  LDL.LU R22, [R1+0x1a90] ;  /* 0x001a900001167983 */ /* 0x000f280000300800 */
[----:B------:R-:W-:Y:S04]  /*1bf30*/  STL [R1+0x7c], R39 ;  /* 0x00007c2701007387 */ /* 0x000fe80000100800 */
[----:B------:R-:W-:Y:S04]  /*1bf40*/  STL [R1+0x1554], R28 ;  /* 0x0015541c01007387 */ /* 0x000fe80000100800 */
[----:B------:R0:W-:Y:S04]  /*1bf50*/  STL [R1+0xc4], R29 ;  /* 0x0000c41d01007387 */ /* 0x0001e80000100800 */
[----:B---3--:R1:W-:Y:S01]  /*1bf60*/  STL [R1+0xbc], R18 ;  /* 0x0000bc1201007387 */ /* 0x0083e20000100800 */
[----:B0-----:R-:W-:Y:S01]  /*1bf70*/  IMAD.X R29, R19, 0x1, R6, P6 ;  /* 0x00000001131d7824 */ /* 0x001fe200030e0606 */
[----:B-1----:R-:W-:-:S02]  /*1bf80*/  IADD3 R18, P0, PT, R21, R7, RZ ;  /* 0x0000000715127210 */ /* 0x002fc40007f1e0ff */
[----:B------:R-:W-:Y:S01]  /*1bf90*/  ISETP.GE.U32.AND P6, PT, R14, 0x7fffff04, PT ;  /* 0x7fffff040e00780c */ /* 0x000fe20003fc6070 */
[----:B------:R-:W-:Y:S02]  /*1bfa0*/  @!P1 IMAD.MOV.U32 R14, RZ, RZ, R66 ;  /* 0x000000ffff0e9224 */ /* 0x000fe400078e0042 */
[----:B------:R-:W-:Y:S01]  /*1bfb0*/  IMAD.X R19, R19, 0x1, R8, P0 ;  /* 0x0000000113137824 */ /* 0x000fe200000e0608 */
[----:B------:R-:W-:Y:S01]  /*1bfc0*/  ISETP.GT.AND P0, PT, R15, 0x7f, PT ;  /* 0x0000007f0f00780c */ /* 0x000fe20003f04270 */
[----:B------:R-:W-:-:S05]  /*1bfd0*/  @!P1 IMAD.MOV.U32 R15, RZ, RZ, R65 ;  /* 0x000000ffff0f9224 */ /* 0x000fca00078e0041 */
[----:B------:R0:W3:Y:S02]  /*1bfe0*/  @!P1 LDG.E.U8 R93, desc[UR14][R14.64] ;  /* 0x0000000e0e5d9981 */ /* 0x0000e4000c1e1100 */
[----:B0-----:R-:W-:Y:S02]  /*1bff0*/  @!P1 IMAD.MOV.U32 R14, RZ, RZ, R12 ;  /* 0x000000ffff0e9224 */ /* 0x001fe400078e000c */
[----:B------:R-:W-:-:S05]  /*1c000*/  @!P1 IMAD.MOV.U32 R15, RZ, RZ, R20 ;  /* 0x000000ffff0f9224 */ /* 0x000fca00078e0014 */
[----:B------:R0:W2:Y:S04]  /*1c010*/  @!P1 LDG.E.U8 R92, desc[UR14][R14.64] ;  /* 0x0000000e0e5c9981 */ /* 0x0000a8000c1e1100 */
[----:B------:R-:W-:Y:S04]  /*1c020*/  STL [R1+0x78], R35 ;  /* 0x0000782301007387 */ /* 0x000fe80000100800 */
[----:B------:R-:W4:Y:S04]  /*1c030*/  LDL.LU R21, [R1+0x1a8c] ;  /* 0x001a8c0001157983 */ /* 0x000f280000300800 */
[----:B------:R-:W-:Y:S04]  /*1c040*/  STL [R1+0x74], R32 ;  /* 0x0000742001007387 */ /* 0x000fe80000100800 */
[----:B------:R-:W-:Y:S04]  /*1c050*/  STL [R1+0x1550], R29 ;  /* 0x0015501d01007387 */ /* 0x000fe80000100800 */
[----:B------:R-:W-:Y:S04]  /*1c060*/  STL [R1+0x155c], R18 ;  /* 0x00155c1201007387 */ /* 0x000fe80000100800 */
[----:B------:R-:W-:Y:S04]  /*1c070*/  STL [R1+0xc8], R31 ;  /* 0x0000c81f01007387 */ /* 0x000fe80000100800 */
[----:B------:R-:W-:Y:S01]  /*1c080*/  STL [R1+0x1558], R19 ;  /* 0x0015581301007387 */ /* 0x000fe20000100800 */
[----:B0-----:R-:W-:-:S02]  /*1c090*/  @!P1 IMAD.MOV.U32 R15, RZ, RZ, R2 ;  /* 0x000000ffff0f9224 */ /* 0x001fc400078e0002 */
[----:B------:R-:W-:Y:S01]  /*1c0a0*/  @!P1 IMAD.MOV.U32 R14, RZ, RZ, R13 ;  /* 0x000000ffff0e9224 */ /* 0x000fe200078e000d */
[----:B------:R-:W-:-:S06]  /*1c0b0*/  PRMT R91, RZ, 0x7610, R91 ;  /* 0x00007610ff5b7816 */ /* 0x000fcc000000005b */
[----:B------:R0:W4:Y:S04]  /*1c0c0*/  @!P1 LDG.E.U8 R91, desc[UR14][R14.64] ;  /* 0x0000000e0e5b9981 */ /* 0x000128000c1e1100 */
[----:B---3--:R-:W-:Y:S04]  /*1c0d0*/  STL [R1+0x1a3c], R93 ;  /* 0x001a3c5d01007387 */ /* 0x008fe80000100800 */
[----:B------:R-:W3:Y:S04]  /*1c0e0*/  LDL.LU R20, [R1+0x1a88] ;  /* 0x001a880001147983 */ /* 0x000ee80000300800 */
[----:B------:R-:W3:Y:S04]  /*1c0f0*/  LDL.LU R12, [R1+0x1a84] ;  /* 0x001a8400010c7983 */ /* 0x000ee80000300800 */
[----:B--2---:R-:W-:Y:S04]  /*1c100*/  STL [R1+0x1a40], R92 ;  /* 0x001a405c01007387 */ /* 0x004fe80000100800 */
[----:B------:R-:W2:Y:S04]  /*1c110*/  LDL.LU R2, [R1+0x1a80] ;  /* 0x001a800001027983 */ /* 0x000ea80000300800 */
[----:B------:R-:W2:Y:S01]  /*1c120*/  LDL.LU R13, [R1+0x1a7c] ;  /* 0x001a7c00010d7983 */ /* 0x000ea20000300800 */
[----:B------:R-:W-:Y:S01]  /*1c130*/  PRMT R90, RZ, 0x7610, R90 ;  /* 0x00007610ff5a7816 */ /* 0x000fe2000000005a */
[----:B0-----:R-:W-:-:S02]  /*1c140*/  @!P1 IMAD.MOV.U32 R14, RZ, RZ, R16 ;  /* 0x000000ffff0e9224 */ /* 0x001fc400078e0010 */
[----:B------:R-:W-:Y:S01]  /*1c150*/  @!P1 IMAD.MOV.U32 R15, RZ, RZ, R0 ;  /* 0x000000ffff0f9224 */ /* 0x000fe200078e0000 */
[----:B------:R-:W-:-:S04]  /*1c160*/  PRMT R30, RZ, 0x7610, R30 ;  /* 0x00007610ff1e7816 */ /* 0x000fc8000000001e */
[----:B------:R3:W2:Y:S04]  /*1c170*/  @!P1 LDG.E.U8 R90, desc[UR14][R14.64] ;  /* 0x0000000e0e5a9981 */ /* 0x0006a8000c1e1100 */
[----:B----4-:R-:W-:Y:S04]  /*1c180*/  STL [R1+0x1a44], R91 ;  /* 0x001a445b01007387 */ /* 0x010fe80000100800 */
[----:B------:R-:W4:Y:S04]  /*1c190*/  LDL.LU R0, [R1+0x1a78] ;  /* 0x001a780001007983 */ /* 0x000f280000300800 */
[----:B------:R-:W4:Y:S01]  /*1c1a0*/  LDL.LU R16, [R1+0x1a74] ;  /* 0x001a740001107983 */ /* 0x000f220000300800 */
[----:B---3--:R-:W-:Y:S01]  /*1c1b0*/  @!P6 IMAD.MOV.U32 R15, RZ, RZ, R12 ;  /* 0x000000ffff0fe224 */ /* 0x008fe200078e000c */
[----:B------:R-:W-:Y:S01]  /*1c1c0*/  PRMT R20, RZ, 0x7610, R20 ;  /* 0x00007610ff147816 */ /* 0x000fe20000000014 */
[----:B--2---:R-:W-:-:S05]  /*1c1d0*/  @!P6 IMAD.MOV.U32 R14, RZ, RZ, R13 ;  /* 0x000000ffff0ee224 */ /* 0x004fca00078e000d */
[----:B------:R0:W2:Y:S02]  /*1c1e0*/  @!P6 LDG.E.U8 R30, desc[UR14][R14.64] ;  /* 0x0000000e0e1ee981 */ /* 0x0000a4000c1e1100 */
[----:B0-----:R-:W-:Y:S02]  /*1c1f0*/  @!P6 IMAD.MOV.U32 R14, RZ, RZ, R88 ;  /* 0x000000ffff0ee224 */ /* 0x001fe400078e0058 */
[----:B------:R-:W-:-:S05]  /*1c200*/  @!P6 IMAD.MOV.U32 R15, RZ, RZ, R17 ;  /* 0x000000ffff0fe224 */ /* 0x000fca00078e0011 */
[----:B------:R0:W3:Y:S04]  /*1c210*/  @!P6 LDG.E.U8 R20, desc[UR14][R14.64] ;  /* 0x0000000e0e14e981 */ /* 0x0000e8000c1e1100 */
[----:B------:R-:W-:Y:S01]  /*1c220*/  STL [R1+0x1a48], R90 ;  /* 0x001a485a01007387 */ /* 0x000fe20000100800 */
[----:B------:R-:W-:-:S03]  /*1c230*/  PRMT R27, RZ, 0x7610, R27 ;  /* 0x00007610ff1b7816 */ /* 0x000fc6000000001b */
[----:B------:R-:W2:Y:S04]  /*1c240*/  LDL.LU R12, [R1+0x1a70] ;  /* 0x001a7000010c7983 */ /* 0x000ea80000300800 */
[----:B------:R-:W2:Y:S01]  /*1c250*/  LDL.LU R13, [R1+0x1a6c] ;  /* 0x001a6c00010d7983 */ /* 0x000ea20000300800 */
[----:B0-----:R-:W-:-:S03]  /*1c260*/  @!P6 IMAD.MOV.U32 R14, RZ, RZ, R28 ;  /* 0x000000ffff0ee224 */ /* 0x001fc600078e001c */
[----:B------:R-:W2:Y:S01]  /*1c270*/  LDL.LU R17, [R1+0x1a68] ;  /* 0x001a680001117983 */ /* 0x000ea20000300800 */
[----:B------:R-:W-:-:S03]  /*1c280*/  @!P6 IMAD.MOV.U32 R15, RZ, RZ, R29 ;  /* 0x000000ffff0fe224 */ /* 0x000fc600078e001d */
[----:B------:R-:W2:Y:S01]  /*1c290*/  LDL.LU R88, [R1+0x1a64] ;  /* 0x001a640001587983 */ /* 0x000ea20000300800 */
[----:B------:R-:W-:-:S03]  /*1c2a0*/  PRMT R26, RZ, 0x7610, R26 ;  /* 0x00007610ff1a7816 */ /* 0x000fc6000000001a */
[----:B------:R0:W2:Y:S01]  /*1c2b0*/  @!P6 LDG.E.U8 R27, desc[UR14][R14.64] ;  /* 0x0000000e0e1be981 */ /* 0x0000a2000c1e1100 */
[----:B------:R-:W-:-:S03]  /*1c2c0*/  PRMT R25, RZ, 0x7610, R25 ;  /* 0x00007610ff197816 */ /* 0x000fc60000000019 */
[----:B------:R1:W2:Y:S04]  /*1c2d0*/  @!P6 LDG.E.U8 R26, desc[UR14][R18.64] ;  /* 0x0000000e121ae981 */ /* 0x0002a8000c1e1100 */
[----:B---3--:R4:W-:Y:S02]  /*1c2e0*/  STL [R1+0x28], R20 ;  /* 0x0000281401007387 */ /* 0x0089e40000100800 */
[----:B----4-:R-:W-:-:S05]  /*1c2f0*/  IMAD R20, R16, 0x7d, RZ ;  /* 0x0000007d10147824 */ /* 0x010fca00078e02ff */
[----:B0-----:R-:W-:Y:S02]  /*1c300*/  SHF.R.S32.HI R14, RZ, 0x1f, R20 ;  /* 0x0000001fff0e7819 */ /* 0x001fe40000011414 */
[----:B------:R-:W-:-:S05]  /*1c310*/  IADD3 R28, P1, PT, R20, R0, RZ ;  /* 0x00000000141c7210 */ /* 0x000fca0007f3e0ff */
[----:B------:R-:W-:Y:S02]  /*1c320*/  IMAD.X R29, R14, 0x1, R2, P1 ;  /* 0x000000010e1d7824 */ /* 0x000fe400008e0602 */
[----:B-1----:R-:W-:Y:S02]  /*1c330*/  @!P4 IMAD.MOV.U32 R18, RZ, RZ, R28 ;  /* 0x000000ffff12c224 */ /* 0x002fe400078e001c */
[----:B------:R-:W-:-:S05]  /*1c340*/  @!P4 IMAD.MOV.U32 R19, RZ, RZ, R29 ;  /* 0x000000ffff13c224 */ /* 0x000fca00078e001d */
[----:B------:R0:W3:Y:S04]  /*1c350*/  @!P4 LDG.E.U8 R25, desc[UR14][R18.64] ;  /* 0x0000000e1219c981 */ /* 0x0000e8000c1e1100 */
[----:B------:R-:W-:Y:S04]  /*1c360*/  STL [R1+0x1564], R28 ;  /* 0x0015641c01007387 */ /* 0x000fe80000100800 */
[----:B--2---:R1:W-:Y:S04]  /*1c370*/  STL [R1+0x20], R26 ;  /* 0x0000201a01007387 */ /* 0x0043e80000100800 */
[----:B------:R-:W-:Y:S01]  /*1c380*/  STL [R1+0x1560], R29 ;  /* 0x0015601d01007387 */ /* 0x000fe20000100800 */
[----:B-1----:R-:W-:-:S05]  /*1c390*/  IADD3 R26, P1, PT, R20, R3, RZ ;  /* 0x00000003141a7210 */ /* 0x002fca0007f3e0ff */
[----:B------:R-:W-:Y:S04]  /*1c3a0*/  STL [R1+0x156c], R26 ;  /* 0x00156c1a01007387 */ /* 0x000fe80000100800 */
[----:B------:R1:W-:Y:S01]  /*1c3b0*/  STL [R1+0x24], R27 ;  /* 0x0000241b01007387 */ /* 0x0003e20000100800 */
[----:B------:R-:W-:-:S03]  /*1c3c0*/  PRMT R24, RZ, 0x7610, R24 ;  /* 0x00007610ff187816 */ /* 0x000fc60000000018 */
[----:B------:R-:W-:Y:S01]  /*1c3d0*/  STL [R1+0x2c], R30 ;  /* 0x00002c1e01007387 */ /* 0x000fe20000100800 */
[----:B0-----:R-:W-:Y:S02]  /*1c3e0*/  @!P4 IMAD.MOV.U32 R18, RZ, RZ, R26 ;  /* 0x000000ffff12c224 */ /* 0x001fe400078e001a */
[----:B-1----:R-:W-:-:S04]  /*1c3f0*/  IMAD.X R27, R14, 0x1, R4, P1 ;  /* 0x000000010e1b7824 */ /* 0x002fc800008e0604 */
[----:B------:R-:W-:Y:S01]  /*1c400*/  @!P4 IMAD.MOV.U32 R19, RZ, RZ, R27 ;  /* 0x000000ffff13c224 */ /* 0x000fe200078e001b */
[----:B------:R-:W-:-:S04]  /*1c410*/  PRMT R15, RZ, 0x7610, R15 ;  /* 0x00007610ff0f7816 */ /* 0x000fc8000000000f */
[----:B------:R0:W2:Y:S04]  /*1c420*/  @!P4 LDG.E.U8 R24, desc[UR14][R18.64] ;  /* 0x0000000e1218c981 */ /* 0x0000a8000c1e1100 */
[----:B---3--:R1:W-:Y:S02]  /*1c430*/  STL [R1+0x68], R25 ;  /* 0x0000681901007387 */ /* 0x0083e40000100800 */
[----:B-1----:R-:W-:-:S05]  /*1c440*/  IADD3 R25, P1, PT, R20, R5, RZ ;  /* 0x0000000514197210 */ /* 0x002fca0007f3e0ff */
[----:B------:R-:W-:Y:S02]  /*1c450*/  IMAD.X R26, R14, 0x1, R6, P1 ;  /* 0x000000010e1a7824 */ /* 0x000fe400008e0606 */
[----:B0-----:R-:W-:Y:S02]  /*1c460*/  @!P4 IMAD.MOV.U32 R18, RZ, RZ, R25 ;  /* 0x000000ffff12c224 */ /* 0x001fe400078e0019 */
[----:B------:R-:W-:-:S05]  /*1c470*/  @!P4 IMAD.MOV.U32 R19, RZ, RZ, R26 ;  /* 0x000000ffff13c224 */ /* 0x000fca00078e001a */
[----:B------:R0:W3:Y:S04]  /*1c480*/  @!P4 LDG.E.U8 R15, desc[UR14][R18.64] ;  /* 0x0000000e120fc981 */ /* 0x0000e8000c1e1100 */
[----:B------:R-:W-:Y:S04]  /*1c490*/  STL [R1+0x1568], R27 ;  /* 0x0015681b01007387 */ /* 0x000fe80000100800 */
[----:B------:R-:W-:Y:S01]  /*1c4a0*/  STL [R1+0x1574], R25 ;  /* 0x0015741901007387 */ /* 0x000fe20000100800 */
[----:B------:R-:W-:-:S03]  /*1c4b0*/  PRMT R21, RZ, 0x7610, R21 ;  /* 0x00007610ff157816 */ /* 0x000fc60000000015 */
[----:B--2---:R1:W-:Y:S04]  /*1c4c0*/  STL [R1+0x64], R24 ;  /* 0x0000641801007387 */ /* 0x0043e80000100800 */
[----:B------:R2:W-:Y:S01]  /*1c4d0*/  STL [R1+0x1570], R26 ;  /* 0x0015701a01007387 */ /* 0x0005e20000100800 */
[----:B-1----:R-:W-:Y:S01]  /*1c4e0*/  IADD3 R24, P1, PT, R20, R7, RZ ;  /* 0x0000000714187210 */ /* 0x002fe20007f3e0ff */
[----:B------:R-:W-:-:S04]  /*1c4f0*/  IMAD R20, R16, 0x7e, RZ ;  /* 0x0000007e10147824 */ /* 0x000fc800078e02ff */
[----:B------:R-:W-:Y:S01]  /*1c500*/  STL [R1+0x157c], R24 ;  /* 0x00157c1801007387 */ /* 0x000fe20000100800 */
[----:B--2---:R-:W-:Y:S01]  /*1c510*/  IMAD.X R26, R14, 0x1, R8, P1 ;  /* 0x000000010e1a7824 */ /* 0x004fe200008e0608 */
[----:B------:R-:W-:Y:S01]  /*1c520*/  IADD3 R25, P1, PT, R20, R0, RZ ;  /* 0x0000000014197210 */ /* 0x000fe20007f3e0ff */
[----:B0-----:R-:W-:Y:S02]  /*1c530*/  @!P4 IMAD.MOV.U32 R18, RZ, RZ, R24 ;  /* 0x000000ffff12c224 */ /* 0x001fe400078e0018 */
[----:B------:R-:W-:Y:S01]  /*1c540*/  @!P4 IMAD.MOV.U32 R19, RZ, RZ, R26 ;  /* 0x000000ffff13c224 */ /* 0x000fe200078e001a */
[----:B------:R-:W-:-:S04]  /*1c550*/  PRMT R23, RZ, 0x7610, R23 ;  /* 0x00007610ff177816 */ /* 0x000fc80000000017 */
[----:B------:R0:W2:Y:S02]  /*1c560*/  @!P4 LDG.E.U8 R21, desc[UR14][R18.64] ;  /* 0x0000000e1215c981 */ /* 0x0000a4000c1e1100 */
[----:B0-----:R-:W-:Y:S02]  /*1c570*/  @!P3 IMAD.MOV.U32 R18, RZ, RZ, R25 ;  /* 0x000000ffff12b224 */ /* 0x001fe400078e0019 */
[----:B---3--:R0:W-:Y:S04]  /*1c580*/  STL [R1+0x60], R15 ;  /* 0x0000600f01007387 */ /* 0x0081e80000100800 */
[----:B------:R1:W-:Y:S01]  /*1c590*/  STL [R1+0x1578], R26 ;  /* 0x0015781a01007387 */ /* 0x0003e20000100800 */
[----:B0-----:R-:W-:-:S05]  /*1c5a0*/  SHF.R.S32.HI R15, RZ, 0x1f, R20 ;  /* 0x0000001fff0f7819 */ /* 0x001fca0000011414 */
[----:B-1----:R-:W-:-:S04]  /*1c5b0*/  IMAD.X R26, R15, 0x1, R2, P1 ;  /* 0x000000010f1a7824 */ /* 0x002fc800008e0602 */
[----:B------:R-:W-:-:S05]  /*1c5c0*/  @!P3 IMAD.MOV.U32 R19, RZ, RZ, R26 ;  /* 0x000000ffff13b224 */ /* 0x000fca00078e001a */
[----:B------:R0:W3:Y:S04]  /*1c5d0*/  @!P3 LDG.E.U8 R23, desc[UR14][R18.64] ;  /* 0x0000000e1217b981 */ /* 0x0000e8000c1e1100 */
[----:B------:R-:W-:Y:S01]  /*1c5e0*/  STL [R1+0x1584], R25 ;  /* 0x0015841901007387 */ /* 0x000fe20000100800 */
[----:B------:R-:W-:Y:S02]  /*1c5f0*/  PRMT R14, RZ, 0x7610, R14 ;  /* 0x00007610ff0e7816 */ /* 0x000fe4000000000e */
[----:B------:R-:W-:Y:S01]  /*1c600*/  PRMT R22, RZ, 0x7610, R22 ;  /* 0x00007610ff167816 */ /* 0x000fe20000000016 */
[----:B--2---:R1:W-:Y:S04]  /*1c610*/  STL [R1+0x5c], R21 ;  /* 0x00005c1501007387 */ /* 0x0043e80000100800 */
[----:B------:R-:W-:Y:S01]  /*1c620*/  STL [R1+0x1580], R26 ;  /* 0x0015801a01007387 */ /* 0x000fe20000100800 */
[----:B-1----:R-:W-:-:S05]  /*1c630*/  IADD3 R21, P1, PT, R20, R3, RZ ;  /* 0x0000000314157210 */ /* 0x002fca0007f3e0ff */
[----:B------:R-:W-:Y:S01]  /*1c640*/  STL [R1+0x158c], R21 ;  /* 0x00158c1501007387 */ /* 0x000fe20000100800 */
[----:B------:R-:W-:Y:S02]  /*1c650*/  IMAD.X R24, R15, 0x1, R4, P1 ;  /* 0x000000010f187824 */ /* 0x000fe400008e0604 */
[----:B0-----:R-:W-:Y:S02]  /*1c660*/  @!P3 IMAD.MOV.U32 R18, RZ, RZ, R21 ;  /* 0x000000ffff12b224 */ /* 0x001fe400078e0015 */
[----:B------:R-:W-:-:S05]  /*1c670*/  @!P3 IMAD.MOV.U32 R19, RZ, RZ, R24 ;  /* 0x000000ffff13b224 */ /* 0x000fca00078e0018 */
[----:B------:R0:W2:Y:S04]  /*1c680*/  @!P3 LDG.E.U8 R14, desc[UR14][R18.64] ;  /* 0x0000000e120eb981 */ /* 0x0000a8000c1e1100 */
[----:B---3--:R1:W-:Y:S04]  /*1c690*/  STL [R1+0xb8], R23 ;  /* 0x0000b81701007387 */ /* 0x0083e80000100800 */
[----:B------:R3:W-:Y:S01]  /*1c6a0*/  STL [R1+0x1588], R24 ;  /* 0x0015881801007387 */ /* 0x0007e20000100800 */
[----:B-1----:R-:W-:-:S05]  /*1c6b0*/  IADD3 R23, P1, PT, R20, R5, RZ ;  /* 0x0000000514177210 */ /* 0x002fca0007f3e0ff */
[----:B---3--:R-:W-:Y:S02]  /*1c6c0*/  IMAD.X R24, R15, 0x1, R6, P1 ;  /* 0x000000010f187824 */ /* 0x008fe400008e0606 */
[----:B0-----:R-:W-:Y:S02]  /*1c6d0*/  @!P3 IMAD.MOV.U32 R18, RZ, RZ, R23 ;  /* 0x000000ffff12b224 */ /* 0x001fe400078e0017 */
[----:B------:R-:W-:-:S05]  /*1c6e0*/  @!P3 IMAD.MOV.U32 R19, RZ, RZ, R24 ;  /* 0x000000ffff13b224 */ /* 0x000fca00078e0018 */
[----:B------:R0:W3:Y:S01]  /*1c6f0*/  @!P3 LDG.E.U8 R22, desc[UR14][R18.64] ;  /* 0x0000000e1216b981 */ /* 0x0000e2000c1e1100 */
[----:B------:R-:W-:-:S03]  /*1c700*/  IADD3 R21, P1, PT, R20, R7, RZ ;  /* 0x0000000714157210 */ /* 0x000fc60007f3e0ff */
[----:B------:R-:W-:Y:S04]  /*1c710*/  STL [R1+0x1594], R23 ;  /* 0x0015941701007387 */ /* 0x000fe80000100800 */
[----:B------:R-:W-:Y:S01]  /*1c720*/  STL [R1+0x1590], R24 ;  /* 0x0015901801007387 */ /* 0x000fe20000100800 */
[----:B0-----:R-:W-:-:S03]  /*1c730*/  @!P3 IMAD.MOV.U32 R18, RZ, RZ, R21 ;  /* 0x000000ffff12b224 */ /* 0x001fc600078e0015 */
[----:B--2---:R0:W-:Y:S04]  /*1c740*/  STL [R1+0xb4], R14 ;  /* 0x0000b40e01007387 */ /* 0x0041e80000100800 */
[----:B------:R1:W-:Y:S04]  /*1c750*/  STL [R1+0x18f0], R16 ;  /* 0x0018f01001007387 */ /* 0x0003e80000100800 */
[----:B------:R-:W-:Y:S01]  /*1c760*/  STL [R1+0x159c], R21 ;  /* 0x00159c1501007387 */ /* 0x000fe20000100800 */
[----:B0-----:R-:W-:Y:S01]  /*1c770*/  IMAD R14, R16, 0x7f, RZ ;  /* 0x0000007f100e7824 */ /* 0x001fe200078e02ff */
[----:B-1----:R-:W-:-:S02]  /*1c780*/  PRMT R16, RZ, 0x7610, R16 ;  /* 0x00007610ff107816 */ /* 0x002fc40000000010 */
[----:B---3--:R0:W-:Y:S02]  /*1c790*/  STL [R1+0xb0], R22 ;  /* 0x0000b01601007387 */ /* 0x0081e40000100800 */
[----:B0-----:R-:W-:-:S04]  /*1c7a0*/  IMAD.X R22, R15, 0x1, R8, P1 ;  /* 0x000000010f167824 */ /* 0x001fc800008e0608 */
[----:B------:R-:W-:-:S05]  /*1c7b0*/  @!P3 IMAD.MOV.U32 R19, RZ, RZ, R22 ;  /* 0x000000ffff13b224 */ /* 0x000fca00078e0016 */
[----:B------:R0:W2:Y:S01]  /*1c7c0*/  @!P3 LDG.E.U8 R16, desc[UR14][R18.64] ;  /* 0x0000000e1210b981 */ /* 0x0000a2000c1e1100 */
[----:B------:R-:W-:Y:S02]  /*1c7d0*/  SHF.R.S32.HI R15, RZ, 0x1f, R14 ;  /* 0x0000001fff0f7819 */ /* 0x000fe4000001140e */
[----:B------:R-:W-:Y:S01]  /*1c7e0*/  IADD3 R20, P1, PT, R14, R0, RZ ;  /* 0x000000000e147210 */ /* 0x000fe20007f3e0ff */
[----:B------:R1:W-:Y:S04]  /*1c7f0*/  STL [R1+0x1598], R22 ;  /* 0x0015981601007387 */ /* 0x0003e80000100800 */
[----:B------:R3:W-:Y:S01]  /*1c800*/  STL [R1+0x18f4], R0 ;  /* 0x0018f40001007387 */ /* 0x0007e20000100800 */
[----:B------:R-:W-:-:S03]  /*1c810*/  IMAD.X R23, R15, 0x1, R2, P1 ;  /* 0x000000010f177824 */ /* 0x000fc600008e0602 */
[----:B------:R-:W-:Y:S04]  /*1c820*/  STL [R1+0x15a4], R20 ;  /* 0x0015a41401007387 */ /* 0x000fe80000100800 */
[----:B-1----:R-:W4:Y:S01]  /*1c830*/  LDL.LU R22, [R1+0x5e4] ;  /* 0x0005e40001167983 */ /* 0x002f220000300800 */
[----:B---3--:R-:W-:-:S03]  /*1c840*/  IADD3 R0, P1, PT, R14, R3, RZ ;  /* 0x000000030e007210 */ /* 0x008fc60007f3e0ff */
[----:B------:R-:W3:Y:S01]  /*1c850*/  LDL.LU R21, [R1+0x5e8] ;  /* 0x0005e80001157983 */ /* 0x000ee20000300800 */
[----:B------:R-:W-:-:S03]  /*1c860*/  PRMT R17, RZ, 0x7610, R17 ;  /* 0x00007610ff117816 */ /* 0x000fc60000000011 */
[----:B------:R-:W-:Y:S01]  /*1c870*/  STL [R1+0x18f8], R2 ;  /* 0x0018f80201007387 */ /* 0x000fe20000100800 */
[----:B0-----:R-:W-:-:S03]  /*1c880*/  @!P2 IMAD.MOV.U32 R18, RZ, RZ, R20 ;  /* 0x000000ffff12a224 */ /* 0x001fc600078e0014 */
[----:B------:R-:W-:Y:S01]  /*1c890*/  STL [R1+0x18fc], R3 ;  /* 0x0018fc0301007387 */ /* 0x000fe20000100800 */
[----:B------:R-:W-:-:S03]  /*1c8a0*/  @!P2 IMAD.MOV.U32 R19, RZ, RZ, R23 ;  /* 0x000000ffff13a224 */ /* 0x000fc600078e0017 */
[----:B------:R-:W-:Y:S04]  /*1c8b0*/  STL [R1+0x15a0], R23 ;  /* 0x0015a01701007387 */ /* 0x000fe80000100800 */
[----:B------:R0:W-:Y:S01]  /*1c8c0*/  STL [R1+0x15ac], R0 ;  /* 0x0015ac0001007387 */ /* 0x0001e20000100800 */
[----:B------:R-:W-:-:S03]  /*1c8d0*/  PRMT R88, RZ, 0x7610, R88 ;  /* 0x00007610ff587816 */ /* 0x000fc60000000058 */
[----:B------:R1:W3:Y:S01]  /*1c8e0*/  @!P2 LDG.E.U8 R17, desc[UR14][R18.64] ;  /* 0x0000000e1211a981 */ /* 0x0002e2000c1e1100 */
[----:B------:R-:W-:Y:S01]  /*1c8f0*/  PRMT R10, RZ, 0x7610, R10 ;  /* 0x00007610ff0a7816 */ /* 0x000fe2000000000a */
[----:B-1----:R-:W-:Y:S01]  /*1c900*/  @!P2 IMAD.MOV.U32 R18, RZ, RZ, R0 ;  /* 0x000000ffff12a224 */ /* 0x002fe200078e0000 */
[----:B0-----:R-:W-:-:S05]  /*1c910*/  IADD3 R0, P3, PT, R14, R7, RZ ;  /* 0x000000070e007210 */ /* 0x001fca0007f7e0ff */
[C---:B------:R-:W-:Y:S01]  /*1c920*/  IMAD.X R2, R15.reuse, 0x1, R8, P3 ;  /* 0x000000010f027824 */ /* 0x040fe200018e0608 */
[----:B--2---:R0:W-:Y:S04]  /*1c930*/  STL [R1+0xac], R16 ;  /* 0x0000ac1001007387 */ /* 0x0041e80000100800 */
[----:B------:R1:W-:Y:S01]  /*1c940*/  STL [R1+0x1900], R4 ;  /* 0x0019000401007387 */ /* 0x0003e20000100800 */
[----:B0-----:R-:W-:Y:S01]  /*1c950*/  IMAD.X R16, R15, 0x1, R4, P1 ;  /* 0x000000010f107824 */ /* 0x001fe200008e0604 */
[----:B------:R-:W-:-:S03]  /*1c960*/  IADD3 R3, P1, PT, R14, R5, RZ ;  /* 0x000000050e037210 */ /* 0x000fc60007f3e0ff */
[----:B------:R-:W-:Y:S02]  /*1c970*/  @!P2 IMAD.MOV.U32 R19, RZ, RZ, R16 ;  /* 0x000000ffff13a224 */ /* 0x000fe400078e0010 */
[----:B-1----:R-:W-:-:S03]  /*1c980*/  IMAD.X R4, R15, 0x1, R6, P1 ;  /* 0x000000010f047824 */ /* 0x002fc600008e0606 */
[----:B------:R-:W2:Y:S01]  /*1c990*/  @!P2 LDG.E.U8 R88, desc[UR14][R18.64] ;  /* 0x0000000e1258a981 */ /* 0x000ea2000c1e1100 */
[----:B------:R-:W-:Y:S02]  /*1c9a0*/  @!P2 IMAD.MOV.U32 R14, RZ, RZ, R3 ;  /* 0x000000ffff0ea224 */ /* 0x000fe400078e0003 */
[----:B------:R-:W-:-:S05]  /*1c9b0*/  @!P2 IMAD.MOV.U32 R15, RZ, RZ, R4 ;  /* 0x000000ffff0fa224 */ /* 0x000fca00078e0004 */
[----:B------:R0:W4:Y:S01]  /*1c9c0*/  @!P2 LDG.E.U8 R10, desc[UR14][R14.64] ;  /* 0x0000000e0e0aa981 */ /* 0x000122000c1e1100 */
[----:B------:R-:W-:Y:S01]  /*1c9d0*/  PRMT R9, RZ, 0x7610, R9 ;  /* 0x00007610ff097816 */ /* 0x000fe20000000009 */
[----:B0-----:R-:W-:Y:S02]  /*1c9e0*/  @!P2 IMAD.MOV.U32 R14, RZ, RZ, R0 ;  /* 0x000000ffff0ea224 */ /* 0x001fe400078e0000 */
[----:B------:R-:W-:-:S05]  /*1c9f0*/  @!P2 IMAD.MOV.U32 R15, RZ, RZ, R2 ;  /* 0x000000ffff0fa224 */ /* 0x000fca00078e0002 */
[----:B------:R0:W4:Y:S04]  /*1ca00*/  @!P2 LDG.E.U8 R9, desc[UR14][R14.64] ;  /* 0x0000000e0e09a981 */ /* 0x000128000c1e1100 */
[----:B------:R-:W-:Y:S04]  /*1ca10*/  STL [R1+0x15a8], R16 ;  /* 0x0015a81001007387 */ /* 0x000fe80000100800 */
[----:B---3--:R-:W-:Y:S04]  /*1ca20*/  STL [R1+0x1904], R17 ;  /* 0x0019041101007387 */ /* 0x008fe80000100800 */
[----:B------:R-:W-:Y:S04]  /*1ca30*/  STL [R1+0x1908], R5 ;  /* 0x0019080501007387 */ /* 0x000fe80000100800 */
[----:B------:R-:W-:Y:S04]  /*1ca40*/  STL [R1+0x15b4], R3 ;  /* 0x0015b40301007387 */ /* 0x000fe80000100800 */
[----:B--2---:R-:W-:Y:S04]  /*1ca50*/  STL [R1+0x190c], R88 ;  /* 0x00190c5801007387 */ /* 0x004fe80000100800 */
[----:B------:R-:W-:Y:S04]  /*1ca60*/  STL [R1+0x1910], R7 ;  /* 0x0019100701007387 */ /* 0x000fe80000100800 */
[----:B------:R1:W-:Y:S04]  /*1ca70*/  STL [R1+0x15bc], R0 ;  /* 0x0015bc0001007387 */ /* 0x0003e80000100800 */
[----:B------:R-:W-:Y:S04]  /*1ca80*/  STL [R1+0x1914], R6 ;  /* 0x0019140601007387 */ /* 0x000fe80000100800 */
[----:B------:R-:W-:Y:S04]  /*1ca90*/  STL [R1+0x15b0], R4 ;  /* 0x0015b00401007387 */ /* 0x000fe80000100800 */
[----:B------:R-:W-:Y:S04]  /*1caa0*/  STL [R1+0x1918], R8 ;  /* 0x0019180801007387 */ /* 0x000fe80000100800 */
[----:B------:R2:W-:Y:S04]  /*1cab0*/  STL [R1+0x15b8], R2 ;  /* 0x0015b80201007387 */ /* 0x0005e80000100800 */
[----:B----4-:R-:W-:Y:S04]  /*1cac0*/  STL [R1+0x191c], R10 ;  /* 0x00191c0a01007387 */ /* 0x010fe80000100800 */
[----:B------:R-:W3:Y:S01]  /*1cad0*/  LDL.LU R66, [R1+0x5ec] ;  /* 0x0005ec0001427983 */ /* 0x000ee20000300800 */
[----:B0-----:R-:W-:-:S03]  /*1cae0*/  IMAD R15, R21, UR9, RZ ;  /* 0x00000009150f7c24 */ /* 0x001fc6000f8e02ff */
[----:B------:R-:W-:Y:S01]  /*1caf0*/  STL [R1+0x1920], R9 ;  /* 0x0019200901007387 */ /* 0x000fe20000100800 */
[----:B------:R-:W-:-:S03]  /*1cb00*/  IMAD R14, R22, UR8, RZ ;  /* 0x00000008160e7c24 */ /* 0x000fc6000f8e02ff */
[----:B------:R-:W4:Y:S04]  /*1cb10*/  LDL.LU R70, [R1+0x5f0] ;  /* 0x0005f00001467983 */ /* 0x000f280000300800 */
[----:B------:R-:W2:Y:S04]  /*1cb20*/  LDL.LU R71, [R1+0x5f4] ;  /* 0x0005f40001477983 */ /* 0x000ea80000300800 */
        /* <DEDUP_REMOVED lines=22> */
[----:B------:R-:W2:Y:S01]  /*1cc90*/  LDL.LU R69, [R1+0x650] ;  /* 0x0006500001457983 */ /* 0x000ea20000300800 */
[----:B------:R-:W-:-:S03]  /*1cca0*/  ISETP.LT.AND P0, PT, R82, R64, P0 ;  /* 0x000000405200720c */ /* 0x000fc60000701270 */
[----:B------:R-:W2:Y:S04]  /*1ccb0*/  LDL.LU R74, [R1+0x654] ;  /* 0x00065400014a7983 */ /* 0x000ea80000300800 */
[----:B------:R-:W2:Y:S04]  /*1ccc0*/  LDL.LU R63, [R1+0x658] ;  /* 0x00065800013f7983 */ /* 0x000ea80000300800 */
[----:B------:R-:W2:Y:S04]  /*1ccd0*/  LDL.LU R64, [R1+0x65c] ;  /* 0x00065c0001407983 */ /* 0x000ea80000300800 */
[----:B------:R-:W2:Y:S01]  /*1cce0*/  LDL.LU R65, [R1+0x660] ;  /* 0x0006600001417983 */ /* 0x000ea20000300800 */
[----:B---3--:R-:W-:-:S03]  /*1ccf0*/  IMAD R18, R66, UR10, RZ ;  /* 0x0000000a42127c24 */ /* 0x008fc6000f8e02ff */
        /* <DEDUP_REMOVED lines=14> */
[----:B------:R-:W3:Y:S01]  /*1cde0*/  LDL.LU R62, [R1+0x69c] ;  /* 0x00069c00013e7983 */ /* 0x000ee20000300800 */
[----:B----4-:R-:W-:-:S02]  /*1cdf0*/  IMAD R19, R70, UR12, RZ ;  /* 0x0000000c46137c24 */ /* 0x010fc4000f8e02ff */
[----:B--2---:R-:W-:Y:S02]  /*1ce00*/  IMAD R20, R71, UR13, RZ ;  /* 0x0000000d47147c24 */ /* 0x004fe4000f8e02ff */
[----:B------:R-:W-:Y:S02]  /*1ce10*/  IMAD R41, R67, UR36, RZ ;  /* 0x0000002443297c24 */ /* 0x000fe4000f8e02ff */
[----:B------:R-:W-:Y:S02]  /*1ce20*/  IMAD R42, R68, UR37, RZ ;  /* 0x00000025442a7c24 */ /* 0x000fe4000f8e02ff */
[----:B------:R-:W-:Y:S02]  /*1ce30*/  IMAD R45, R63, UR40, RZ ;  /* 0x000000283f2d7c24 */ /* 0x000fe4000f8e02ff */
[----:B------:R-:W2:Y:S01]  /*1ce40*/  LDL.LU R63, [R1+0x6a0] ;  /* 0x0006a000013f7983 */ /* 0x000ea20000300800 */
[----:B------:R-:W-:-:S03]  /*1ce50*/  IMAD R46, R64, UR41, RZ ;  /* 0x00000029402e7c24 */ /* 0x000fc6000f8e02ff */
[----:B------:R-:W4:Y:S01]  /*1ce60*/  LDL.LU R64, [R1+0x6a4] ;  /* 0x0006a40001407983 */ /* 0x000f220000300800 */
[----:B------:R-:W-:-:S03]  /*1ce70*/  IMAD R47, R65, UR42, RZ ;  /* 0x0000002a412f7c24 */ /* 0x000fc6000f8e02ff */
[----:B------:R-:W2:Y:S01]  /*1ce80*/  LDL.LU R65, [R1+0x6a8] ;  /* 0x0006a80001417983 */ /* 0x000ea20000300800 */
[----:B------:R-:W-:Y:S02]  /*1ce90*/  IMAD R43, R69, UR38, RZ ;  /* 0x00000026452b7c24 */ /* 0x000fe4000f8e02ff */
[----:B------:R-:W-:Y:S02]  /*1cea0*/  IMAD R39, R72, UR34, RZ ;  /* 0x0000002248277c24 */ /* 0x000fe4000f8e02ff */
[----:B------:R-:W-:Y:S02]  /*1ceb0*/  IMAD R40, R73, UR35, RZ ;  /* 0x0000002349287c24 */ /* 0x000fe4000f8e02ff */
[----:B------:R-:W-:Y:S01]  /*1cec0*/  IMAD R44, R74, UR39, RZ ;  /* 0x000000274a2c7c24 */ /* 0x000fe2000f8e02ff */
[----:B-1----:R-:W-:-:S04]  /*1ced0*/  IADD3 R0, P1, PT, R14, R13, RZ ;  /* 0x0000000d0e007210 */ /* 0x002fc80007f3e0ff */
[----:B------:R-:W-:Y:S02]  /*1cee0*/  LEA.HI.X.SX32 R2, R14, R12, 0x1, P1 ;  /* 0x0000000c0e027211 */ /* 0x000fe400008f0eff */
[----:B------:R-:W-:Y:S01]  /*1cef0*/  IADD3 R3, P1, PT, R15, R13, RZ ;  /* 0x0000000d0f037210 */ /* 0x000fe20007f3e0ff */
[----:B------:R-:W-:Y:S02]  /*1cf00*/  IMAD R21, R21, UR16, RZ ;  /* 0x0000001015157c24 */ /* 0x000fe4000f8e02ff */
[----:B------:R-:W-:Y:S02]  /*1cf10*/  IMAD R22, R22, UR17, RZ ;  /* 0x0000001116167c24 */ /* 0x000fe4000f8e02ff */
[----:B------:R-:W-:Y:S02]  /*1cf20*/  IMAD R24, R24, UR19, RZ ;  /* 0x0000001318187c24 */ /* 0x000fe4000f8e02ff */
[----:B------:R-:W-:Y:S02]  /*1cf30*/  IMAD R23, R23, UR18, RZ ;  /* 0x0000001217177c24 */ /* 0x000fe4000f8e02ff */
[----:B------:R-:W-:-:S02]  /*1cf40*/  IMAD R25, R25, UR20, RZ ;  /* 0x0000001419197c24 */ /* 0x000fc4000f8e02ff */
[----:B------:R-:W-:Y:S02]  /*1cf50*/  IMAD R26, R26, UR21, RZ ;  /* 0x000000151a1a7c24 */ /* 0x000fe4000f8e02ff */
[----:B------:R-:W-:Y:S02]  /*1cf60*/  IMAD R27, R27, UR22, RZ ;  /* 0x000000161b1b7c24 */ /* 0x000fe4000f8e02ff */
[----:B------:R-:W-:Y:S02]  /*1cf70*/  IMAD R28, R28, UR23, RZ ;  /* 0x000000171c1c7c24 */ /* 0x000fe4000f8e02ff */
[----:B------:R-:W-:Y:S02]  /*1cf80*/  IMAD R29, R29, UR24, RZ ;  /* 0x000000181d1d7c24 */ /* 0x000fe4000f8e02ff */
[----:B------:R-:W-:Y:S02]  /*1cf90*/  IMAD R30, R30, UR25, RZ ;  /* 0x000000191e1e7c24 */ /* 0x000fe4000f8e02ff */
[----:B------:R-:W-:-:S02]  /*1cfa0*/  IMAD R32, R32, UR27, RZ ;  /* 0x0000001b20207c24 */ /* 0x000fc4000f8e02ff */
[----:B------:R-:W-:Y:S02]  /*1cfb0*/  IMAD R31, R31, UR26, RZ ;  /* 0x0000001a1f1f7c24 */ /* 0x000fe4000f8e02ff */
[----:B------:R-:W-:Y:S02]  /*1cfc0*/  IMAD R33, R33, UR28, RZ ;  /* 0x0000001c21217c24 */ /* 0x000fe4000f8e02ff */
[----:B---3--:R-:W-:Y:S02]  /*1cfd0*/  IMAD R48, R66, UR43, RZ ;  /* 0x0000002b42307c24 */ /* 0x008fe4000f8e02ff */
[----:B------:R-:W3:Y:S04]  /*1cfe0*/  LDL.LU R66, [R1+0x6ac] ;  /* 0x0006ac0001427983 */ /* 0x000ee80000300800 */
        /* <DEDUP_REMOVED lines=13> */
[----:B------:R0:W-:Y:S04]  /*1d0c0*/  STL [R1+0x15c4], R0 ;  /* 0x0015c40001007387 */ /* 0x0001e80000100800 */
[----:B------:R1:W-:Y:S01]  /*1d0d0*/  STL [R1+0x15c0], R2 ;  /* 0x0015c00201007387 */ /* 0x0003e20000100800 */
[----:B0-----:R-:W-:-:S03]  /*1d0e0*/  IADD3 R0, P6, PT, R18, R13, RZ ;  /* 0x0000000d12007210 */ /* 0x001fc60007fde0ff */
[----:B------:R0:W-:Y:S01]  /*1d0f0*/  STL [R1+0x15cc], R3 ;  /* 0x0015cc0301007387 */ /* 0x0001e20000100800 */
[----:B-1----:R-:W-:-:S03]  /*1d100*/  IADD3 R2, P2, PT, R19, R13, RZ ;  /* 0x0000000d13027210 */ /* 0x002fc60007f5e0ff */
[----:B------:R1:W-:Y:S01]  /*1d110*/  STL [R1+0x15d4], R0 ;  /* 0x0015d40001007387 */ /* 0x0003e20000100800 */
[----:B0-----:R-:W-:-:S03]  /*1d120*/  IADD3 R3, P4, PT, R20, R13, RZ ;  /* 0x0000000d14037210 */ /* 0x001fc60007f9e0ff */
[----:B------:R0:W-:Y:S01]  /*1d130*/  STL [R1+0x15dc], R2 ;  /* 0x0015dc0201007387 */ /* 0x0001e20000100800 */
[----:B-1----:R-:W-:-:S03]  /*1d140*/  LEA.HI.X.SX32 R0, R15, R12, 0x1, P1 ;  /* 0x0000000c0f007211 */ /* 0x002fc600008f0eff */
[----:B------:R1:W-:Y:S04]  /*1d150*/  STL [R1+0x15e4], R3 ;  /* 0x0015e40301007387 */ /* 0x0003e80000100800 */
[----:B------:R1:W-:Y:S01]  /*1d160*/  STL [R1+0x15c8], R0 ;  /* 0x0015c80001007387 */ /* 0x0003e20000100800 */
[----:B0-----:R-:W-:Y:S02]  /*1d170*/  IADD3 R2, P3, PT, R21, R13, RZ ;  /* 0x0000000d15027210 */ /* 0x001fe40007f7e0ff */
[----:B-1----:R-:W-:-:S03]  /*1d180*/  LEA.HI.X.SX32 R3, R18, R12, 0x1, P6 ;  /* 0x0000000c12037211 */ /* 0x002fc600030f0eff */
[----:B------:R0:W-:Y:S01]  /*1d190*/  STL [R1+0x15ec], R2 ;  /* 0x0015ec0201007387 */ /* 0x0001e20000100800 */
[----:B------:R-:W-:-:S03]  /*1d1a0*/  IADD3 R0, P1, PT, R22, R13, RZ ;  /* 0x0000000d16007210 */ /* 0x000fc60007f3e0ff */
[----:B------:R-:W-:Y:S04]  /*1d1b0*/  STL [R1+0x15d0], R3 ;  /* 0x0015d00301007387 */ /* 0x000fe80000100800 */
[----:B------:R1:W-:Y:S01]  /*1d1c0*/  STL [R1+0x15f4], R0 ;  /* 0x0015f40001007387 */ /* 0x0003e20000100800 */
[----:B0-----:R-:W-:-:S05]  /*1d1d0*/  LEA.HI.X.SX32 R2, R19, R12, 0x1, P2 ;  /* 0x0000000c13027211 */ /* 0x001fca00010f0eff */
[----:B------:R0:W-:Y:S01]  /*1d1e0*/  STL [R1+0x15d8], R2 ;  /* 0x0015d80201007387 */ /* 0x0001e20000100800 */
[----:B-1----:R-:W-:-:S03]  /*1d1f0*/  LEA.HI.X.SX32 R0, R20, R12, 0x1, P4 ;  /* 0x0000000c14007211 */ /* 0x002fc600020f0eff */
[----:B------:R-:W-:Y:S01]  /*1d200*/  STL [R1+0x195c], R20 ;  /* 0x00195c1401007387 */ /* 0x000fe20000100800 */
[----:B------:R-:W-:-:S03]  /*1d210*/  IADD3 R3, P2, PT, R23, R13, RZ ;  /* 0x0000000d17037210 */ /* 0x000fc60007f5e0ff */
[----:B------:R1:W-:Y:S01]  /*1d220*/  STL [R1+0x15e0], R0 ;  /* 0x0015e00001007387 */ /* 0x0003e20000100800 */
[----:B0-----:R-:W-:-:S03]  /*1d230*/  IADD3 R2, P4, PT, R24, R13, RZ ;  /* 0x0000000d18027210 */ /* 0x001fc60007f9e0ff */
[----:B------:R-:W-:Y:S01]  /*1d240*/  STL [R1+0x1988], R21 ;  /* 0x0019881501007387 */ /* 0x000fe20000100800 */
[----:B-1----:R-:W-:-:S03]  /*1d250*/  LEA.HI.X.SX32 R0, R21, R12, 0x1, P3 ;  /* 0x0000000c15007211 */ /* 0x002fc600018f0eff */
[----:B------:R0:W-:Y:S04]  /*1d260*/  STL [R1+0x1604], R2 ;  /* 0x0016040201007387 */ /* 0x0001e80000100800 */
[----:B------:R-:W-:Y:S04]  /*1d270*/  STL [R1+0x15fc], R3 ;  /* 0x0015fc0301007387 */ /* 0x000fe80000100800 */
[----:B------:R1:W-:Y:S01]  /*1d280*/  STL [R1+0x15e8], R0 ;  /* 0x0015e80001007387 */ /* 0x0003e20000100800 */
[----:B0-----:R-:W-:-:S03]  /*1d290*/  LEA.HI.X.SX32 R2, R22, R12, 0x1, P1 ;  /* 0x0000000c16027211 */ /* 0x001fc600008f0eff */
[----:B------:R-:W-:Y:S01]  /*1d2a0*/  STL [R1+0x1930], R3 ;  /* 0x0019300301007387 */ /* 0x000fe20000100800 */
[----:B-1----:R-:W-:-:S03]  /*1d2b0*/  IADD3 R0, P3, PT, R25, R13, RZ ;  /* 0x0000000d19007210 */ /* 0x002fc60007f7e0ff */
[----:B------:R-:W-:Y:S04]  /*1d2c0*/  STL [R1+0x19a8], R22 ;  /* 0x0019a81601007387 */ /* 0x000fe80000100800 */
[----:B------:R0:W-:Y:S01]  /*1d2d0*/  STL [R1+0x160c], R0 ;  /* 0x00160c0001007387 */ /* 0x0001e20000100800 */
[----:B------:R-:W-:-:S03]  /*1d2e0*/  LEA.HI.X.SX32 R4, R23, R12, 0x1, P2 ;  /* 0x0000000c17047211 */ /* 0x000fc600010f0eff */
[----:B------:R1:W-:Y:S01]  /*1d2f0*/  STL [R1+0x15f0], R2 ;  /* 0x0015f00201007387 */ /* 0x0003e20000100800 */
[----:B0-----:R-:W-:-:S03]  /*1d300*/  IADD3 R0, P1, PT, R26, R13, RZ ;  /* 0x0000000d1a007210 */ /* 0x001fc60007f3e0ff */
[----:B------:R-:W-:Y:S04]  /*1d310*/  STL [R1+0x19c4], R23 ;  /* 0x0019c41701007387 */ /* 0x000fe80000100800 */
[----:B------:R0:W-:Y:S01]  /*1d320*/  STL [R1+0x1614], R0 ;  /* 0x0016140001007387 */ /* 0x0001e20000100800 */
[----:B-1----:R-:W-:-:S03]  /*1d330*/  LEA.HI.X.SX32 R2, R24, R12, 0x1, P4 ;  /* 0x0000000c18027211 */ /* 0x002fc600020f0eff */
[----:B------:R-:W-:Y:S01]  /*1d340*/  STL [R1+0x19e4], R24 ;  /* 0x0019e41801007387 */ /* 0x000fe20000100800 */
[----:B0-----:R-:W-:-:S05]  /*1d350*/  IADD3 R0, P2, PT, R27, R13, RZ ;  /* 0x0000000d1b007210 */ /* 0x001fca0007f5e0ff */
[----:B------:R0:W-:Y:S04]  /*1d360*/  STL [R1+0x161c], R0 ;  /* 0x00161c0001007387 */ /* 0x0001e80000100800 */
[----:B------:R1:W-:Y:S01]  /*1d370*/  STL [R1+0x1600], R2 ;  /* 0x0016000201007387 */ /* 0x0003e20000100800 */
[----:B0-----:R-:W-:-:S03]  /*1d380*/  IADD3 R0, P4, PT, R28, R13, RZ ;  /* 0x0000000d1c007210 */ /* 0x001fc60007f9e0ff */
[----:B------:R-:W-:Y:S01]  /*1d390*/  STL [R1+0x15f8], R4 ;  /* 0x0015f80401007387 */ /* 0x000fe20000100800 */
[----:B-1----:R-:W-:-:S03]  /*1d3a0*/  LEA.HI.X.SX32 R2, R25, R12, 0x1, P3 ;  /* 0x0000000c19027211 */ /* 0x002fc600018f0eff */
[----:B------:R-:W-:Y:S04]  /*1d3b0*/  STL [R1+0x1934], R4 ;  /* 0x0019340401007387 */ /* 0x000fe80000100800 */
[----:B------:R0:W-:Y:S04]  /*1d3c0*/  STL [R1+0x1624], R0 ;  /* 0x0016240001007387 */ /* 0x0001e80000100800 */
[----:B------:R-:W-:Y:S04]  /*1d3d0*/  STL [R1+0x19fc], R25 ;  /* 0x0019fc1901007387 */ /* 0x000fe80000100800 */
[----:B------:R1:W-:Y:S01]  /*1d3e0*/  STL [R1+0x1608], R2 ;  /* 0x0016080201007387 */ /* 0x0003e20000100800 */
[----:B0-----:R-:W-:-:S03]  /*1d3f0*/  IADD3 R0, P3, PT, R29, R13, RZ ;  /* 0x0000000d1d007210 */ /* 0x001fc60007f7e0ff */
[----:B------:R-:W-:Y:S01]  /*1d400*/  STL [R1+0x1938], R26 ;  /* 0x0019381a01007387 */ /* 0x000fe20000100800 */
[----:B-1----:R-:W-:-:S03]  /*1d410*/  LEA.HI.X.SX32 R2, R26, R12, 0x1, P1 ;  /* 0x0000000c1a027211 */ /* 0x002fc600008f0eff */
[----:B------:R0:W-:Y:S04]  /*1d420*/  STL [R1+0x162c], R0 ;  /* 0x00162c0001007387 */ /* 0x0001e80000100800 */
[----:B------:R1:W-:Y:S01]  /*1d430*/  STL [R1+0x1610], R2 ;  /* 0x0016100201007387 */ /* 0x0003e20000100800 */
[----:B0-----:R-:W-:-:S03]  /*1d440*/  IADD3 R0, P1, PT, R30, R13, RZ ;  /* 0x0000000d1e007210 */ /* 0x001fc60007f3e0ff */
[----:B------:R-:W-:Y:S01]  /*1d450*/  STL [R1+0x193c], R27 ;  /* 0x00193c1b01007387 */ /* 0x000fe20000100800 */
[----:B-1----:R-:W-:-:S03]  /*1d460*/  LEA.HI.X.SX32 R2, R27, R12, 0x1, P2 ;  /* 0x0000000c1b027211 */ /* 0x002fc600010f0eff */
[----:B------:R-:W-:Y:S04]  /*1d470*/  STL [R1+0x1634], R0 ;  /* 0x0016340001007387 */ /* 0x000fe80000100800 */
[----:B------:R0:W-:Y:S04]  /*1d480*/  STL [R1+0x1618], R2 ;  /* 0x0016180201007387 */ /* 0x0001e80000100800 */
[----:B------:R-:W-:Y:S01]  /*1d490*/  STL [R1+0x1964], R28 ;  /* 0x0019641c01007387 */ /* 0x000fe20000100800 */
[----:B0-----:R-:W-:Y:S02]  /*1d4a0*/  LEA.HI.X.SX32 R2, R28, R12, 0x1, P4 ;  /* 0x0000000c1c027211 */ /* 0x001fe400020f0eff */
[----:B------:R-:W-:-:S02]  /*1d4b0*/  IADD3 R3, P4, PT, R32, R13, RZ ;  /* 0x0000000d20037210 */ /* 0x000fc40007f9e0ff */
[----:B------:R-:W-:Y:S01]  /*1d4c0*/  IADD3 R0, P2, PT, R31, R13, RZ ;  /* 0x0000000d1f007210 */ /* 0x000fe20007f5e0ff */
[----:B------:R0:W-:Y:S04]  /*1d4d0*/  STL [R1+0x1620], R2 ;  /* 0x0016200201007387 */ /* 0x0001e80000100800 */
[----:B------:R-:W-:Y:S01]  /*1d4e0*/  STL [R1+0x198c], R29 ;  /* 0x00198c1d01007387 */ /* 0x000fe20000100800 */
[----:B0-----:R-:W-:-:S03]  /*1d4f0*/  LEA.HI.X.SX32 R2, R29, R12, 0x1, P3 ;  /* 0x0000000c1d027211 */ /* 0x001fc600018f0eff */
[----:B------:R-:W-:Y:S04]  /*1d500*/  STL [R1+0x1644], R3 ;  /* 0x0016440301007387 */ /* 0x000fe80000100800 */
[----:B------:R-:W-:Y:S01]  /*1d510*/  STL [R1+0x163c], R0 ;  /* 0x00163c0001007387 */ /* 0x000fe20000100800 */
[----:B------:R-:W-:-:S03]  /*1d520*/  IMAD R34, R34, UR29, RZ ;  /* 0x0000001d22227c24 */ /* 0x000fc6000f8e02ff */
[----:B------:R-:W-:Y:S04]  /*1d530*/  STL [R1+0x1628], R2 ;  /* 0x0016280201007387 */ /* 0x000fe80000100800 */
[----:B------:R0:W-:Y:S01]  /*1d540*/  STL [R1+0x1940], R0 ;  /* 0x0019400001007387 */ /* 0x0001e20000100800 */
[----:B------:R-:W-:Y:S01]  /*1d550*/  LEA.HI.X.SX32 R26, R30, R12, 0x1, P1 ;  /* 0x0000000c1e1a7211 */ /* 0x000fe200008f0eff */
[----:B------:R-:W-:Y:S02]  /*1d560*/  IMAD R35, R35, UR30, RZ ;  /* 0x0000001e23237c24 */ /* 0x000fe4000f8e02ff */
[----:B------:R-:W-:Y:S01]  /*1d570*/  STL [R1+0x19ac], R30 ;  /* 0x0019ac1e01007387 */ /* 0x000fe20000100800 */
[----:B0-----:R-:W-:-:S05]  /*1d580*/  IADD3 R0, P3, PT, R33, R13, RZ ;  /* 0x0000000d21007210 */ /* 0x001fca0007f7e0ff */
[----:B------:R0:W-:Y:S01]  /*1d590*/  STL [R1+0x164c], R0 ;  /* 0x00164c0001007387 */ /* 0x0001e20000100800 */
[----:B------:R-:W-:Y:S01]  /*1d5a0*/  LEA.HI.X.SX32 R2, R31, R12, 0x1, P2 ;  /* 0x0000000c1f027211 */ /* 0x000fe200010f0eff */
[----:B------:R-:W-:Y:S01]  /*1d5b0*/  IMAD R36, R36, UR31, RZ ;  /* 0x0000001f24247c24 */ /* 0x000fe2000f8e02ff */
[-C--:B------:R-:W-:Y:S01]  /*1d5c0*/  IADD3 R22, P2, PT, R35, R13.reuse, RZ ;  /* 0x0000000d23167210 */ /* 0x080fe20007f5e0ff */
[----:B------:R-:W-:Y:S01]  /*1d5d0*/  STL [R1+0x19c8], R31 ;  /* 0x0019c81f01007387 */ /* 0x000fe20000100800 */
[----:B0-----:R-:W-:-:S05]  /*1d5e0*/  IADD3 R0, P1, PT, R34, R13, RZ ;  /* 0x0000000d22007210 */ /* 0x001fca0007f3e0ff */
[----:B------:R0:W-:Y:S01]  /*1d5f0*/  STL [R1+0x1654], R0 ;  /* 0x0016540001007387 */ /* 0x0001e20000100800 */
[----:B------:R-:W-:-:S03]  /*1d600*/  IMAD R37, R37, UR32, RZ ;  /* 0x0000002025257c24 */ /* 0x000fc6000f8e02ff */
[----:B------:R-:W-:Y:S04]  /*1d610*/  STL [R1+0x1630], R26 ;  /* 0x0016301a01007387 */ /* 0x000fe80000100800 */
[----:B------:R-:W-:Y:S01]  /*1d620*/  STL [R1+0x1944], R26 ;  /* 0x0019441a01007387 */ /* 0x000fe20000100800 */
[----:B0-----:R-:W-:-:S03]  /*1d630*/  LEA.HI.X.SX32 R0, R32, R12, 0x1, P4 ;  /* 0x0000000c20007211 */ /* 0x001fc600020f0eff */
[----:B------:R-:W-:Y:S01]  /*1d640*/  STL [R1+0x19e8], R32 ;  /* 0x0019e82001007387 */ /* 0x000fe20000100800 */
[----:B------:R-:W-:-:S03]  /*1d650*/  IADD3 R29, P4, PT, R36, R13, RZ ;  /* 0x0000000d241d7210 */ /* 0x000fc60007f9e0ff */
[----:B------:R-:W-:Y:S04]  /*1d660*/  STL [R1+0x165c], R22 ;  /* 0x00165c1601007387 */ /* 0x000fe80000100800 */
[----:B------:R0:W-:Y:S04]  /*1d670*/  STL [R1+0x1640], R0 ;  /* 0x0016400001007387 */ /* 0x0001e80000100800 */
[----:B------:R-:W-:Y:S01]  /*1d680*/  STL [R1+0x19b0], R22 ;  /* 0x0019b01601007387 */ /* 0x000fe20000100800 */
[----:B------:R-:W-:-:S03]  /*1d690*/  LEA.HI.X.SX32 R31, R34, R12, 0x1, P1 ;  /* 0x0000000c221f7211 */ /* 0x000fc600008f0eff */
[----:B------:R-:W-:Y:S01]  /*1d6a0*/  STL [R1+0x1638], R2 ;  /* 0x0016380201007387 */ /* 0x000fe20000100800 */
[----:B0-----:R-:W-:-:S03]  /*1d6b0*/  LEA.HI.X.SX32 R0, R33, R12, 0x1, P3 ;  /* 0x0000000c21007211 */ /* 0x001fc600018f0eff */
[----:B------:R-:W-:Y:S01]  /*1d6c0*/  STL [R1+0x1948], R2 ;  /* 0x0019480201007387 */ /* 0x000fe20000100800 */
[----:B------:R-:W-:-:S03]  /*1d6d0*/  IADD3 R28, P3, PT, R37, R13, RZ ;  /* 0x0000000d251c7210 */ /* 0x000fc60007f7e0ff */
[----:B------:R-:W-:Y:S04]  /*1d6e0*/  STL [R1+0x1a00], R33 ;  /* 0x001a002101007387 */ /* 0x000fe80000100800 */
[----:B------:R-:W-:Y:S01]  /*1d6f0*/  STL [R1+0x1664], R29 ;  /* 0x0016641d01007387 */ /* 0x000fe20000100800 */
[----:B------:R-:W-:-:S03]  /*1d700*/  IMAD R38, R38, UR33, RZ ;  /* 0x0000002126267c24 */ /* 0x000fc6000f8e02ff */
[----:B------:R0:W-:Y:S04]  /*1d710*/  STL [R1+0x1648], R0 ;  /* 0x0016480001007387 */ /* 0x0001e80000100800 */
[----:B------:R-:W-:Y:S04]  /*1d720*/  STL [R1+0x1990], R29 ;  /* 0x0019901d01007387 */ /* 0x000fe80000100800 */
[----:B------:R-:W-:Y:S01]  /*1d730*/  STL [R1+0x194c], R34 ;  /* 0x00194c2201007387 */ /* 0x000fe20000100800 */
[----:B0-----:R-:W-:-:S03]  /*1d740*/  LEA.HI.X.SX32 R0, R35, R12, 0x1, P2 ;  /* 0x0000000c23007211 */ /* 0x001fc600010f0eff */
[----:B------:R-:W-:Y:S01]  /*1d750*/  STL [R1+0x166c], R28 ;  /* 0x00166c1c01007387 */ /* 0x000fe20000100800 */
[----:B------:R-:W-:-:S03]  /*1d760*/  IADD3 R2, P2, PT, R39, R13, RZ ;  /* 0x0000000d27027210 */ /* 0x000fc60007f5e0ff */
[----:B------:R-:W-:Y:S01]  /*1d770*/  STL [R1+0x1650], R31 ;  /* 0x0016501f01007387 */ /* 0x000fe20000100800 */
[----:B------:R-:W-:-:S03]  /*1d780*/  IADD3 R3, P1, PT, R38, R13, RZ ;  /* 0x0000000d26037210 */ /* 0x000fc60007f3e0ff */
[----:B------:R-:W-:Y:S04]  /*1d790*/  STL [R1+0x19cc], R31 ;  /* 0x0019cc1f01007387 */ /* 0x000fe80000100800 */
[----:B------:R-:W-:Y:S04]  /*1d7a0*/  STL [R1+0x1970], R28 ;  /* 0x0019701c01007387 */ /* 0x000fe80000100800 */
[----:B------:R-:W-:Y:S04]  /*1d7b0*/  STL [R1+0x1950], R35 ;  /* 0x0019502301007387 */ /* 0x000fe80000100800 */
[----:B------:R0:W-:Y:S04]  /*1d7c0*/  STL [R1+0x1658], R0 ;  /* 0x0016580001007387 */ /* 0x0001e80000100800 */
[----:B------:R-:W-:Y:S01]  /*1d7d0*/  STL [R1+0x1968], R36 ;  /* 0x0019682401007387 */ /* 0x000fe20000100800 */
[----:B0-----:R-:W-:-:S03]  /*1d7e0*/  LEA.HI.X.SX32 R0, R36, R12, 0x1, P4 ;  /* 0x0000000c24007211 */ /* 0x001fc600020f0eff */
[----:B------:R-:W-:Y:S01]  /*1d7f0*/  STL [R1+0x167c], R2 ;  /* 0x00167c0201007387 */ /* 0x000fe20000100800 */
[----:B------:R-:W-:-:S03]  /*1d800*/  IADD3 R25, P4, PT, R40, R13, RZ ;  /* 0x0000000d28197210 */ /* 0x000fc60007f9e0ff */
[----:B------:R-:W-:Y:S04]  /*1d810*/  STL [R1+0x1674], R3 ;  /* 0x0016740301007387 */ /* 0x000fe80000100800 */
[----:B------:R0:W-:Y:S04]  /*1d820*/  STL [R1+0x1660], R0 ;  /* 0x0016600001007387 */ /* 0x0001e80000100800 */
[----:B------:R-:W-:Y:S01]  /*1d830*/  STL [R1+0x1954], R3 ;  /* 0x0019540301007387 */ /* 0x000fe20000100800 */
[----:B0-----:R-:W-:-:S03]  /*1d840*/  LEA.HI.X.SX32 R0, R37, R12, 0x1, P3 ;  /* 0x0000000c25007211 */ /* 0x001fc600018f0eff */
[----:B------:R-:W-:Y:S01]  /*1d850*/  STL [R1+0x1994], R37 ;  /* 0x0019942501007387 */ /* 0x000fe20000100800 */
[----:B------:R-:W-:-:S03]  /*1d860*/  IADD3 R24, P3, PT, R41, R13, RZ ;  /* 0x0000000d29187210 */ /* 0x000fc60007f7e0ff */
[----:B------:R0:W-:Y:S01]  /*1d870*/  STL [R1+0x1668], R0 ;  /* 0x0016680001007387 */ /* 0x0001e20000100800 */
[----:B------:R-:W-:-:S03]  /*1d880*/  LEA.HI.X.SX32 R2, R39, R12, 0x1, P2 ;  /* 0x0000000c27027211 */ /* 0x000fc600010f0eff */
[----:B------:R-:W-:Y:S01]  /*1d890*/  STL [R1+0x1684], R25 ;  /* 0x0016841901007387 */ /* 0x000fe20000100800 */
[----:B------:R-:W-:-:S03]  /*1d8a0*/  LEA.HI.X.SX32 R4, R38, R12, 0x1, P1 ;  /* 0x0000000c26047211 */ /* 0x000fc600008f0eff */
[----:B------:R-:W-:Y:S01]  /*1d8b0*/  STL [R1+0x1a04], R25 ;  /* 0x001a041901007387 */ /* 0x000fe20000100800 */
[----:B------:R-:W-:-:S03]  /*1d8c0*/  IADD3 R23, P1, PT, R42, R13, RZ ;  /* 0x0000000d2a177210 */ /* 0x000fc60007f3e0ff */
[----:B------:R-:W-:Y:S01]  /*1d8d0*/  STL [R1+0x19b4], R38 ;  /* 0x0019b42601007387 */ /* 0x000fe20000100800 */
[----:B0-----:R-:W-:-:S03]  /*1d8e0*/  IADD3 R0, P2, PT, R43, R13, RZ ;  /* 0x0000000d2b007210 */ /* 0x001fc60007f5e0ff */
[----:B------:R-:W-:Y:S04]  /*1d8f0*/  STL [R1+0x168c], R24 ;  /* 0x00168c1801007387 */ /* 0x000fe80000100800 */
[----:B------:R-:W-:Y:S04]  /*1d900*/  STL [R1+0x19ec], R24 ;  /* 0x0019ec1801007387 */ /* 0x000fe80000100800 */
[----:B------:R-:W-:Y:S04]  /*1d910*/  STL [R1+0x19d0], R39 ;  /* 0x0019d02701007387 */ /* 0x000fe80000100800 */
[----:B------:R-:W-:Y:S04]  /*1d920*/  STL [R1+0x1678], R2 ;  /* 0x0016780201007387 */ /* 0x000fe80000100800 */
[----:B------:R-:W-:Y:S04]  /*1d930*/  STL [R1+0x1670], R4 ;  /* 0x0016700401007387 */ /* 0x000fe80000100800 */
[----:B------:R-:W-:Y:S04]  /*1d940*/  STL [R1+0x1694], R23 ;  /* 0x0016941701007387 */ /* 0x000fe80000100800 */
[----:B------:R0:W-:Y:S04]  /*1d950*/  STL [R1+0x169c], R0 ;  /* 0x00169c0001007387 */ /* 0x0001e80000100800 */
[----:B------:R-:W-:Y:S01]  /*1d960*/  STL [R1+0x19d4], R23 ;  /* 0x0019d41701007387 */ /* 0x000fe20000100800 */
[----:B0-----:R-:W-:-:S03]  /*1d970*/  LEA.HI.X.SX32 R0, R40, R12, 0x1, P4 ;  /* 0x0000000c28007211 */ /* 0x001fc600020f0eff */
[----:B------:R-:W-:Y:S04]  /*1d980*/  STL [R1+0x1958], R4 ;  /* 0x0019580401007387 */ /* 0x000fe80000100800 */
[----:B------:R-:W-:Y:S04]  /*1d990*/  STL [R1+0x19f0], R40 ;  /* 0x0019f02801007387 */ /* 0x000fe80000100800 */
[----:B------:R0:W-:Y:S01]  /*1d9a0*/  STL [R1+0x1680], R0 ;  /* 0x0016800001007387 */ /* 0x0001e20000100800 */
[----:B------:R-:W-:-:S03]  /*1d9b0*/  IADD3 R21, P4, PT, R44, R13, RZ ;  /* 0x0000000d2c157210 */ /* 0x000fc60007f9e0ff */
[----:B------:R-:W-:Y:S01]  /*1d9c0*/  STL [R1+0x1a08], R41 ;  /* 0x001a082901007387 */ /* 0x000fe20000100800 */
[----:B0-----:R-:W-:-:S05]  /*1d9d0*/  LEA.HI.X.SX32 R0, R41, R12, 0x1, P3 ;  /* 0x0000000c29007211 */ /* 0x001fca00018f0eff */
[----:B------:R0:W-:Y:S01]  /*1d9e0*/  STL [R1+0x1688], R0 ;  /* 0x0016880001007387 */ /* 0x0001e20000100800 */
[----:B------:R-:W-:-:S03]  /*1d9f0*/  IADD3 R20, P3, PT, R45, R13, RZ ;  /* 0x0000000d2d147210 */ /* 0x000fc60007f7e0ff */
[----:B------:R-:W-:Y:S01]  /*1da00*/  STL [R1+0x16a4], R21 ;  /* 0x0016a41501007387 */ /* 0x000fe20000100800 */
[----:B0-----:R-:W-:-:S03]  /*1da10*/  LEA.HI.X.SX32 R0, R42, R12, 0x1, P1 ;  /* 0x0000000c2a007211 */ /* 0x001fc600008f0eff */
[----:B------:R-:W-:Y:S04]  /*1da20*/  STL [R1+0x1998], R21 ;  /* 0x0019981501007387 */ /* 0x000fe80000100800 */
[----:B------:R0:W-:Y:S01]  /*1da30*/  STL [R1+0x1690], R0 ;  /* 0x0016900001007387 */ /* 0x0001e20000100800 */
[----:B------:R-:W-:-:S03]  /*1da40*/  IADD3 R17, P1, PT, R46, R13, RZ ;  /* 0x0000000d2e117210 */ /* 0x000fc60007f3e0ff */
[----:B------:R-:W-:Y:S01]  /*1da50*/  STL [R1+0x1960], R42 ;  /* 0x0019602a01007387 */ /* 0x000fe20000100800 */
[----:B0-----:R-:W-:-:S03]  /*1da60*/  LEA.HI.X.SX32 R0, R43, R12, 0x1, P2 ;  /* 0x0000000c2b007211 */ /* 0x001fc600010f0eff */
[----:B------:R-:W-:Y:S01]  /*1da70*/  STL [R1+0x196c], R43 ;  /* 0x00196c2b01007387 */ /* 0x000fe20000100800 */
[----:B------:R-:W-:-:S03]  /*1da80*/  IADD3 R2, P2, PT, R47, R13, RZ ;  /* 0x0000000d2f027210 */ /* 0x000fc60007f5e0ff */
[----:B------:R-:W-:Y:S04]  /*1da90*/  STL [R1+0x16ac], R20 ;  /* 0x0016ac1401007387 */ /* 0x000fe80000100800 */
[----:B------:R0:W-:Y:S04]  /*1daa0*/  STL [R1+0x1698], R0 ;  /* 0x0016980001007387 */ /* 0x0001e80000100800 */
[----:B------:R-:W-:Y:S04]  /*1dab0*/  STL [R1+0x1974], R20 ;  /* 0x0019741401007387 */ /* 0x000fe80000100800 */
[----:B------:R-:W-:Y:S01]  /*1dac0*/  STL [R1+0x1978], R44 ;  /* 0x0019782c01007387 */ /* 0x000fe20000100800 */
[----:B0-----:R-:W-:-:S03]  /*1dad0*/  LEA.HI.X.SX32 R0, R44, R12, 0x1, P4 ;  /* 0x0000000c2c007211 */ /* 0x001fc600020f0eff */
[----:B------:R-:W-:Y:S01]  /*1dae0*/  STL [R1+0x16bc], R2 ;  /* 0x0016bc0201007387 */ /* 0x000fe20000100800 */
[----:B------:R-:W-:-:S03]  /*1daf0*/  IMAD R49, R49, UR44, RZ ;  /* 0x0000002c31317c24 */ /* 0x000fc6000f8e02ff */
[----:B------:R-:W-:Y:S04]  /*1db00*/  STL [R1+0x16b4], R17 ;  /* 0x0016b41101007387 */ /* 0x000fe80000100800 */
[----:B------:R0:W-:Y:S01]  /*1db10*/  STL [R1+0x16a0], R0 ;  /* 0x0016a00001007387 */ /* 0x0001e20000100800 */
[----:B------:R-:W-:-:S03]  /*1db20*/  LEA.HI.X.SX32 R42, R45, R12, 0x1, P3 ;  /* 0x0000000c2d2a7211 */ /* 0x000fc600018f0eff */
[----:B------:R-:W-:Y:S01]  /*1db30*/  STL [R1+0x197c], R17 ;  /* 0x00197c1101007387 */ /* 0x000fe20000100800 */
[----:B0-----:R-:W-:-:S03]  /*1db40*/  IADD3 R0, P4, PT, R48, R13, RZ ;  /* 0x0000000d30007210 */ /* 0x001fc60007f9e0ff */
[----:B------:R-:W-:Y:S01]  /*1db50*/  STL [R1+0x199c], R45 ;  /* 0x00199c2d01007387 */ /* 0x000fe20000100800 */
[----:B------:R-:W-:-:S03]  /*1db60*/  IMAD R50, R50, UR45, RZ ;  /* 0x0000002d32327c24 */ /* 0x000fc6000f8e02ff */
[----:B------:R0:W-:Y:S01]  /*1db70*/  STL [R1+0x16c4], R0 ;  /* 0x0016c40001007387 */ /* 0x0001e20000100800 */
[----:B------:R-:W-:-:S03]  /*1db80*/  LEA.HI.X.SX32 R88, R46, R12, 0x1, P1 ;  /* 0x0000000c2e587211 */ /* 0x000fc600008f0eff */
[----:B------:R-:W-:Y:S01]  /*1db90*/  STL [R1+0x19b8], R46 ;  /* 0x0019b82e01007387 */ /* 0x000fe20000100800 */
[----:B0-----:R-:W-:Y:S01]  /*1dba0*/  IADD3 R0, P3, PT, R49, R13, RZ ;  /* 0x0000000d31007210 */ /* 0x001fe20007f7e0ff */
[----:B------:R-:W-:-:S04]  /*1dbb0*/  IMAD R51, R51, UR46, RZ ;  /* 0x0000002e33337c24 */ /* 0x000fc8000f8e02ff */
[----:B------:R0:W-:Y:S01]  /*1dbc0*/  STL [R1+0x16cc], R0 ;  /* 0x0016cc0001007387 */ /* 0x0001e20000100800 */
[----:B------:R-:W-:-:S03]  /*1dbd0*/  LEA.HI.X.SX32 R2, R47, R12, 0x1, P2 ;  /* 0x0000000c2f027211 */ /* 0x000fc600010f0eff */
[----:B------:R-:W-:Y:S01]  /*1dbe0*/  STL [R1+0x16a8], R42 ;  /* 0x0016a82a01007387 */ /* 0x000fe20000100800 */
[----:B0-----:R-:W-:-:S03]  /*1dbf0*/  IADD3 R0, P1, PT, R50, R13, RZ ;  /* 0x0000000d32007210 */ /* 0x001fc60007f3e0ff */
[----:B------:R-:W-:Y:S04]  /*1dc00*/  STL [R1+0x1980], R42 ;  /* 0x0019802a01007387 */ /* 0x000fe80000100800 */
[----:B------:R0:W-:Y:S04]  /*1dc10*/  STL [R1+0x16d4], R0 ;  /* 0x0016d40001007387 */ /* 0x0001e80000100800 */
[----:B------:R-:W-:Y:S04]  /*1dc20*/  STL [R1+0x19d8], R47 ;  /* 0x0019d82f01007387 */ /* 0x000fe80000100800 */
[----:B------:R-:W-:Y:S01]  /*1dc30*/  STL [R1+0x16b8], R2 ;  /* 0x0016b80201007387 */ /* 0x000fe20000100800 */
[----:B0-----:R-:W-:-:S03]  /*1dc40*/  IADD3 R0, P2, PT, R51, R13, RZ ;  /* 0x0000000d33007210 */ /* 0x001fc60007f5e0ff */
[----:B------:R-:W-:Y:S04]  /*1dc50*/  STL [R1+0x16b0], R88 ;  /* 0x0016b05801007387 */ /* 0x000fe80000100800 */
[----:B------:R-:W-:Y:S04]  /*1dc60*/  STL [R1+0x1984], R88 ;  /* 0x0019845801007387 */ /* 0x000fe80000100800 */
[----:B------:R0:W-:Y:S01]  /*1dc70*/  STL [R1+0x16dc], R0 ;  /* 0x0016dc0001007387 */ /* 0x0001e20000100800 */
[----:B------:R-:W-:-:S03]  /*1dc80*/  IMAD R52, R52, UR47, RZ ;  /* 0x0000002f34347c24 */ /* 0x000fc6000f8e02ff */
[----:B------:R-:W-:Y:S01]  /*1dc90*/  STL [R1+0x19f4], R48 ;  /* 0x0019f43001007387 */ /* 0x000fe20000100800 */
[----:B0-----:R-:W-:-:S05]  /*1dca0*/  LEA.HI.X.SX32 R0, R48, R12, 0x1, P4 ;  /* 0x0000000c30007211 */ /* 0x001fca00020f0eff */
[----:B------:R0:W-:Y:S01]  /*1dcb0*/  STL [R1+0x16c0], R0 ;  /* 0x0016c00001007387 */ /* 0x0001e20000100800 */
[----:B------:R-:W-:Y:S01]  /*1dcc0*/  IADD3 R42, P4, PT, R52, R13, RZ ;  /* 0x0000000d342a7210 */ /* 0x000fe20007f9e0ff */
[----:B------:R-:W-:Y:S02]  /*1dcd0*/  IMAD R53, R53, UR48, RZ ;  /* 0x0000003035357c24 */ /* 0x000fe4000f8e02ff */
[----:B------:R-:W-:Y:S01]  /*1dce0*/  STL [R1+0x1a0c], R49 ;  /* 0x001a0c3101007387 */ /* 0x000fe20000100800 */
[----:B0-----:R-:W-:-:S05]  /*1dcf0*/  LEA.HI.X.SX32 R0, R49, R12, 0x1, P3 ;  /* 0x0000000c31007211 */ /* 0x001fca00018f0eff */
[----:B------:R0:W-:Y:S01]  /*1dd00*/  STL [R1+0x16c8], R0 ;  /* 0x0016c80001007387 */ /* 0x0001e20000100800 */
[----:B------:R-:W-:-:S03]  /*1dd10*/  IADD3 R3, P3, PT, R53, R13, RZ ;  /* 0x0000000d35037210 */ /* 0x000fc60007f7e0ff */
[----:B------:R-:W-:Y:S01]  /*1dd20*/  STL [R1+0x19a0], R50 ;  /* 0x0019a03201007387 */ /* 0x000fe20000100800 */
[----:B0-----:R-:W-:-:S03]  /*1dd30*/  LEA.HI.X.SX32 R0, R50, R12, 0x1, P1 ;  /* 0x0000000c32007211 */ /* 0x001fc600008f0eff */
[----:B------:R-:W-:Y:S01]  /*1dd40*/  STL [R1+0x16e4], R42 ;  /* 0x0016e42a01007387 */ /* 0x000fe20000100800 */
[----:B------:R-:W-:-:S03]  /*1dd50*/  IMAD R55, R55, UR50, RZ ;  /* 0x0000003237377c24 */ /* 0x000fc6000f8e02ff */
[----:B------:R0:W-:Y:S01]  /*1dd60*/  STL [R1+0x16d0], R0 ;  /* 0x0016d00001007387 */ /* 0x0001e20000100800 */
[----:B------:R-:W-:-:S03]  /*1dd70*/  IMAD R54, R54, UR49, RZ ;  /* 0x0000003136367c24 */ /* 0x000fc6000f8e02ff */
[----:B------:R-:W-:Y:S01]  /*1dd80*/  STL [R1+0x19a4], R42 ;  /* 0x0019a42a01007387 */ /* 0x000fe20000100800 */
[----:B0-----:R-:W-:-:S03]  /*1dd90*/  LEA.HI.X.SX32 R0, R51, R12, 0x1, P2 ;  /* 0x0000000c33007211 */ /* 0x001fc600010f0eff */
[----:B------:R-:W-:Y:S01]  /*1dda0*/  STL [R1+0x19bc], R51 ;  /* 0x0019bc3301007387 */ /* 0x000fe20000100800 */
[----:B------:R-:W-:-:S03]  /*1ddb0*/  IMAD R56, R56, UR51, RZ ;  /* 0x0000003338387c24 */ /* 0x000fc6000f8e02ff */
[----:B------:R-:W-:Y:S04]  /*1ddc0*/  STL [R1+0x16ec], R3 ;  /* 0x0016ec0301007387 */ /* 0x000fe80000100800 */
[----:B------:R0:W-:Y:S01]  /*1ddd0*/  STL [R1+0x16d8], R0 ;  /* 0x0016d80001007387 */ /* 0x0001e20000100800 */
[----:B------:R-:W-:-:S03]  /*1dde0*/  IADD3 R15, P1, PT, R54, R13, RZ ;  /* 0x0000000d360f7210 */ /* 0x000fc60007f3e0ff */
[----:B------:R-:W-:Y:S01]  /*1ddf0*/  STL [R1+0x19c0], R3 ;  /* 0x0019c00301007387 */ /* 0x000fe20000100800 */
[----:B------:R-:W-:Y:S02]  /*1de00*/  LEA.HI.X.SX32 R88, R52, R12, 0x1, P4 ;  /* 0x0000000c34587211 */ /* 0x000fe400020f0eff */
[----:B0-----:R-:W-:Y:S01]  /*1de10*/  IADD3 R0, P2, PT, R55, R13, RZ ;  /* 0x0000000d37007210 */ /* 0x001fe20007f5e0ff */
[----:B------:R-:W-:Y:S01]  /*1de20*/  STL [R1+0x19dc], R52 ;  /* 0x0019dc3401007387 */ /* 0x000fe20000100800 */
[----:B------:R-:W-:-:S03]  /*1de30*/  IMAD R57, R57, UR52, RZ ;  /* 0x0000003439397c24 */ /* 0x000fc6000f8e02ff */
[----:B------:R0:W-:Y:S01]  /*1de40*/  STL [R1+0x16fc], R0 ;  /* 0x0016fc0001007387 */ /* 0x0001e20000100800 */
[----:B------:R-:W-:-:S03]  /*1de50*/  LEA.HI.X.SX32 R4, R53, R12, 0x1, P3 ;  /* 0x0000000c35047211 */ /* 0x000fc600018f0eff */
[----:B------:R-:W-:Y:S01]  /*1de60*/  STL [R1+0x16f4], R15 ;  /* 0x0016f40f01007387 */ /* 0x000fe20000100800 */
[----:B------:R-:W-:Y:S01]  /*1de70*/  IMAD R58, R58, UR53, RZ ;  /* 0x000000353a3a7c24 */ /* 0x000fe2000f8e02ff */
[-C--:B0-----:R-:W-:Y:S02]  /*1de80*/  IADD3 R0, P4, PT, R56, R13.reuse, RZ ;  /* 0x0000000d38007210 */ /* 0x081fe40007f9e0ff */
[----:B------:R-:W-:Y:S01]  /*1de90*/  STL [R1+0x19e0], R15 ;  /* 0x0019e00f01007387 */ /* 0x000fe20000100800 */
[----:B------:R-:W-:-:S03]  /*1dea0*/  IADD3 R52, P3, PT, R57, R13, RZ ;  /* 0x0000000d39347210 */ /* 0x000fc60007f7e0ff */
[----:B------:R-:W-:Y:S04]  /*1deb0*/  STL [R1+0x19f8], R53 ;  /* 0x0019f83501007387 */ /* 0x000fe80000100800 */
[----:B------:R0:W-:Y:S01]  /*1dec0*/  STL [R1+0x1704], R0 ;  /* 0x0017040001007387 */ /* 0x0001e20000100800 */
[----:B------:R-:W-:-:S03]  /*1ded0*/  LEA.HI.X.SX32 R16, R54, R12, 0x1, P1 ;  /* 0x0000000c36107211 */ /* 0x000fc600008f0eff */
[----:B------:R-:W-:Y:S01]  /*1dee0*/  STL [R1+0x16e0], R88 ;  /* 0x0016e05801007387 */ /* 0x000fe20000100800 */
[----:B------:R-:W-:-:S03]  /*1def0*/  IMAD R59, R59, UR54, RZ ;  /* 0x000000363b3b7c24 */ /* 0x000fc6000f8e02ff */
[----:B------:R-:W-:Y:S01]  /*1df00*/  STL [R1+0x1a10], R88 ;  /* 0x001a105801007387 */ /* 0x000fe20000100800 */
[----:B------:R-:W-:Y:S02]  /*1df10*/  IADD3 R51, P1, PT, R58, R13, RZ ;  /* 0x0000000d3a337210 */ /* 0x000fe40007f3e0ff */
[----:B0-----:R-:W-:Y:S01]  /*1df20*/  LEA.HI.X.SX32 R0, R55, R12, 0x1, P2 ;  /* 0x0000000c37007211 */ /* 0x001fe200010f0eff */
[----:B------:R-:W-:Y:S04]  /*1df30*/  STL [R1+0x1a14], R54 ;  /* 0x001a143601007387 */ /* 0x000fe80000100800 */
[----:B------:R-:W-:Y:S01]  /*1df40*/  STL [R1+0x16e8], R4 ;  /* 0x0016e80401007387 */ /* 0x000fe20000100800 */
[----:B------:R-:W-:-:S03]  /*1df50*/  IMAD R60, R60, UR55, RZ ;  /* 0x000000373c3c7c24 */ /* 0x000fc6000f8e02ff */
[----:B------:R-:W-:Y:S04]  /*1df60*/  STL [R1+0x1a18], R4 ;  /* 0x001a180401007387 */ /* 0x000fe80000100800 */
[----:B------:R-:W-:Y:S01]  /*1df70*/  STL [R1+0x170c], R52 ;  /* 0x00170c3401007387 */ /* 0x000fe20000100800 */
[----:B------:R-:W-:-:S03]  /*1df80*/  IADD3 R50, P2, PT, R59, R13, RZ ;  /* 0x0000000d3b327210 */ /* 0x000fc60007f5e0ff */
[----:B------:R-:W-:Y:S01]  /*1df90*/  STL [R1+0x1a4c], R52 ;  /* 0x001a4c3401007387 */ /* 0x000fe20000100800 */
[----:B------:R-:W-:-:S03]  /*1dfa0*/  IMAD R61, R61, UR56, RZ ;  /* 0x000000383d3d7c24 */ /* 0x000fc6000f8e02ff */
[----:B------:R-:W-:Y:S01]  /*1dfb0*/  STL [R1+0x1a50], R55 ;  /* 0x001a503701007387 */ /* 0x000fe20000100800 */
[----:B------:R-:W-:-:S03]  /*1dfc0*/  LEA.HI.X.SX32 R53, R56, R12, 0x1, P4 ;  /* 0x0000000c38357211 */ /* 0x000fc600020f0eff */
[----:B------:R0:W-:Y:S01]  /*1dfd0*/  STL [R1+0x16f8], R0 ;  /* 0x0016f80001007387 */ /* 0x0001e20000100800 */
[----:B--2---:R-:W-:-:S03]  /*1dfe0*/  IMAD R63, R63, UR58, RZ ;  /* 0x0000003a3f3f7c24 */ /* 0x004fc6000f8e02ff */
[----:B------:R-:W-:Y:S01]  /*1dff0*/  STL [R1+0x1714], R51 ;  /* 0x0017143301007387 */ /* 0x000fe20000100800 */
[----:B------:R-:W-:-:S03]  /*1e000*/  IADD3 R44, P4, PT, R60, R13, RZ ;  /* 0x0000000d3c2c7210 */ /* 0x000fc60007f9e0ff */
[----:B------:R-:W-:Y:S01]  /*1e010*/  STL [R1+0x1a54], R51 ;  /* 0x001a543301007387 */ /* 0x000fe20000100800 */
[----:B------:R-:W-:Y:S01]  /*1e020*/  IMAD R62, R62, UR57, RZ ;  /* 0x000000393e3e7c24 */ /* 0x000fe2000f8e02ff */
[-C--:B------:R-:W-:Y:S02]  /*1e030*/  LEA.HI.X.SX32 R15, R57, R12.reuse, 0x1, P3 ;  /* 0x0000000c390f7211 */ /* 0x080fe400018f0eff */
[----:B------:R-:W-:Y:S01]  /*1e040*/  STL [R1+0x16f0], R16 ;  /* 0x0016f01001007387 */ /* 0x000fe20000100800 */
[----:B------:R-:W-:-:S03]  /*1e050*/  LEA.HI.X.SX32 R3, R58, R12, 0x1, P1 ;  /* 0x0000000c3a037211 */ /* 0x000fc600008f0eff */
[----:B------:R-:W-:Y:S01]  /*1e060*/  STL [R1+0x1a58], R16 ;  /* 0x001a581001007387 */ /* 0x000fe20000100800 */
[----:B----4-:R-:W-:Y:S01]  /*1e070*/  IMAD R64, R64, UR59, RZ ;  /* 0x0000003b40407c24 */ /* 0x010fe2000f8e02ff */
[----:B------:R-:W-:Y:S02]  /*1e080*/  IADD3 R34, P3, PT, R61, R13, RZ ;  /* 0x0000000d3d227210 */ /* 0x000fe40007f7e0ff */
[----:B------:R-:W-:Y:S01]  /*1e090*/  STL [R1+0x1a5c], R56 ;  /* 0x001a5c3801007387 */ /* 0x000fe20000100800 */
[----:B------:R-:W-:-:S03]  /*1e0a0*/  LEA.HI.X.SX32 R42, R59, R12, 0x1, P2 ;  /* 0x0000000c3b2a7211 */ /* 0x000fc600010f0eff */
[----:B------:R-:W-:Y:S01]  /*1e0b0*/  STL [R1+0x171c], R50 ;  /* 0x00171c3201007387 */ /* 0x000fe20000100800 */
[----:B------:R-:W-:Y:S01]  /*1e0c0*/  IMAD R65, R65, UR60, RZ ;  /* 0x0000003c41417c24 */ /* 0x000fe2000f8e02ff */
[-C--:B0-----:R-:W-:Y:S02]  /*1e0d0*/  IADD3 R0, P2, PT, R63, R13.reuse, RZ ;  /* 0x0000000d3f007210 */ /* 0x081fe40007f5e0ff */
[----:B------:R-:W-:Y:S01]  /*1e0e0*/  STL [R1+0x1a60], R50 ;  /* 0x001a603201007387 */ /* 0x000fe20000100800 */
[----:B---3--:R-:W-:Y:S01]  /*1e0f0*/  IMAD R66, R66, UR61, RZ ;  /* 0x0000003d42427c24 */ /* 0x008fe2000f8e02ff */
[----:B------:R-:W-:Y:S02]  /*1e100*/  IADD3 R9, P1, PT, R62, R13, RZ ;  /* 0x0000000d3e097210 */ /* 0x000fe40007f3e0ff */
[----:B------:R-:W-:Y:S01]  /*1e110*/  STL [R1+0x1700], R53 ;  /* 0x0017003501007387 */ /* 0x000fe20000100800 */
[----:B------:R-:W-:-:S03]  /*1e120*/  LEA.HI.X.SX32 R17, R60, R12, 0x1, P4 ;  /* 0x0000000c3c117211 */ /* 0x000fc600020f0eff */
[----:B------:R-:W-:Y:S01]  /*1e130*/  STL [R1+0x1724], R44 ;  /* 0x0017242c01007387 */ /* 0x000fe20000100800 */
[----:B------:R-:W-:-:S03]  /*1e140*/  IADD3 R40, P4, PT, R64, R13, RZ ;  /* 0x0000000d40287210 */ /* 0x000fc60007f9e0ff */
[----:B------:R-:W-:Y:S01]  /*1e150*/  STL [R1+0x1708], R15 ;  /* 0x0017080f01007387 */ /* 0x000fe20000100800 */
[----:B------:R-:W-:Y:S01]  /*1e160*/  IMAD R67, R67, UR62, RZ ;  /* 0x0000003e43437c24 */ /* 0x000fe2000f8e02ff */
[----:B------:R-:W-:Y:S02]  /*1e170*/  LEA.HI.X.SX32 R35, R61, R12, 0x1, P3 ;  /* 0x0000000c3d237211 */ /* 0x000fe400018f0eff */
[----:B------:R-:W-:Y:S01]  /*1e180*/  STL [R1+0x1710], R3 ;  /* 0x0017100301007387 */ /* 0x000fe20000100800 */
[----:B------:R-:W-:-:S03]  /*1e190*/  IADD3 R23, P3, PT, R65, R13, RZ ;  /* 0x0000000d41177210 */ /* 0x000fc60007f7e0ff */
[----:B------:R-:W-:Y:S01]  /*1e1a0*/  STL [R1+0x172c], R34 ;  /* 0x00172c2201007387 */ /* 0x000fe20000100800 */
[----:B------:R-:W-:Y:S01]  /*1e1b0*/  LEA.HI.X.SX32 R10, R62, R12, 0x1, P1 ;  /* 0x0000000c3e0a7211 */ /* 0x000fe200008f0eff */
[----:B------:R-:W-:Y:S02]  /*1e1c0*/  IMAD R68, R68, UR63, RZ ;  /* 0x0000003f44447c24 */ /* 0x000fe4000f8e02ff */
[----:B------:R-:W-:Y:S01]  /*1e1d0*/  STL [R1+0x1718], R42 ;  /* 0x0017182a01007387 */ /* 0x000fe20000100800 */
[----:B------:R-:W-:-:S03]  /*1e1e0*/  IADD3 R38, P1, PT, R66, R13, RZ ;  /* 0x0000000d42267210 */ /* 0x000fc60007f3e0ff */
[----:B------:R0:W-:Y:S01]  /*1e1f0*/  STL [R1+0x173c], R0 ;  /* 0x00173c0001007387 */ /* 0x0001e20000100800 */
[----:B------:R-:W-:-:S03]  /*1e200*/  IMAD R69, R69, UR64, RZ ;  /* 0x0000004045457c24 */ /* 0x000fc6000f8e02ff */
[----:B------:R-:W-:Y:S01]  /*1e210*/  STL [R1+0x1734], R9 ;  /* 0x0017340901007387 */ /* 0x000fe20000100800 */
[----:B------:R-:W-:-:S03]  /*1e220*/  LEA.HI.X.SX32 R48, R64, R12, 0x1, P4 ;  /* 0x0000000c40307211 */ /* 0x000fc600020f0eff */
[----:B------:R-:W-:Y:S01]  /*1e230*/  STL [R1+0x1720], R17 ;  /* 0x0017201101007387 */ /* 0x000fe20000100800 */
[----:B0-----:R-:W-:-:S03]  /*1e240*/  LEA.HI.X.SX32 R0, R63, R12, 0x1, P2 ;  /* 0x0000000c3f007211 */ /* 0x001fc600010f0eff */
[----:B------:R-:W-:Y:S01]  /*1e250*/  STL [R1+0x1744], R40 ;  /* 0x0017442801007387 */ /* 0x000fe20000100800 */
[-C--:B------:R-:W-:Y:S01]  /*1e260*/  IADD3 R21, P2, PT, R67, R13.reuse, RZ ;  /* 0x0000000d43157210 */ /* 0x080fe20007f5e0ff */
[----:B------:R-:W-:Y:S02]  /*1e270*/  IMAD R71, R71, UR66, RZ ;  /* 0x0000004247477c24 */ /* 0x000fe4000f8e02ff */
[----:B------:R-:W-:Y:S01]  /*1e280*/  STL [R1+0x1728], R35 ;  /* 0x0017282301007387 */ /* 0x000fe20000100800 */
[----:B------:R-:W-:Y:S01]  /*1e290*/  IADD3 R28, P4, PT, R68, R13, RZ ;  /* 0x0000000d441c7210 */ /* 0x000fe20007f9e0ff */
[----:B------:R-:W-:Y:S02]  /*1e2a0*/  IMAD R70, R70, UR65, RZ ;  /* 0x0000004146467c24 */ /* 0x000fe4000f8e02ff */
[----:B------:R-:W-:Y:S01]  /*1e2b0*/  STL [R1+0x174c], R23 ;  /* 0x00174c1701007387 */ /* 0x000fe20000100800 */
[----:B------:R-:W-:-:S03]  /*1e2c0*/  LEA.HI.X.SX32 R47, R65, R12, 0x1, P3 ;  /* 0x0000000c412f7211 */ /* 0x000fc600018f0eff */
[----:B------:R-:W-:Y:S01]  /*1e2d0*/  STL [R1+0x1754], R38 ;  /* 0x0017542601007387 */ /* 0x000fe20000100800 */
[----:B------:R-:W-:Y:S01]  /*1e2e0*/  LEA.HI.X.SX32 R46, R66, R12, 0x1, P1 ;  /* 0x0000000c422e7211 */ /* 0x000fe200008f0eff */
[----:B------:R-:W-:Y:S02]  /*1e2f0*/  IMAD R72, R72, UR67, RZ ;  /* 0x0000004348487c24 */ /* 0x000fe4000f8e02ff */
[----:B------:R0:W-:Y:S01]  /*1e300*/  STL [R1+0x1738], R0 ;  /* 0x0017380001007387 */ /* 0x0001e20000100800 */
[----:B------:R-:W-:-:S03]  /*1e310*/  IADD3 R26, P3, PT, R69, R13, RZ ;  /* 0x0000000d451a7210 */ /* 0x000fc60007f7e0ff */
[----:B------:R-:W-:Y:S01]  /*1e320*/  STL [R1+0x1730], R10 ;  /* 0x0017300a01007387 */ /* 0x000fe20000100800 */
[-C--:B------:R-:W-:Y:S01]  /*1e330*/  LEA.HI.X.SX32 R45, R67, R12.reuse, 0x1, P2 ;  /* 0x0000000c432d7211 */ /* 0x080fe200010f0eff */
[----:B------:R-:W-:Y:S02]  /*1e340*/  IMAD R73, R73, UR68, RZ ;  /* 0x0000004449497c24 */ /* 0x000fe4000f8e02ff */
[----:B------:R-:W-:Y:S01]  /*1e350*/  STL [R1+0x175c], R21 ;  /* 0x00175c1501007387 */ /* 0x000fe20000100800 */
[-C--:B------:R-:W-:Y:S02]  /*1e360*/  IADD3 R7, P1, PT, R70, R13.reuse, RZ ;  /* 0x0000000d46077210 */ /* 0x080fe40007f3e0ff */
[----:B0-----:R-:W-:Y:S01]  /*1e370*/  IADD3 R0, P2, PT, R71, R13, RZ ;  /* 0x0000000d47007210 */ /* 0x001fe20007f5e0ff */
[----:B------:R-:W-:Y:S01]  /*1e380*/  STL [R1+0x1740], R48 ;  /* 0x0017403001007387 */ /* 0x000fe20000100800 */
[----:B------:R-:W-:-:S03]  /*1e390*/  LEA.HI.X.SX32 R20, R68, R12, 0x1, P4 ;  /* 0x0000000c44147211 */ /* 0x000fc600020f0eff */
[----:B------:R-:W-:Y:S01]  /*1e3a0*/  STL [R1+0x1764], R28 ;  /* 0x0017641c01007387 */ /* 0x000fe20000100800 */
[----:B------:R-:W-:-:S03]  /*1e3b0*/  IADD3 R32, P4, PT, R72, R13, RZ ;  /* 0x0000000d48207210 */ /* 0x000fc60007f9e0ff */
[----:B------:R-:W-:Y:S01]  /*1e3c0*/  STL [R1+0x1748], R47 ;  /* 0x0017482f01007387 */ /* 0x000fe20000100800 */
[----:B------:R-:W-:-:S03]  /*1e3d0*/  LEA.HI.X.SX32 R2, R69, R12, 0x1, P3 ;  /* 0x0000000c45027211 */ /* 0x000fc600018f0eff */
[----:B------:R-:W-:Y:S01]  /*1e3e0*/  STL [R1+0x1750], R46 ;  /* 0x0017502e01007387 */ /* 0x000fe20000100800 */
[----:B------:R-:W-:-:S03]  /*1e3f0*/  IADD3 R31, P3, PT, R73, R13, RZ ;  /* 0x0000000d491f7210 */ /* 0x000fc60007f7e0ff */
[----:B------:R-:W-:Y:S04]  /*1e400*/  STL [R1+0x176c], R26 ;  /* 0x00176c1a01007387 */ /* 0x000fe80000100800 */
[----:B------:R-:W-:Y:S04]  /*1e410*/  STL [R1+0x1758], R45 ;  /* 0x0017582d01007387 */ /* 0x000fe80000100800 */
[----:B------:R0:W-:Y:S04]  /*1e420*/  STL [R1+0x177c], R0 ;  /* 0x00177c0001007387 */ /* 0x0001e80000100800 */
[----:B------:R-:W-:Y:S04]  /*1e430*/  STL [R1+0x1774], R7 ;  /* 0x0017740701007387 */ /* 0x000fe80000100800 */
[----:B------:R-:W-:Y:S01]  /*1e440*/  STL [R1+0x1760], R20 ;  /* 0x0017601401007387 */ /* 0x000fe20000100800 */
[----:B0-----:R-:W-:-:S03]  /*1e450*/  LEA.HI.X.SX32 R0, R71, R12, 0x1, P2 ;  /* 0x0000000c47007211 */ /* 0x001fc600010f0eff */
[----:B------:R-:W-:Y:S04]  /*1e460*/  STL [R1+0x1784], R32 ;  /* 0x0017842001007387 */ /* 0x000fe80000100800 */
[----:B------:R-:W-:Y:S04]  /*1e470*/  STL [R1+0x1768], R2 ;  /* 0x0017680201007387 */ /* 0x000fe80000100800 */
[----:B------:R-:W-:Y:S04]  /*1e480*/  STL [R1+0x178c], R31 ;  /* 0x00178c1f01007387 */ /* 0x000fe80000100800 */
[----:B------:R-:W2:Y:S04]  /*1e490*/  LDL.LU R90, [R1+0x504] ;  /* 0x00050400015a7983 */ /* 0x000ea80000300800 */
[----:B------:R-:W3:Y:S04]  /*1e4a0*/  LDL.LU R91, [R1+0x500] ;  /* 0x00050000015b7983 */ /* 0x000ee80000300800 */
[----:B------:R0:W-:Y:S04]  /*1e4b0*/  STL [R1+0x1778], R0 ;  /* 0x0017780001007387 */ /* 0x0001e80000100800 */
        /* <DEDUP_REMOVED lines=10> */
[----:B------:R-:W4:Y:S01]  /*1e560*/  LDL.LU R89, [R1+0x3f0] ;  /* 0x0003f00001597983 */ /* 0x000f220000300800 */
[----:B------:R-:W-:-:S02]  /*1e570*/  IMAD R74, R74, UR69, RZ ;  /* 0x000000454a4a7c24 */ /* 0x000fc4000f8e02ff */
[----:B------:R-:W-:Y:S01]  /*1e580*/  IMAD R75, R75, UR70, RZ ;  /* 0x000000464b4b7c24 */ /* 0x000fe2000f8e02ff */
[-C--:B------:R-:W-:Y:S01]  /*1e590*/  LEA.HI.X.SX32 R8, R70, R12.reuse, 0x1, P1 ;  /* 0x0000000c46087211 */ /* 0x080fe200008f0eff */
[----:B------:R-:W-:Y:S01]  /*1e5a0*/  IMAD R76, R76, UR71, RZ ;  /* 0x000000474c4c7c24 */ /* 0x000fe2000f8e02ff */
[-C--:B------:R-:W-:Y:S01]  /*1e5b0*/  IADD3 R30, P1, PT, R74, R13.reuse, RZ ;  /* 0x0000000d4a1e7210 */ /* 0x080fe20007f3e0ff */
[----:B------:R-:W-:Y:S01]  /*1e5c0*/  IMAD R77, R77, UR72, RZ ;  /* 0x000000484d4d7c24 */ /* 0x000fe2000f8e02ff */
[-C--:B------:R-:W-:Y:S01]  /*1e5d0*/  IADD3 R29, P6, PT, R75, R13.reuse, RZ ;  /* 0x0000000d4b1d7210 */ /* 0x080fe20007fde0ff */
[----:B------:R-:W-:Y:S01]  /*1e5e0*/  IMAD R79, R79, UR74, RZ ;  /* 0x0000004a4f4f7c24 */ /* 0x000fe2000f8e02ff */
[-C--:B------:R-:W-:Y:S01]  /*1e5f0*/  LEA.HI.X.SX32 R24, R72, R12.reuse, 0x1, P4 ;  /* 0x0000000c48187211 */ /* 0x080fe200020f0eff */
[----:B------:R-:W-:Y:S01]  /*1e600*/  STL [R1+0x1794], R30 ;  /* 0x0017941e01007387 */ /* 0x000fe20000100800 */
[-C--:B------:R-:W-:Y:S02]  /*1e610*/  IADD3 R36, P2, PT, R76, R13.reuse, RZ ;  /* 0x0000000d4c247210 */ /* 0x080fe40007f5e0ff */
[-C--:B------:R-:W-:Y:S01]  /*1e620*/  LEA.HI.X.SX32 R39, R73, R12.reuse, 0x1, P3 ;  /* 0x0000000c49277211 */ /* 0x080fe200018f0eff */
[----:B------:R-:W-:Y:S01]  /*1e630*/  STL [R1+0x1770], R8 ;  /* 0x0017700801007387 */ /* 0x000fe20000100800 */
[-C--:B------:R-:W-:Y:S01]  /*1e640*/  LEA.HI.X.SX32 R22, R74, R12.reuse, 0x1, P1 ;  /* 0x0000000c4a167211 */ /* 0x080fe200008f0eff */
[----:B------:R-:W-:Y:S01]  /*1e650*/  IMAD R78, R78, UR73, RZ ;  /* 0x000000494e4e7c24 */ /* 0x000fe2000f8e02ff */
[----:B------:R-:W-:Y:S01]  /*1e660*/  LEA.HI.X.SX32 R37, R75, R12, 0x1, P6 ;  /* 0x0000000c4b257211 */ /* 0x000fe200030f0eff */
[----:B------:R-:W-:Y:S01]  /*1e670*/  STL [R1+0x179c], R29 ;  /* 0x00179c1d01007387 */ /* 0x000fe20000100800 */
[----:B------:R-:W-:-:S02]  /*1e680*/  IADD3 R27, P1, PT, R77, R13, RZ ;  /* 0x0000000d4d1b7210 */ /* 0x000fc40007f3e0ff */
[-C--:B0-----:R-:W-:Y:S01]  /*1e690*/  IADD3 R0, P4, PT, R79, R13.reuse, RZ ;  /* 0x0000000d4f007210 */ /* 0x081fe20007f9e0ff */
[----:B------:R-:W-:Y:S04]  /*1e6a0*/  STL [R1+0x1780], R24 ;  /* 0x0017801801007387 */ /* 0x000fe80000100800 */
[----:B------:R-:W-:Y:S01]  /*1e6b0*/  STL [R1+0x17a0], R36 ;  /* 0x0017a02401007387 */ /* 0x000fe20000100800 */
[----:B------:R-:W-:-:S03]  /*1e6c0*/  IADD3 R5, P3, PT, R78, R13, RZ ;  /* 0x0000000d4e057210 */ /* 0x000fc60007f7e0ff */
[----:B------:R-:W-:Y:S01]  /*1e6d0*/  STL [R1+0x1788], R39 ;  /* 0x0017882701007387 */ /* 0x000fe20000100800 */
[----:B------:R-:W-:-:S03]  /*1e6e0*/  LEA.HI.X.SX32 R43, R76, R12, 0x1, P2 ;  /* 0x0000000c4c2b7211 */ /* 0x000fc600010f0eff */
[----:B------:R-:W-:Y:S04]  /*1e6f0*/  STL [R1+0x1790], R22 ;  /* 0x0017901601007387 */ /* 0x000fe80000100800 */
[----:B------:R-:W-:Y:S01]  /*1e700*/  STL [R1+0x1798], R37 ;  /* 0x0017982501007387 */ /* 0x000fe20000100800 */
[----:B------:R-:W-:-:S03]  /*1e710*/  LEA.HI.X.SX32 R4, R79, R12, 0x1, P4 ;  /* 0x0000000c4f047211 */ /* 0x000fc600020f0eff */
[----:B------:R-:W-:Y:S01]  /*1e720*/  STL [R1+0x17a4], R27 ;  /* 0x0017a41b01007387 */ /* 0x000fe20000100800 */
[----:B------:R-:W-:-:S03]  /*1e730*/  LEA.HI.X.SX32 R6, R78, R12, 0x1, P3 ;  /* 0x0000000c4e067211 */ /* 0x000fc600018f0eff */
[----:B------:R0:W-:Y:S04]  /*1e740*/  STL [R1+0x808], R0 ;  /* 0x0008080001007387 */ /* 0x0001e80000100800 */
[----:B------:R-:W-:Y:S01]  /*1e750*/  STL [R1+0x17a8], R5 ;  /* 0x0017a80501007387 */ /* 0x000fe20000100800 */
[----:B0-----:R-:W-:-:S03]  /*1e760*/  LEA.HI.X.SX32 R0, R77, R12, 0x1, P1 ;  /* 0x0000000c4d007211 */ /* 0x001fc600008f0eff */
[----:B------:R-:W-:Y:S04]  /*1e770*/  STL [R1+0x7f8], R43 ;  /* 0x0007f82b01007387 */ /* 0x000fe80000100800 */
[----:B------:R-:W-:Y:S04]  /*1e780*/  STL [R1+0x800], R0 ;  /* 0x0008000001007387 */ /* 0x000fe80000100800 */
[----:B------:R-:W-:Y:S04]  /*1e790*/  STL [R1+0x7fc], R4 ;  /* 0x0007fc0401007387 */ /* 0x000fe80000100800 */
[----:B------:R-:W-:Y:S04]  /*1e7a0*/  STL [R1+0x804], R6 ;  /* 0x0008040601007387 */ /* 0x000fe80000100800 */
[----:B------:R-:W4:Y:S04]  /*1e7b0*/  LDL.LU R50, [R1+0x3ec] ;  /* 0x0003ec0001327983 */ /* 0x000f280000300800 */
[----:B------:R-:W4:Y:S04]  /*1e7c0*/  LDL.LU R56, [R1+0x3e8] ;  /* 0x0003e80001387983 */ /* 0x000f280000300800 */
[----:B------:R-:W4:Y:S04]  /*1e7d0*/  LDL.LU R16, [R1+0x3d4] ;  /* 0x0003d40001107983 */ /* 0x000f280000300800 */
[----:B------:R-:W4:Y:S04]  /*1e7e0*/  LDL.LU R51, [R1+0x380] ;  /* 0x0003800001337983 */ /* 0x000f280000300800 */
[----:B------:R-:W4:Y:S04]  /*1e7f0*/  LDL.LU R55, [R1+0x37c] ;  /* 0x00037c0001377983 */ /* 0x000f280000300800 */
[----:B------:R-:W4:Y:S04]  /*1e800*/  LDL.LU R52, [R1+0x378] ;  /* 0x0003780001347983 */ /* 0x000f280000300800 */
[----:B--2---:R0:W-:Y:S04]  /*1e810*/  STS.U8 [R11+UR4+0x980], R90 ;  /* 0x0009805a0b007988 */ /* 0x0041e80008000004 */
[----:B---3--:R1:W-:Y:S04]  /*1e820*/  STS.U8 [R11+UR4+0x4980], R91 ;  /* 0x0049805b0b007988 */ /* 0x0083e80008000004 */
[----:B0-----:R-:W2:Y:S04]  /*1e830*/  LDL.LU R90, [R1+0x364] ;  /* 0x00036400015a7983 */ /* 0x001ea80000300800 */
[----:B----4-:R0:W-:Y:S04]  /*1e840*/  STS.U8 [R11+UR4+0x8980], R92 ;  /* 0x0089805c0b007988 */ /* 0x0101e80008000004 */
[----:B-1----:R-:W3:Y:S04]  /*1e850*/  LDL.LU R91, [R1+0x300] ;  /* 0x00030000015b7983 */ /* 0x002ee80000300800 */
        /* <DEDUP_REMOVED lines=20> */
[----:B0-----:R-:W4:Y:S04]  /*1e9a0*/  LDL.LU R82, [R1+0x1f8] ;  /* 0x0001f80001527983 */ /* 0x001f280000300800 */
        /* <DEDUP_REMOVED lines=12> */
[----:B------:R0:W-:Y:S04]  /*1ea70*/  STS.U8 [R11+UR4+0x5580], R50 ;  /* 0x005580320b007988 */ /* 0x0001e80008000004 */
[----:B------:R1:W-:Y:S04]  /*1ea80*/  STS.U8 [R11+UR4+0x9580], R56 ;  /* 0x009580380b007988 */ /* 0x0003e80008000004 */
[----:B------:R1:W-:Y:S04]  /*1ea90*/  STS.U8 [R11+UR4+0xd580], R16 ;  /* 0x00d580100b007988 */ /* 0x0003e80008000004 */
[----:B0-----:R-:W4:Y:S04]  /*1eaa0*/  LDL.LU R50, [R1+0x1a60] ;  /* 0x001a600001327983 */ /* 0x001f280000300800 */
[----:B-1----:R-:W4:Y:S04]  /*1eab0*/  LDL.LU R56, [R1+0x1a5c] ;  /* 0x001a5c0001387983 */ /* 0x002f280000300800 */
[----:B------:R-:W4:Y:S04]  /*1eac0*/  LDL.LU R16, [R1+0x1a58] ;  /* 0x001a580001107983 */ /* 0x000f280000300800 */
[----:B------:R0:W-:Y:S04]  /*1ead0*/  STS.U8 [R11+UR4+0x1980], R51 ;  /* 0x001980330b007988 */ /* 0x0001e80008000004 */
[----:B------:R1:W-:Y:S04]  /*1eae0*/  STS.U8 [R11+UR4+0x5980], R55 ;  /* 0x005980370b007988 */ /* 0x0003e80008000004 */
[----:B------:R1:W-:Y:S04]  /*1eaf0*/  STS.U8 [R11+UR4+0x9980], R52 ;  /* 0x009980340b007988 */ /* 0x0003e80008000004 */
[----:B0-----:R-:W4:Y:S04]  /*1eb00*/  LDL.LU R51, [R1+0x1a54] ;  /* 0x001a540001337983 */ /* 0x001f280000300800 */
[----:B-1----:R-:W4:Y:S04]  /*1eb10*/  LDL.LU R55, [R1+0x1a50] ;  /* 0x001a500001377983 */ /* 0x002f280000300800 */
        /* <DEDUP_REMOVED lines=19> */
[----:B------:R0:W-:Y:S04]  /*1ec50*/  STS.U8 [R11+UR4+0x2580], R86 ;  /* 0x002580560b007988 */ /* 0x0001e80008000004 */
[----:B------:R1:W-:Y:S04]  /*1ec60*/  STS.U8 [R11+UR4+0x6580], R87 ;  /* 0x006580570b007988 */ /* 0x0003e80008000004 */
[----:B0-----:R-:W4:Y:S04]  /*1ec70*/  LDL.LU R86, [R1+0x1a24] ;  /* 0x001a240001567983 */ /* 0x001f280000300800 */
[----:B-1----:R-:W4:Y:S04]  /*1ec80*/  LDL.LU R87, [R1+0x1a20] ;  /* 0x001a200001577983 */ /* 0x002f280000300800 */
[----:B------:R0:W-:Y:S04]  /*1ec90*/  STS.U8 [R11+UR4+0xa580], R89 ;  /* 0x00a580590b007988 */ /* 0x0001e80008000004 */
[----:B0-----:R-:W4:Y:S04]  /*1eca0*/  LDL.LU R89, [R1+0x1a1c] ;  /* 0x001a1c0001597983 */ /* 0x001f280000300800 */
[----:B------:R0:W-:Y:S04]  /*1ecb0*/  STS.U8 [R11+UR4+0xed80], R25 ;  /* 0x00ed80190b007988 */ /* 0x0001e80008000004 */
[----:B------:R1:W-:Y:S04]  /*1ecc0*/  STS.U8 [R11+UR4+0x3180], R33 ;  /* 0x003180210b007988 */ /* 0x0003e80008000004 */
[----:B0-----:R-:W4:Y:S04]  /*1ecd0*/  LDL.LU R25, [R1+0x580] ;  /* 0x0005800001197983 */ /* 0x001f280000300800 */
[----:B-1----:R-:W4:Y:S04]  /*1ece0*/  LDL.LU R33, [R1+0x57c] ;  /* 0x00057c0001217983 */ /* 0x002f280000300800 */
[----:B------:R0:W-:Y:S04]  /*1ecf0*/  STS.U8 [R11+UR4+0x7180], R19 ;  /* 0x007180130b007988 */ /* 0x0001e80008000004 */
[----:B------:R1:W-:Y:S04]  /*1ed00*/  STS.U8 [R11+UR4+0xb180], R18 ;  /* 0x00b180120b007988 */ /* 0x0003e80008000004 */
[----:B0-----:R-:W4:Y:S04]  /*1ed10*/  LDL.LU R19, [R1+0x578] ;  /* 0x0005780001137983 */ /* 0x001f280000300800 */
[----:B-1----:R-:W4:Y:S04]  /*1ed20*/  LDL.LU R18, [R1+0x574] ;  /* 0x0005740001127983 */ /* 0x002f280000300800 */
[----:B------:R0:W-:Y:S04]  /*1ed30*/  STS.U8 [R11+UR4+0x2d80], R88 ;  /* 0x002d80580b007988 */ /* 0x0001e80008000004 */
[----:B------:R1:W-:Y:S04]  /*1ed40*/  STS.U8 [R11+UR4+0x6d80], R49 ;  /* 0x006d80310b007988 */ /* 0x0003e80008000004 */
[----:B------:R1:W-:Y:S04]  /*1ed50*/  STS.U8 [R11+UR4+0x6980], R13 ;  /* 0x0069800d0b007988 */ /* 0x0003e80008000004 */
[----:B0-----:R-:W4:Y:S04]  /*1ed60*/  LDL.LU R88, [R1+0x544] ;  /* 0x0005440001587983 */ /* 0x001f280000300800 */
[----:B-1----:R-:W4:Y:S04]  /*1ed70*/  LDL.LU R49, [R1+0x540] ;  /* 0x0005400001317983 */ /* 0x002f280000300800 */
[----:B------:R0:W-:Y:S04]  /*1ed80*/  STS.U8 [R11+UR4+0xf180], R14 ;  /* 0x00f1800e0b007988 */ /* 0x0001e80008000004 */
[----:B------:R-:W4:Y:S04]  /*1ed90*/  LDL.LU R13, [R1+0x47c] ;  /* 0x00047c00010d7983 */ /* 0x000f280000300800 */
[----:B0-----:R-:W4:Y:S04]  /*1eda0*/  LDL.LU R14, [R1+0x474] ;  /* 0x00047400010e7983 */ /* 0x001f280000300800 */
[----:B------:R0:W-:Y:S02]  /*1edb0*/  STS.U8 [R11+UR4+0xe580], R82 ;  /* 0x00e580520b007988 */ /* 0x0001e40008000004 */
[----:B0-----:R-:W0:Y:S02]  /*1edc0*/  S2R R82, SR_TID.X ;  /* 0x0000000000527919 */ /* 0x001e240000002100 */
[----:B------:R1:W-:Y:S04]  /*1edd0*/  STS.U8 [R11+UR4+0xad80], R41 ;  /* 0x00ad80290b007988 */ /* 0x0003e80008000004 */
[----:B------:R0:W-:Y:S04]  /*1ede0*/  STS.U8 [R11+UR4+0x2980], R12 ;  /* 0x0029800c0b007988 */ /* 0x0001e80008000004 */
[----:B-1----:R-:W4:Y:S04]  /*1edf0*/  LDL.LU R41, [R1+0x420] ;  /* 0x0004200001297983 */ /* 0x002f280000300800 */
[----:B------:R-:W-:Y:S04]  /*1ee00*/  STS.U8 [R11+UR4+0xa980], R4 ;  /* 0x00a980040b007988 */ /* 0x000fe80008000004 */
[----:B------:R-:W-:Y:S01]  /*1ee10*/  STS.U8 [R11+UR4+0xe980], R54 ;  /* 0x00e980360b007988 */ /* 0x000fe20008000004 */
[----:B0-----:R-:W-:-:S04]  /*1ee20*/  LOP3.LUT R82, R82, 0x7f, RZ, 0xc0, !PT ;  /* 0x0000007f52527812 */ /* 0x001fc800078ec0ff */
[----:B------:R-:W-:Y:S01]  /*1ee30*/  LOP3.LUT R12, R82, 0x40, RZ, 0x3c, !PT ;  /* 0x00000040520c7812 */ /* 0x000fe200078e3cff */
[----:B--2---:R-:W-:Y:S04]  /*1ee40*/  STS.U8 [R11+UR4+0xfd80], R90 ;  /* 0x00fd805a0b007988 */ /* 0x004fe80008000004 */
[----:B---3--:R-:W-:Y:S04]  /*1ee50*/  STS.U8 [R11+UR4+0xbd80], R91 ;  /* 0x00bd805b0b007988 */ /* 0x008fe80008000004 */
[----:B----4-:R-:W-:Y:S04]  /*1ee60*/  STS.U8 [R11+UR4+0x7d80], R92 ;  /* 0x007d805c0b007988 */ /* 0x010fe80008000004 */
[----:B------:R-:W-:Y:S04]  /*1ee70*/  STS.U8 [R11+UR4+0x3d80], R93 ;  /* 0x003d805d0b007988 */ /* 0x000fe80008000004 */
[----:B------:R-:W-:Y:S04]  /*1ee80*/  STS.U8 [R11+UR4+0xf980], R80 ;  /* 0x00f980500b007988 */ /* 0x000fe80008000004 */
[----:B------:R-:W-:Y:S04]  /*1ee90*/  STS.U8 [R11+UR4+0xb980], R81 ;  /* 0x00b980510b007988 */ /* 0x000fe80008000004 */
[----:B------:R-:W-:Y:S04]  /*1eea0*/  STS.U8 [R11+UR4+0x7980], R83 ;  /* 0x007980530b007988 */ /* 0x000fe80008000004 */
[----:B------:R-:W-:Y:S04]  /*1eeb0*/  STS.U8 [R11+UR4+0x3980], R84 ;  /* 0x003980540b007988 */ /* 0x000fe80008000004 */
[----:B------:R0:W-:Y:S04]  /*1eec0*/  STS.U8 [R11+UR4+0xf580], R85 ;  /* 0x00f580550b007988 */ /* 0x0001e80008000004 */
[----:B0-----:R-:W2:Y:S04]  /*1eed0*/  LDL.LU R85, [R1+0x424] ;  /* 0x0004240001557983 */ /* 0x001ea80000300800 */
[----:B------:R-:W3:Y:S04]  /*1eee0*/  LDL.LU R84, [R1+0x480] ;  /* 0x0004800001547983 */ /* 0x000ee80000300800 */
[----:B------:R-:W4:Y:S04]  /*1eef0*/  LDL.LU R83, [R1+0x484] ;  /* 0x0004840001537983 */ /* 0x000f280000300800 */
[----:B------:R-:W2:Y:S04]  /*1ef00*/  LDL.LU R82, [R1+0x4d4] ;  /* 0x0004d40001527983 */ /* 0x000ea80000300800 */
[----:B------:R-:W3:Y:S04]  /*1ef10*/  LDL.LU R93, [R1+0x4dc] ;  /* 0x0004dc00015d7983 */ /* 0x000ee80000300800 */
[----:B------:R-:W4:Y:S04]  /*1ef20*/  LDL.LU R92, [R1+0x4e0] ;  /* 0x0004e000015c7983 */ /* 0x000f280000300800 */
[----:B------:R-:W4:Y:S04]  /*1ef30*/  LDL.LU R91, [R1+0x4e4] ;  /* 0x0004e400015b7983 */ /* 0x000f280000300800 */
[----:B------:R-:W-:Y:S04]  /*1ef40*/  STS.U8 [R11+UR4+0x3580], R89 ;  /* 0x003580590b007988 */ /* 0x000fe80008000004 */
[----:B------:R-:W-:Y:S04]  /*1ef50*/  STS.U8 [R11+UR4+0x7580], R87 ;  /* 0x007580570b007988 */ /* 0x000fe80008000004 */
[----:B------:R0:W-:Y:S04]  /*1ef60*/  STS.U8 [R11+UR4+0xb580], R86 ;  /* 0x00b580560b007988 */ /* 0x0001e80008000004 */
[----:B------:R-:W4:Y:S04]  /*1ef70*/  LDL.LU R90, [R1+0x538] ;  /* 0x00053800015a7983 */ /* 0x000f280000300800 */
[----:B0-----:R-:W4:Y:S04]  /*1ef80*/  LDL.LU R11, [R1+0x530] ;  /* 0x00053000010b7983 */ /* 0x001f280000300800 */
[----:B------:R-:W4:Y:S04]  /*1ef90*/  LDL.LU R86, [R1+0x41c] ;  /* 0x00041c0001567983 */ /* 0x000f280000300800 */
[----:B------:R-:W4:Y:S04]  /*1efa0*/  LDL.LU R87, [R1+0x414] ;  /* 0x0004140001577983 */ /* 0x000f280000300800 */
[----:B------:R0:W-:Y:S04]  /*1efb0*/  STS.U8 [R12+UR4+0x200], R25 ;  /* 0x000200190c007988 */ /* 0x0001e80008000004 */
[----:B------:R-:W4:Y:S04]  /*1efc0*/  LDL.LU R89, [R1+0x3d0] ;  /* 0x0003d00001597983 */ /* 0x000f280000300800 */
[----:B------:R1:W-:Y:S04]  /*1efd0*/  STS.U8 [R12+UR4+0x4200], R33 ;  /* 0x004200210c007988 */ /* 0x0003e80008000004 */
[----:B0-----:R-:W4:Y:S04]  /*1efe0*/  LDL.LU R25, [R1+0x3cc] ;  /* 0x0003cc0001197983 */ /* 0x001f280000300800 */
[----:B------:R0:W-:Y:S04]  /*1eff0*/  STS.U8 [R12+UR4+0x8200], R19 ;  /* 0x008200130c007988 */ /* 0x0001e80008000004 */
[----:B-1----:R-:W4:Y:S04]  /*1f000*/  LDL.LU R33, [R1+0x3c8] ;  /* 0x0003c80001217983 */ /* 0x002f280000300800 */
[----:B------:R-:W4:Y:S04]  /*1f010*/  LDL.LU R4, [R1+0x3c0] ;  /* 0x0003c00001047983 */ /* 0x000f280000300800 */
[----:B------:R-:W4:Y:S04]  /*1f020*/  LDL.LU R54, [R1+0x360] ;  /* 0x0003600001367983 */ /* 0x000f280000300800 */
        /* <DEDUP_REMOVED lines=11> */
[----:B------:R0:W-:Y:S04]  /*1f0e0*/  STS.U8 [R12+UR4+0x5200], R41 ;  /* 0x005200290c007988 */ /* 0x0001e80008000004 */
[----:B0-----:R-:W4:Y:S04]  /*1f0f0*/  LDL.LU R41, [R1+0x2d0] ;  /* 0x0002d00001297983 */ /* 0x001f280000300800 */
        /* <DEDUP_REMOVED lines=9> */
[----:B------:R1:W-:Y:S04]  /*1f190*/  STS.U8 [R12+UR4+0x9600], R33 ;  /* 0x009600210c007988 */ /* 0x0003e80008000004 */
[----:B0-----:R-:W2:Y:S04]  /*1f1a0*/  LDL.LU R25, [R1+0x264] ;  /* 0x0002640001197983 */ /* 0x001ea80000300800 */
[----:B------:R0:W-:Y:S04]  /*1f1b0*/  STS.U8 [R12+UR4+0x1a00], R54 ;  /* 0x001a00360c007988 */ /* 0x0001e80008000004 */
[----:B-1----:R-:W3:Y:S04]  /*1f1c0*/  LDL.LU R33, [R1+0x260] ;  /* 0x0002600001217983 */ /* 0x002ee80000300800 */
[----:B------:R1:W-:Y:S04]  /*1f1d0*/  STS.U8 [R12+UR4+0x5a00], R19 ;  /* 0x005a00130c007988 */ /* 0x0003e80008000004 */
[----:B0-----:R-:W4:Y:S04]  /*1f1e0*/  LDL.LU R54, [R1+0x25c] ;  /* 0x00025c0001367983 */ /* 0x001f280000300800 */
[----:B------:R0:W-:Y:S04]  /*1f1f0*/  STS.U8 [R12+UR4+0x9a00], R18 ;  /* 0x009a00120c007988 */ /* 0x0001e80008000004 */
        /* <DEDUP_REMOVED lines=17> */
[----:B0-----:R-:W4:Y:S04]  /*1f310*/  LDL.LU R14, [R1+0xfc] ;  /* 0x0000fc00010e7983 */ /* 0x001f280000300800 */
        /* <DEDUP_REMOVED lines=8> */
[----:B------:R-:W-:Y:S04]  /*1f3a0*/  STS.U8 [R12+UR4+0x1600], R89 ;  /* 0x001600590c007988 */ /* 0x000fe80008000004 */
[----:B------:R-:W-:Y:S04]  /*1f3b0*/  STS.U8 [R12+UR4+0x5e00], R13 ;  /* 0x005e000d0c007988 */ /* 0x000fe80008000004 */
[----:B--2---:R0:W-:Y:S04]  /*1f3c0*/  STS.U8 [R12+UR4+0x2200], R25 ;  /* 0x002200190c007988 */ /* 0x0041e80008000004 */
[----:B---3--:R1:W-:Y:S04]  /*1f3d0*/  STS.U8 [R12+UR4+0x6200], R33 ;  /* 0x006200210c007988 */ /* 0x0083e80008000004 */
[----:B0-----:R-:W2:Y:S04]  /*1f3e0*/  LDL.LU R25, [R1+0x18] ;  /* 0x0000180001197983 */ /* 0x001ea80000300800 */
[----:B------:R-:W3:Y:S04]  /*1f3f0*/  LDL.LU R89, [R1+0x14] ;  /* 0x0000140001597983 */ /* 0x000ee80000300800 */
[----:B-1----:R-:W3:Y:S04]  /*1f400*/  LDL.LU R33, [R1+0x10] ;  /* 0x0000100001217983 */ /* 0x002ee80000300800 */
[----:B----4-:R0:W-:Y:S04]  /*1f410*/  STS.U8 [R12+UR4+0xa200], R54 ;  /* 0x00a200360c007988 */ /* 0x0101e80008000004 */
[----:B------:R-:W4:Y:S04]  /*1f420*/  LDL.LU R13, [R1+0xc] ;  /* 0x00000c00010d7983 */ /* 0x000f280000300800 */
[----:B------:R1:W-:Y:S04]  /*1f430*/  STS.U8 [R12+UR4+0xe200], R19 ;  /* 0x00e200130c007988 */ /* 0x0003e80008000004 */
[----:B0-----:R-:W4:Y:S04]  /*1f440*/  LDL.LU R54, [R1+0x8] ;  /* 0x0000080001367983 */ /* 0x001f280000300800 */
[----:B-1----:R-:W4:Y:S04]  /*1f450*/  LDL.LU R19, [R1+0x4] ;  /* 0x0000040001137983 */ /* 0x002f280000300800 */
[----:B------:R0:W-:Y:S04]  /*1f460*/  STS.U8 [R12+UR4+0x2600], R18 ;  /* 0x002600120c007988 */ /* 0x0001e80008000004 */
[----:B------:R1:W-:Y:S04]  /*1f470*/  STS.U8 [R12+UR4+0x6600], R4 ;  /* 0x006600040c007988 */ /* 0x0003e80008000004 */
[----:B0-----:R-:W4:Y:S04]  /*1f480*/  LDL.LU R18, [R1] ;  /* 0x0000000001127983 */ /* 0x001f280000300800 */
[----:B-1----:R-:W4:Y:S04]  /*1f490*/  LDL.LU R4, [R1+0x1a18] ;  /* 0x001a180001047983 */ /* 0x002f280000300800 */
[----:B------:R0:W-:Y:S04]  /*1f4a0*/  STS.U8 [R12+UR4+0x6e00], R88 ;  /* 0x006e00580c007988 */ /* 0x0001e80008000004 */
[----:B------:R1:W-:Y:S04]  /*1f4b0*/  STS.U8 [R12+UR4+0xae00], R49 ;  /* 0x00ae00310c007988 */ /* 0x0003e80008000004 */
[----:B0-----:R-:W4:Y:S04]  /*1f4c0*/  LDL.LU R88, [R1+0x2c] ;  /* 0x00002c0001587983 */ /* 0x001f280000300800 */
[----:B------:R0:W-:Y:S04]  /*1f4d0*/  STS.U8 [R12+UR4+0x3200], R14 ;  /* 0x0032000e0c007988 */ /* 0x0001e80008000004 */
[----:B-1----:R-:W4:Y:S04]  /*1f4e0*/  LDL.LU R49, [R1+0x28] ;  /* 0x0000280001317983 */ /* 0x002f280000300800 */
[----:B0-----:R-:W4:Y:S04]  /*1f4f0*/  LDL.LU R14, [R1+0x24] ;  /* 0x00002400010e7983 */ /* 0x001f280000300800 */
[----:B------:R0:W-:Y:S02]  /*1f500*/  STS.U8 [R12+UR4+0xa600], R82 ;  /* 0x00a600520c007988 */ /* 0x0001e40008000004 */
[----:B0-----:R-:W0:Y:S02]  /*1f510*/  S2R R82, SR_TID.X ;  /* 0x0000000000527919 */ /* 0x001e240000002100 */
[----:B------:R-:W-:Y:S04]  /*1f520*/  STS.U8 [R12+UR4+0xb200], R86 ;  /* 0x00b200560c007988 */ /* 0x000fe80008000004 */
[----:B------:R1:W-:Y:S04]  /*1f530*/  STS.U8 [R12+UR4+0x3600], R41 ;  /* 0x003600290c007988 */ /* 0x0003e80008000004 */
[----:B------:R-:W-:Y:S04]  /*1f540*/  STS.U8 [R12+UR4+0xf200], R87 ;  /* 0x00f200570c007988 */ /* 0x000fe80008000004 */
[----:B-1----:R-:W4:Y:S04]  /*1f550*/  LDL.LU R41, [R1+0x20] ;  /* 0x0000200001297983 */ /* 0x002f280000300800 */
[----:B------:R-:W-:Y:S04]  /*1f560*/  STS.U8 [R12+UR4+0xe600], R90 ;  /* 0x00e6005a0c007988 */ /* 0x000fe80008000004 */
[----:B------:R-:W-:Y:S04]  /*1f570*/  STS.U8 [R12+UR4+0x2a00], R11 ;  /* 0x002a000b0c007988 */ /* 0x000fe80008000004 */
[----:B------:R-:W-:Y:S01]  /*1f580*/  STS.U8 [R12+UR4+0x6a00], R91 ;  /* 0x006a005b0c007988 */ /* 0x000fe20008000004 */
[----:B0-----:R-:W-:-:S03]  /*1f590*/  LOP3.LUT R82, R82, 0x7f, RZ, 0xc0, !PT ;  /* 0x0000007f52527812 */ /* 0x001fc600078ec0ff */
[----:B------:R-:W-:Y:S04]  /*1f5a0*/  STS.U8 [R12+UR4+0xaa00], R92 ;  /* 0x00aa005c0c007988 */ /* 0x000fe80008000004 */
[----:B------:R-:W-:Y:S04]  /*1f5b0*/  STS.U8 [R12+UR4+0xea00], R93 ;  /* 0x00ea005d0c007988 */ /* 0x000fe80008000004 */
[----:B------:R-:W-:Y:S04]  /*1f5c0*/  STS.U8 [R12+UR4+0x2e00], R83 ;  /* 0x002e00530c007988 */ /* 0x000fe80008000004 */
[----:B------:R-:W-:Y:S04]  /*1f5d0*/  STS.U8 [R12+UR4+0xee00], R84 ;  /* 0x00ee00540c007988 */ /* 0x000fe80008000004 */
[----:B------:R-:W-:Y:S04]  /*1f5e0*/  STS.U8 [R12+UR4+0x7200], R85 ;  /* 0x007200550c007988 */ /* 0x000fe80008000004 */
[----:B--2---:R0:W-:Y:S04]  /*1f5f0*/  STS.U8 [R12+UR4+0x7600], R25 ;  /* 0x007600190c007988 */ /* 0x0041e80008000004 */
[----:B---3--:R1:W-:Y:S04]  /*1f600*/  STS.U8 [R12+UR4+0xf600], R33 ;  /* 0x00f600210c007988 */ /* 0x0083e80008000004 */
[----:B0-----:R-:W2:Y:S04]  /*1f610*/  LDL.LU R25, [R1+0x570] ;  /* 0x0005700001197983 */ /* 0x001ea80000300800 */
[----:B-1----:R-:W3:Y:S04]  /*1f620*/  LDL.LU R33, [R1+0x56c] ;  /* 0x00056c0001217983 */ /* 0x002ee80000300800 */
[----:B------:R-:W3:Y:S04]  /*1f630*/  LDL.LU R86, [R1+0x564] ;  /* 0x0005640001567983 */ /* 0x000ee80000300800 */
[----:B------:R-:W3:Y:S04]  /*1f640*/  LDL.LU R87, [R1+0x52c] ;  /* 0x00052c0001577983 */ /* 0x000ee80000300800 */
[----:B------:R-:W3:Y:S04]  /*1f650*/  LDL.LU R90, [R1+0x524] ;  /* 0x00052400015a7983 */ /* 0x000ee80000300800 */
[----:B------:R-:W3:Y:S04]  /*1f660*/  LDL.LU R11, [R1+0x520] ;  /* 0x00052000010b7983 */ /* 0x000ee80000300800 */
[----:B----4-:R0:W-:Y:S04]  /*1f670*/  STS.U8 [R12+UR4+0xba00], R19 ;  /* 0x00ba00130c007988 */ /* 0x0101e80008000004 */
[----:B------:R-:W4:Y:S04]  /*1f680*/  LDL.LU R91, [R1+0x4d0] ;  /* 0x0004d000015b7983 */ /* 0x000f280000300800 */
[----:B------:R1:W-:Y:S04]  /*1f690*/  STS.U8 [R12+UR4+0xb600], R89 ;  /* 0x00b600590c007988 */ /* 0x0003e80008000004 */
[----:B0-----:R-:W4:Y:S04]  /*1f6a0*/  LDL.LU R19, [R1+0x4cc] ;  /* 0x0004cc0001137983 */ /* 0x001f280000300800 */
[----:B------:R-:W4:Y:S04]  /*1f6b0*/  LDL.LU R92, [R1+0x4c8] ;  /* 0x0004c800015c7983 */ /* 0x000f280000300800 */
[----:B------:R-:W4:Y:S04]  /*1f6c0*/  LDL.LU R93, [R1+0x4c4] ;  /* 0x0004c400015d7983 */ /* 0x000f280000300800 */
[----:B------:R0:W-:Y:S04]  /*1f6d0*/  STS.U8 [R12+UR4+0x3a00], R13 ;  /* 0x003a000d0c007988 */ /* 0x0001e80008000004 */
[----:B------:R0:W-:Y:S04]  /*1f6e0*/  STS.U8 [R12+UR4+0xfa00], R18 ;  /* 0x00fa00120c007988 */ /* 0x0001e80008000004 */
[----:B-1----:R-:W4:Y:S01]  /*1f6f0*/  LDL.LU R89, [R1+0x470] ;  /* 0x0004700001597983 */ /* 0x002f220000300800 */
[----:B0-----:R-:W-:-:S03]  /*1f700*/  LOP3.LUT R13, R82, 0x50, RZ, 0x3c, !PT ;  /* 0x00000050520d7812 */ /* 0x001fc600078e3cff */
[----:B------:R-:W4:Y:S04]  /*1f710*/  LDL.LU R18, [R1+0x46c] ;  /* 0x00046c0001127983 */ /* 0x000f280000300800 */
[----:B------:R-:W4:Y:S04]  /*1f720*/  LDL.LU R82, [R1+0x528] ;  /* 0x0005280001527983 */ /* 0x000f280000300800 */
[----:B------:R0:W-:Y:S04]  /*1f730*/  STS.U8 [R12+UR4+0x3e00], R88 ;  /* 0x003e00580c007988 */ /* 0x0001e80008000004 */
[----:B------:R-:W4:Y:S04]  /*1f740*/  LDL.LU R83, [R1+0x468] ;  /* 0x0004680001537983 */ /* 0x000f280000300800 */
[----:B------:R1:W-:Y:S04]  /*1f750*/  STS.U8 [R12+UR4+0x7e00], R49 ;  /* 0x007e00310c007988 */ /* 0x0003e80008000004 */
[----:B0-----:R-:W4:Y:S04]  /*1f760*/  LDL.LU R88, [R1+0x464] ;  /* 0x0004640001587983 */ /* 0x001f280000300800 */
[----:B------:R-:W4:Y:S04]  /*1f770*/  LDL.LU R84, [R1+0x410] ;  /* 0x0004100001547983 */ /* 0x000f280000300800 */
[----:B------:R-:W4:Y:S04]  /*1f780*/  LDL.LU R85, [R1+0x40c] ;  /* 0x00040c0001557983 */ /* 0x000f280000300800 */
[----:B------:R0:W-:Y:S04]  /*1f790*/  STS.U8 [R12+UR4+0xbe00], R14 ;  /* 0x00be000e0c007988 */ /* 0x0001e80008000004 */
[----:B-1----:R-:W4:Y:S04]  /*1f7a0*/  LDL.LU R49, [R1+0x408] ;  /* 0x0004080001317983 */ /* 0x002f280000300800 */
[----:B0-----:R-:W4:Y:S04]  /*1f7b0*/  LDL.LU R14, [R1+0x404] ;  /* 0x00040400010e7983 */ /* 0x001f280000300800 */
[----:B------:R-:W-:Y:S04]  /*1f7c0*/  STS.U8 [R12+UR4+0x7a00], R54 ;  /* 0x007a00360c007988 */ /* 0x000fe80008000004 */
[----:B------:R0:W-:Y:S04]  /*1f7d0*/  STS.U8 [R12+UR4+0xfe00], R41 ;  /* 0x00fe00290c007988 */ /* 0x0001e80008000004 */
[----:B0-----:R-:W4:Y:S04]  /*1f7e0*/  LDL.LU R12, [R1+0x568] ;  /* 0x00056800010c7983 */ /* 0x001f280000300800 */
[----:B------:R-:W4:Y:S04]  /*1f7f0*/  LDL.LU R54, [R1+0x3bc] ;  /* 0x0003bc0001367983 */ /* 0x000f280000300800 */
[----:B------:R-:W4:Y:S04]  /*1f800*/  LDL.LU R41, [R1+0x3b8] ;  /* 0x0003b80001297983 */ /* 0x000f280000300800 */
[----:B--2---:R0:W-:Y:S04]  /*1f810*/  STS.U8 [R13+UR4+0x280], R25 ;  /* 0x000280190d007988 */ /* 0x0041e80008000004 */
[----:B---3--:R1:W-:Y:S04]  /*1f820*/  STS.U8 [R13+UR4+0x4280], R33 ;  /* 0x004280210d007988 */ /* 0x0083e80008000004 */
[----:B0-----:R-:W2:Y:S04]  /*1f830*/  LDL.LU R25, [R1+0x3b4] ;  /* 0x0003b40001197983 */ /* 0x001ea80000300800 */
[----:B-1----:R-:W3:Y:S04]  /*1f840*/  LDL.LU R33, [R1+0x3b0] ;  /* 0x0003b00001217983 */ /* 0x002ee80000300800 */
[----:B------:R0:W-:Y:S04]  /*1f850*/  STS.U8 [R13+UR4+0xc280], R86 ;  /* 0x00c280560d007988 */ /* 0x0001e80008000004 */
[----:B------:R1:W-:Y:S04]  /*1f860*/  STS.U8 [R13+UR4+0x680], R87 ;  /* 0x000680570d007988 */ /* 0x0003e80008000004 */
[----:B0-----:R-:W3:Y:S04]  /*1f870*/  LDL.LU R86, [R1+0x34c] ;  /* 0x00034c0001567983 */ /* 0x001ee80000300800 */
[----:B-1----:R-:W3:Y:S04]  /*1f880*/  LDL.LU R87, [R1+0x348] ;  /* 0x0003480001577983 */ /* 0x002ee80000300800 */
[----:B----4-:R0:W-:Y:S04]  /*1f890*/  STS.U8 [R13+UR4+0x4a80], R19 ;  /* 0x004a80130d007988 */ /* 0x0101e80008000004 */
        /* <DEDUP_REMOVED lines=11> */
[----:B------:R-:W-:Y:S04]  /*1f950*/  STS.U8 [R13+UR4+0x4680], R82 ;  /* 0x004680520d007988 */ /* 0x000fe80008000004 */
[----:B------:R-:W-:Y:S04]  /*1f960*/  STS.U8 [R13+UR4+0x8280], R12 ;  /* 0x0082800c0d007988 */ /* 0x000fe80008000004 */
[----:B------:R-:W-:Y:S04]  /*1f970*/  STS.U8 [R13+UR4+0x1680], R54 ;  /* 0x001680360d007988 */ /* 0x000fe80008000004 */
[----:B------:R0:W-:Y:S04]  /*1f980*/  STS.U8 [R13+UR4+0x5680], R41 ;  /* 0x005680290d007988 */ /* 0x0001e80008000004 */
[----:B------:R-:W-:Y:S04]  /*1f990*/  STS.U8 [R13+UR4+0x8680], R90 ;  /* 0x0086805a0d007988 */ /* 0x000fe80008000004 */
[----:B0-----:R-:W4:Y:S04]  /*1f9a0*/  LDL.LU R41, [R1+0x250] ;  /* 0x0002500001297983 */ /* 0x001f280000300800 */
[----:B------:R-:W4:Y:S04]  /*1f9b0*/  LDL.LU R54, [R1+0x24c] ;  /* 0x00024c0001367983 */ /* 0x000f280000300800 */
[----:B------:R-:W-:Y:S04]  /*1f9c0*/  STS.U8 [R13+UR4+0xc680], R11 ;  /* 0x00c6800b0d007988 */ /* 0x000fe80008000004 */
[----:B------:R-:W-:Y:S04]  /*1f9d0*/  STS.U8 [R13+UR4+0xca80], R93 ;  /* 0x00ca805d0d007988 */ /* 0x000fe80008000004 */
        /* <DEDUP_REMOVED lines=13> */
[----:B------:R-:W3:Y:S04]  /*1fab0*/  LDL.LU R93, [R1+0x180] ;  /* 0x00018000015d7983 */ /* 0x000ee80000300800 */
[----:B------:R-:W3:Y:S04]  /*1fac0*/  LDL.LU R91, [R1+0x17c] ;  /* 0x00017c00015b7983 */ /* 0x000ee80000300800 */
[----:B------:R-:W3:Y:S04]  /*1fad0*/  LDL.LU R92, [R1+0x170] ;  /* 0x00017000015c7983 */ /* 0x000ee80000300800 */
[----:B----4-:R0:W-:Y:S04]  /*1fae0*/  STS.U8 [R13+UR4+0x9a80], R19 ;  /* 0x009a80130d007988 */ /* 0x0101e80008000004 */
[----:B------:R-:W4:Y:S04]  /*1faf0*/  LDL.LU R83, [R1+0x168] ;  /* 0x0001680001537983 */ /* 0x000f280000300800 */
[----:B0-----:R-:W4:Y:S04]  /*1fb00*/  LDL.LU R19, [R1+0x120] ;  /* 0x0001200001137983 */ /* 0x001f280000300800 */
[----:B------:R-:W4:Y:S04]  /*1fb10*/  LDL.LU R84, [R1+0x11c] ;  /* 0x00011c0001547983 */ /* 0x000f280000300800 */
[----:B------:R0:W-:Y:S04]  /*1fb20*/  STS.U8 [R13+UR4+0x1e80], R18 ;  /* 0x001e80120d007988 */ /* 0x0001e80008000004 */
[----:B------:R1:W-:Y:S04]  /*1fb30*/  STS.U8 [R13+UR4+0x1a80], R86 ;  /* 0x001a80560d007988 */ /* 0x0003e80008000004 */
[----:B------:R1:W-:Y:S04]  /*1fb40*/  STS.U8 [R13+UR4+0x5a80], R87 ;  /* 0x005a80570d007988 */ /* 0x0003e80008000004 */
[----:B0-----:R-:W4:Y:S04]  /*1fb50*/  LDL.LU R18, [R1+0x114] ;  /* 0x0001140001127983 */ /* 0x001f280000300800 */
[----:B------:R-:W4:Y:S04]  /*1fb60*/  LDL.LU R85, [R1+0x110] ;  /* 0x0001100001557983 */ /* 0x000f280000300800 */
[----:B-1----:R-:W4:Y:S04]  /*1fb70*/  LDL.LU R86, [R1+0xec] ;  /* 0x0000ec0001567983 */ /* 0x002f280000300800 */
[----:B------:R0:W-:Y:S04]  /*1fb80*/  STS.U8 [R13+UR4+0xda80], R89 ;  /* 0x00da80590d007988 */ /* 0x0001e80008000004 */
[----:B------:R-:W4:Y:S04]  /*1fb90*/  LDL.LU R87, [R1+0x58] ;  /* 0x0000580001577983 */ /* 0x000f280000300800 */
[----:B------:R1:W-:Y:S04]  /*1fba0*/  STS.U8 [R13+UR4+0x5e80], R88 ;  /* 0x005e80580d007988 */ /* 0x0003e80008000004 */
[----:B0-----:R-:W4:Y:S04]  /*1fbb0*/  LDL.LU R89, [R1+0x54] ;  /* 0x0000540001597983 */ /* 0x001f280000300800 */
[----:B------:R0:W-:Y:S04]  /*1fbc0*/  STS.U8 [R13+UR4+0xde80], R14 ;  /* 0x00de800e0d007988 */ /* 0x0001e80008000004 */
[----:B-1----:R-:W4:Y:S04]  /*1fbd0*/  LDL.LU R88, [R1+0x50] ;  /* 0x0000500001587983 */ /* 0x002f280000300800 */
[----:B0-----:R-:W4:Y:S04]  /*1fbe0*/  LDL.LU R14, [R1+0x4c] ;  /* 0x00004c00010e7983 */ /* 0x001f280000300800 */
[----:B------:R0:W-:Y:S04]  /*1fbf0*/  STS.U8 [R13+UR4+0x9e80], R49 ;  /* 0x009e80310d007988 */ /* 0x0001e80008000004 */
[----:B0-----:R-:W4:Y:S04]  /*1fc00*/  LDL.LU R49, [R1+0x48] ;  /* 0x0000480001317983 */ /* 0x001f280000300800 */
[----:B------:R0:W-:Y:S04]  /*1fc10*/  STS.U8 [R13+UR4+0x2280], R41 ;  /* 0x002280290d007988 */ /* 0x0001e80008000004 */
[----:B------:R1:W-:Y:S04]  /*1fc20*/  STS.U8 [R13+UR4+0x6280], R54 ;  /* 0x006280360d007988 */ /* 0x0003e80008000004 */
[----:B0-----:R-:W4:Y:S04]  /*1fc30*/  LDL.LU R41, [R1+0x44] ;  /* 0x0000440001297983 */ /* 0x001f280000300800 */
[----:B-1----:R-:W4:Y:S04]  /*1fc40*/  LDL.LU R54, [R1+0x1a14] ;  /* 0x001a140001367983 */ /* 0x002f280000300800 */
[----:B--2---:R0:W-:Y:S04]  /*1fc50*/  STS.U8 [R13+UR4+0xa280], R25 ;  /* 0x00a280190d007988 */ /* 0x0041e80008000004 */
[----:B---3--:R1:W-:Y:S04]  /*1fc60*/  STS.U8 [R13+UR4+0xe280], R33 ;  /* 0x00e280210d007988 */ /* 0x0083e80008000004 */
[----:B0-----:R-:W2:Y:S04]  /*1fc70*/  LDL.LU R25, [R1+0x40] ;  /* 0x0000400001197983 */ /* 0x001ea80000300800 */
[----:B-1----:R-:W3:Y:S04]  /*1fc80*/  LDL.LU R33, [R1+0x3c] ;  /* 0x00003c0001217983 */ /* 0x002ee80000300800 */
[----:B------:R0:W-:Y:S04]  /*1fc90*/  STS.U8 [R13+UR4+0x2a80], R93 ;  /* 0x002a805d0d007988 */ /* 0x0001e80008000004 */
[----:B0-----:R-:W3:Y:S04]  /*1fca0*/  LDL.LU R93, [R1+0x38] ;  /* 0x00003800015d7983 */ /* 0x001ee80000300800 */
[----:B----4-:R0:W-:Y:S04]  /*1fcb0*/  STS.U8 [R13+UR4+0xea80], R83 ;  /* 0x00ea80530d007988 */ /* 0x0101e80008000004 */
[----:B------:R1:W-:Y:S04]  /*1fcc0*/  STS.U8 [R13+UR4+0x2e80], R19 ;  /* 0x002e80130d007988 */ /* 0x0003e80008000004 */
[----:B0-----:R-:W4:Y:S04]  /*1fcd0*/  LDL.LU R83, [R1+0x34] ;  /* 0x0000340001537983 */ /* 0x001f280000300800 */
[----:B-1----:R-:W4:Y:S04]  /*1fce0*/  LDL.LU R19, [R1+0x30] ;  /* 0x0000300001137983 */ /* 0x002f280000300800 */
[----:B------:R0:W-:Y:S04]  /*1fcf0*/  STS.U8 [R13+UR4+0xae80], R18 ;  /* 0x00ae80120d007988 */ /* 0x0001e80008000004 */
        /* <DEDUP_REMOVED lines=15> */
[----:B0-----:R-:W4:Y:S04]  /*1fdf0*/  LDL.LU R49, [R1+0x554] ;  /* 0x0005540001317983 */ /* 0x001f280000300800 */
        /* <DEDUP_REMOVED lines=16> */
[----:B------:R0:W-:Y:S04]  /*1ff00*/  STS.U8 [R13+UR4+0x7a80], R93 ;  /* 0x007a805d0d007988 */ /* 0x0001e80008000004 */
[----:B------:R-:W3:Y:S04]  /*1ff10*/  LDL.LU R92, [R1+0x45c] ;  /* 0x00045c00015c7983 */ /* 0x000ee80000300800 */
[----:B----4-:R1:W-:Y:S04]  /*1ff20*/  STS.U8 [R13+UR4+0xba80], R83 ;  /* 0x00ba80530d007988 */ /* 0x0103e80008000004 */
[----:B0-----:R-:W4:Y:S04]  /*1ff30*/  LDL.LU R93, [R1+0x458] ;  /* 0x00045800015d7983 */ /* 0x001f280000300800 */
[----:B------:R-:W4:Y:S04]  /*1ff40*/  LDL.LU R82, [R1+0x4c0] ;  /* 0x0004c00001527983 */ /* 0x000f280000300800 */
[----:B------:R-:W4:Y:S04]  /*1ff50*/  LDL.LU R91, [R1+0x454] ;  /* 0x00045400015b7983 */ /* 0x000f280000300800 */
[----:B------:R0:W-:Y:S04]  /*1ff60*/  STS.U8 [R13+UR4+0xfa80], R19 ;  /* 0x00fa80130d007988 */ /* 0x0001e80008000004 */
[----:B-1----:R-:W4:Y:S04]  /*1ff70*/  LDL.LU R83, [R1+0x400] ;  /* 0x0004000001537983 */ /* 0x002f280000300800 */
[----:B------:R1:W-:Y:S04]  /*1ff80*/  STS.U8 [R13+UR4+0x3e80], R18 ;  /* 0x003e80120d007988 */ /* 0x0003e80008000004 */
[----:B0-----:R-:W4:Y:S04]  /*1ff90*/  LDL R19, [R1+0x15c0] ;  /* 0x0015c00001137983 */ /* 0x001f280000100800 */
[----:B------:R0:W-:Y:S04]  /*1ffa0*/  STS.U8 [R13+UR4+0x7e80], R86 ;  /* 0x007e80560d007988 */ /* 0x0001e80008000004 */
[----:B-1----:R-:W4:Y:S04]  /*1ffb0*/  LDL R18, [R1+0x15c4] ;  /* 0x0015c40001127983 */ /* 0x002f280000100800 */
[----:B------:R1:W-:Y:S04]  /*1ffc0*/  STS.U8 [R13+UR4+0xbe80], R87 ;  /* 0x00be80570d007988 */ /* 0x0003e80008000004 */
[----:B0-----:R-:W4:Y:S04]  /*1ffd0*/  LDL R86, [R1+0x1600] ;  /* 0x0016000001567983 */ /* 0x001f280000100800 */
[----:B-1----:R-:W4:Y:S04]  /*1ffe0*/  LDL R87, [R1+0x1604] ;  /* 0x0016040001577983 */ /* 0x002f280000100800 */
[----:B------:R0:W-:Y:S02]  /*1fff0*/  STS.U8 [R13+UR4+0xfe80], R14 ;  /* 0x00fe800e0d007988 */ /* 0x0001e40008000004 */
[----:B0-----:R-:W0:Y:S02]  /*20000*/  S2R R14, SR_TID.X ;  /* 0x00000000000e7919 */ /* 0x001e240000002100 */
[----:B------:R-:W4:Y:S01]  /*20010*/  LDL.LU R13, [R1+0x510] ;  /* 0x00051000010d7983 */ /* 0x000f220000300800 */
[----:B0-----:R-:W-:-:S04]  /*20020*/  LOP3.LUT R14, R14, 0x7f, RZ, 0xc0, !PT ;  /* 0x0000007f0e0e7812 */ /* 0x001fc800078ec0ff */
[----:B------:R-:W-:-:S05]  /*20030*/  LOP3.LUT R14, R14, 0x60, RZ, 0x3c, !PT ;  /* 0x000000600e0e7812 */ /* 0x000fca00078e3cff */
[----:B------:R0:W-:Y:S04]  /*20040*/  STS.U8 [R14+UR4+0x300], R88 ;  /* 0x000300580e007988 */ /* 0x0001e80008000004 */
[----:B------:R1:W-:Y:S04]  /*20050*/  STS.U8 [R14+UR4+0x4300], R84 ;  /* 0x004300540e007988 */ /* 0x0003e80008000004 */
[----:B------:R1:W-:Y:S04]  /*20060*/  STS.U8 [R14+UR4+0x8300], R89 ;  /* 0x008300590e007988 */ /* 0x0003e80008000004 */
[----:B0-----:R-:W4:Y:S04]  /*20070*/  LDL.LU R88, [R1+0x1a10] ;  /* 0x001a100001587983 */ /* 0x001f280000300800 */
[----:B-1----:R-:W4:Y:S04]  /*20080*/  LDL R84, [R1+0x1640] ;  /* 0x0016400001547983 */ /* 0x002f280000100800 */
[----:B------:R-:W4:Y:S01]  /*20090*/  LDL R89, [R1+0x1644] ;  /* 0x0016440001597983 */ /* 0x000f220000100800 */
[----:B------:R-:W-:-:S03]  /*200a0*/  PRMT R81, RZ, 0x7610, R81 ;  /* 0x00007610ff517816 */ /* 0x000fc60000000051 */
[----:B------:R0:W-:Y:S01]  /*200b0*/  STS.U8 [R14+UR4+0xc300], R49 ;  /* 0x00c300310e007988 */ /* 0x0001e20008000004 */
[----:B------:R-:W-:-:S03]  /*200c0*/  PRMT R73, RZ, 0x7610, R73 ;  /* 0x00007610ff497816 */ /* 0x000fc60000000049 */
[----:B------:R1:W-:Y:S01]  /*200d0*/  STS.U8 [R14+UR4+0x700], R41 ;  /* 0x000700290e007988 */ /* 0x0003e20008000004 */
[----:B------:R-:W-:-:S03]  /*200e0*/  PRMT R65, RZ, 0x7610, R65 ;  /* 0x00007610ff417816 */ /* 0x000fc60000000041 */
[----:B0-----:R-:W4:Y:S04]  /*200f0*/  LDL.LU R49, [R1+0x1a0c] ;  /* 0x001a0c0001317983 */ /* 0x001f280000300800 */
[----:B-1----:R-:W4:Y:S04]  /*20100*/  LDL.LU R41, [R1+0x1a08] ;  /* 0x001a080001297983 */ /* 0x002f280000300800 */
[----:B--2---:R0:W-:Y:S04]  /*20110*/  STS.U8 [R14+UR4+0x4700], R25 ;  /* 0x004700190e007988 */ /* 0x0041e80008000004 */
[----:B---3--:R1:W-:Y:S04]  /*20120*/  STS.U8 [R14+UR4+0x8700], R33 ;  /* 0x008700210e007988 */ /* 0x0083e80008000004 */
[----:B------:R2:W-:Y:S04]  /*20130*/  STS.U8 [R14+UR4+0x4b00], R85 ;  /* 0x004b00550e007988 */ /* 0x0005e80008000004 */
[----:B------:R3:W-:Y:S04]  /*20140*/  STS.U8 [R14+UR4+0x8b00], R12 ;  /* 0x008b000c0e007988 */ /* 0x0007e80008000004 */
[----:B------:R-:W-:Y:S04]  /*20150*/  STS.U8 [R14+UR4+0xcb00], R90 ;  /* 0x00cb005a0e007988 */ /* 0x000fe80008000004 */
[----:B------:R-:W-:Y:S04]  /*20160*/  STS.U8 [R14+UR4+0xf00], R11 ;  /* 0x000f000b0e007988 */ /* 0x000fe80008000004 */
[----:B0-----:R-:W4:Y:S04]  /*20170*/  LDL.LU R25, [R1+0x1a04] ;  /* 0x001a040001197983 */ /* 0x001f280000300800 */
[----:B------:R0:W-:Y:S04]  /*20180*/  STS.U8 [R14+UR4+0x4f00], R92 ;  /* 0x004f005c0e007988 */ /* 0x0001e80008000004 */
[----:B-1----:R-:W4:Y:S04]  /*20190*/  LDL.LU R33, [R1+0x1a00] ;  /* 0x001a000001217983 */ /* 0x002f280000300800 */
[----:B----4-:R1:W-:Y:S04]  /*201a0*/  STS.U8 [R14+UR4+0x8f00], R93 ;  /* 0x008f005d0e007988 */ /* 0x0103e80008000004 */
[----:B------:R-:W-:Y:S04]  /*201b0*/  STS.U8 [R14+UR4+0xb00], R82 ;  /* 0x000b00520e007988 */ /* 0x000fe80008000004 */
[----:B------:R4:W-:Y:S04]  /*201c0*/  STS.U8 [R14+UR4+0xcf00], R91 ;  /* 0x00cf005b0e007988 */ /* 0x0009e80008000004 */
[----:B--2---:R-:W2:Y:S04]  /*201d0*/  LDL R85, [R1+0x1680] ;  /* 0x0016800001557983 */ /* 0x004ea80000100800 */
[----:B---3--:R-:W3:Y:S04]  /*201e0*/  LDL R12, [R1+0x16c0] ;  /* 0x0016c000010c7983 */ /* 0x008ee80000100800 */
[----:B0-----:R-:W3:Y:S04]  /*201f0*/  LDL R92, [R1+0x16c4] ;  /* 0x0016c400015c7983 */ /* 0x001ee80000100800 */
[----:B-1----:R-:W3:Y:S04]  /*20200*/  LDL R93, [R1+0x1704] ;  /* 0x00170400015d7983 */ /* 0x002ee80000100800 */
[----:B------:R-:W-:Y:S04]  /*20210*/  STS.U8 [R14+UR4+0xc700], R13 ;  /* 0x00c7000d0e007988 */ /* 0x000fe80008000004 */
[----:B------:R0:W-:Y:S04]  /*20220*/  STS.U8 [R14+UR4+0x1300], R83 ;  /* 0x001300530e007988 */ /* 0x0001e80008000004 */
[----:B------:R1:W4:Y:S02]  /*20230*/  @P0 LDG.E.U8 R81, desc[UR14][R18.64] ;  /* 0x0000000e12510981 */ /* 0x000324000c1e1100 */
[----:B-1----:R-:W-:-:S02]  /*20240*/  @P0 IMAD.MOV.U32 R18, RZ, RZ, R87 ;  /* 0x000000ffff120224 */ /* 0x002fc400078e0057 */
[----:B------:R-:W-:-:S05]  /*20250*/  @P0 IMAD.MOV.U32 R19, RZ, RZ, R86 ;  /* 0x000000ffff130224 */ /* 0x000fca00078e0056 */
[----:B------:R1:W4:Y:S02]  /*20260*/  @P0 LDG.E.U8 R73, desc[UR14][R18.64] ;  /* 0x0000000e12490981 */ /* 0x000324000c1e1100 */
[----:B-1----:R-:W-:Y:S02]  /*20270*/  @P0 IMAD.MOV.U32 R19, RZ, RZ, R84 ;  /* 0x000000ffff130224 */ /* 0x002fe400078e0054 */
[----:B------:R-:W-:-:S05]  /*20280*/  @P0 IMAD.MOV.U32 R18, RZ, RZ, R89 ;  /* 0x000000ffff120224 */ /* 0x000fca00078e0059 */
[----:B------:R1:W4:Y:S01]  /*20290*/  @P0 LDG.E.U8 R65, desc[UR14][R18.64] ;  /* 0x0000000e12410981 */ /* 0x000322000c1e1100 */
[----:B------:R-:W-:Y:S02]  /*202a0*/  PRMT R57, RZ, 0x7610, R57 ;  /* 0x00007610ff397816 */ /* 0x000fe40000000039 */
[----:B------:R-:W-:Y:S02]  /*202b0*/  PRMT R49, RZ, 0x7610, R49 ;  /* 0x00007610ff317816 */ /* 0x000fe40000000031 */
[----:B------:R-:W-:Y:S01]  /*202c0*/  PRMT R41, RZ, 0x7610, R41 ;  /* 0x00007610ff297816 */ /* 0x000fe20000000029 */
[----:B-1----:R-:W-:Y:S02]  /*202d0*/  @P0 IMAD.MOV.U32 R18, RZ, RZ, R25 ;  /* 0x000000ffff120224 */ /* 0x002fe400078e0019 */
[----:B--2---:R-:W-:-:S05]  /*202e0*/  @P0 IMAD.MOV.U32 R19, RZ, RZ, R85 ;  /* 0x000000ffff130224 */ /* 0x004fca00078e0055 */
[----:B------:R3:W2:Y:S02]  /*202f0*/  @P0 LDG.E.U8 R57, desc[UR14][R18.64] ;  /* 0x0000000e12390981 */ /* 0x0006a4000c1e1100 */
[----:B---3--:R-:W-:Y:S02]  /*20300*/  @P0 IMAD.MOV.U32 R18, RZ, RZ, R92 ;  /* 0x000000ffff120224 */ /* 0x008fe400078e005c */
[----:B------:R-:W-:-:S05]  /*20310*/  @P0 IMAD.MOV.U32 R19, RZ, RZ, R12 ;  /* 0x000000ffff130224 */ /* 0x000fca00078e000c */
[----:B------:R1:W3:Y:S01]  /*20320*/  @P0 LDG.E.U8 R49, desc[UR14][R18.64] ;  /* 0x0000000e12310981 */ /* 0x0002e2000c1e1100 */
[----:B------:R-:W-:Y:S01]  /*20330*/  PRMT R33, RZ, 0x7610, R33 ;  /* 0x00007610ff217816 */ /* 0x000fe20000000021 */
[----:B-1----:R-:W-:Y:S02]  /*20340*/  @P0 IMAD.MOV.U32 R18, RZ, RZ, R93 ;  /* 0x000000ffff120224 */ /* 0x002fe400078e005d */
[----:B------:R-:W-:-:S05]  /*20350*/  @P0 IMAD.MOV.U32 R19, RZ, RZ, R53 ;  /* 0x000000ffff130224 */ /* 0x000fca00078e0035 */
[----:B------:R1:W2:Y:S04]  /*20360*/  @P0 LDG.E.U8 R41, desc[UR14][R18.64] ;  /* 0x0000000e12290981 */ /* 0x0002a8000c1e1100 */
[----:B----4-:R-:W-:Y:S04]  /*20370*/  STL [R1+0x1924], R81 ;  /* 0x0019245101007387 */ /* 0x010fe80000100800 */
[----:B------:R-:W4:Y:S04]  /*20380*/  LDL R86, [R1+0x15c8] ;  /* 0x0015c80001567983 */ /* 0x000f280000100800 */
[----:B------:R-:W2:Y:S04]  /*20390*/  LDL R87, [R1+0x15cc] ;  /* 0x0015cc0001577983 */ /* 0x000ea80000100800 */
[----:B------:R-:W-:Y:S04]  /*203a0*/  STL [R1+0x1928], R73 ;  /* 0x0019284901007387 */ /* 0x000fe80000100800 */
[----:B------:R-:W2:Y:S04]  /*203b0*/  LDL R90, [R1+0x1608] ;  /* 0x00160800015a7983 */ /* 0x000ea80000100800 */
[----:B------:R-:W2:Y:S04]  /*203c0*/  LDL R11, [R1+0x160c] ;  /* 0x00160c00010b7983 */ /* 0x000ea80000100800 */
[----:B------:R-:W2:Y:S04]  /*203d0*/  LDL R91, [R1+0x1648] ;  /* 0x00164800015b7983 */ /* 0x000ea80000100800 */
[----:B------:R-:W2:Y:S01]  /*203e0*/  LDL R89, [R1+0x164c] ;  /* 0x00164c0001597983 */ /* 0x000ea20000100800 */
[----:B-1----:R-:W-:-:S03]  /*203f0*/  @P0 IMAD.MOV.U32 R18, RZ, RZ, R40 ;  /* 0x000000ffff120224 */ /* 0x002fc600078e0028 */
[----:B------:R1:W-:Y:S04]  /*20400*/  STL [R1+0x192c], R65 ;  /* 0x00192c4101007387 */ /* 0x0003e80000100800 */
[----:B------:R-:W2:Y:S01]  /*20410*/  LDL.LU R25, [R1+0x19fc] ;  /* 0x0019fc0001197983 */ /* 0x000ea20000300800 */
[----:B------:R-:W-:-:S03]  /*20420*/  @P0 IMAD.MOV.U32 R19, RZ, RZ, R48 ;  /* 0x000000ffff130224 */ /* 0x000fc600078e0030 */
[----:B0-----:R-:W3:Y:S04]  /*20430*/  LDL R83, [R1+0x1688] ;  /* 0x0016880001537983 */ /* 0x001ee80000100800 */
[----:B------:R-:W3:Y:S04]  /*20440*/  LDL R84, [R1+0x16c8] ;  /* 0x0016c80001547983 */ /* 0x000ee80000100800 */
[----:B------:R-:W3:Y:S04]  /*20450*/  LDL R85, [R1+0x16cc] ;  /* 0x0016cc0001557983 */ /* 0x000ee80000100800 */
[----:B------:R-:W3:Y:S04]  /*20460*/  LDL.LU R53, [R1+0x19f8] ;  /* 0x0019f80001357983 */ /* 0x000ee80000300800 */
[----:B------:R-:W3:Y:S04]  /*20470*/  LDL.LU R48, [R1+0x19f4] ;  /* 0x0019f40001307983 */ /* 0x000ee80000300800 */
[----:B------:R0:W3:Y:S04]  /*20480*/  @P0 LDG.E.U8 R33, desc[UR14][R18.64] ;  /* 0x0000000e12210981 */ /* 0x0000e8000c1e1100 */
[----:B------:R-:W3:Y:S01]  /*20490*/  LDL.LU R40, [R1+0x19f0] ;  /* 0x0019f00001287983 */ /* 0x000ee20000300800 */
[----:B0-----:R-:W-:-:S03]  /*204a0*/  @P0 IMAD.MOV.U32 R19, RZ, RZ, R24 ;  /* 0x000000ffff130224 */ /* 0x001fc600078e0018 */
[----:B------:R-:W3:Y:S01]  /*204b0*/  LDL.LU R24, [R1+0x19ec] ;  /* 0x0019ec0001187983 */ /* 0x000ee20000300800 */
[----:B------:R-:W-:-:S03]  /*204c0*/  @P0 IMAD.MOV.U32 R18, RZ, RZ, R32 ;  /* 0x000000ffff120224 */ /* 0x000fc600078e0020 */
[----:B------:R-:W3:Y:S01]  /*204d0*/  LDL.LU R32, [R1+0x19e8] ;  /* 0x0019e80001207983 */ /* 0x000ee20000300800 */
[----:B------:R-:W-:Y:S02]  /*204e0*/  PRMT R80, RZ, 0x7610, R80 ;  /* 0x00007610ff507816 */ /* 0x000fe40000000050 */
[----:B------:R-:W-:Y:S01]  /*204f0*/  PRMT R72, RZ, 0x7610, R72 ;  /* 0x00007610ff487816 */ /* 0x000fe20000000048 */
[----:B------:R-:W3:Y:S01]  /*20500*/  LDL R92, [R1+0x15d0] ;  /* 0x0015d000015c7983 */ /* 0x000ee20000100800 */
[----:B------:R-:W-:Y:S02]  /*20510*/  PRMT R64, RZ, 0x7610, R64 ;  /* 0x00007610ff407816 */ /* 0x000fe40000000040 */
[----:B------:R-:W-:Y:S01]  /*20520*/  PRMT R56, RZ, 0x7610, R56 ;  /* 0x00007610ff387816 */ /* 0x000fe20000000038 */
[----:B------:R-:W3:Y:S01]  /*20530*/  LDL R93, [R1+0x15d4] ;  /* 0x0015d400015d7983 */ /* 0x000ee20000100800 */
[----:B--2---:R-:W-:-:S06]  /*20540*/  PRMT R25, RZ, 0x7610, R25 ;  /* 0x00007610ff197816 */ /* 0x004fcc0000000019 */
[----:B------:R0:W2:Y:S02]  /*20550*/  @P0 LDG.E.U8 R25, desc[UR14][R18.64] ;  /* 0x0000000e12190981 */ /* 0x0000a4000c1e1100 */
[----:B0-----:R-:W-:Y:S02]  /*20560*/  @P0 IMAD.MOV.U32 R18, RZ, RZ, R87 ;  /* 0x000000ffff120224 */ /* 0x001fe400078e0057 */
[----:B----4-:R-:W-:Y:S01]  /*20570*/  @P0 IMAD.MOV.U32 R19, RZ, RZ, R86 ;  /* 0x000000ffff130224 */ /* 0x010fe200078e0056 */
[----:B------:R-:W4:Y:S04]  /*20580*/  LDL R87, [R1+0x1614] ;  /* 0x0016140001577983 */ /* 0x000f280000100800 */
[----:B------:R0:W2:Y:S01]  /*20590*/  @P0 LDG.E.U8 R80, desc[UR14][R18.64] ;  /* 0x0000000e12500981 */ /* 0x0000a2000c1e1100 */
[----:B---3--:R-:W-:-:S03]  /*205a0*/  PRMT R48, RZ, 0x7610, R48 ;  /* 0x00007610ff307816 */ /* 0x008fc60000000030 */
[----:B------:R-:W3:Y:S01]  /*205b0*/  LDL R86, [R1+0x1610] ;  /* 0x0016100001567983 */ /* 0x000ee20000100800 */
[----:B0-----:R-:W-:Y:S02]  /*205c0*/  @P0 IMAD.MOV.U32 R18, RZ, RZ, R11 ;  /* 0x000000ffff120224 */ /* 0x001fe400078e000b */
[----:B------:R-:W-:-:S05]  /*205d0*/  @P0 IMAD.MOV.U32 R19, RZ, RZ, R90 ;  /* 0x000000ffff130224 */ /* 0x000fca00078e005a */
[----:B------:R0:W2:Y:S02]  /*205e0*/  @P0 LDG.E.U8 R72, desc[UR14][R18.64] ;  /* 0x0000000e12480981 */ /* 0x0000a4000c1e1100 */
[----:B0-----:R-:W-:Y:S02]  /*205f0*/  @P0 IMAD.MOV.U32 R18, RZ, RZ, R89 ;  /* 0x000000ffff120224 */ /* 0x001fe400078e0059 */
[----:B------:R-:W-:Y:S01]  /*20600*/  @P0 IMAD.MOV.U32 R19, RZ, RZ, R91 ;  /* 0x000000ffff130224 */ /* 0x000fe200078e005b */
[----:B------:R-:W2:Y:S04]  /*20610*/  LDL R89, [R1+0x1654] ;  /* 0x0016540001597983 */ /* 0x000ea80000100800 */
[----:B------:R0:W2:Y:S02]  /*20620*/  @P0 LDG.E.U8 R64, desc[UR14][R18.64] ;  /* 0x0000000e12400981 */ /* 0x0000a4000c1e1100 */
[----:B0-----:R-:W-:-:S02]  /*20630*/  @P0 IMAD.MOV.U32 R18, RZ, RZ, R24 ;  /* 0x000000ffff120224 */ /* 0x001fc400078e0018 */
[----:B------:R-:W-:Y:S01]  /*20640*/  @P0 IMAD.MOV.U32 R19, RZ, RZ, R83 ;  /* 0x000000ffff130224 */ /* 0x000fe200078e0053 */
[----:B------:R-:W2:Y:S04]  /*20650*/  LDL.LU R24, [R1+0x19e4] ;  /* 0x0019e40001187983 */ /* 0x000ea80000300800 */
[----:B------:R0:W3:Y:S01]  /*20660*/  @P0 LDG.E.U8 R56, desc[UR14][R18.64] ;  /* 0x0000000e12380981 */ /* 0x0000e2000c1e1100 */
[----:B------:R-:W-:Y:S02]  /*20670*/  PRMT R40, RZ, 0x7610, R40 ;  /* 0x00007610ff287816 */ /* 0x000fe40000000028 */
[----:B------:R-:W-:Y:S01]  /*20680*/  PRMT R32, RZ, 0x7610, R32 ;  /* 0x00007610ff207816 */ /* 0x000fe20000000020 */
[----:B------:R-:W3:Y:S01]  /*20690*/  LDL R83, [R1+0x1690] ;  /* 0x0016900001537983 */ /* 0x000ee20000100800 */
[----:B0-----:R-:W-:-:S02]  /*206a0*/  @P0 IMAD.MOV.U32 R18, RZ, RZ, R85 ;  /* 0x000000ffff120224 */ /* 0x001fc400078e0055 */
[----:B------:R-:W-:Y:S01]  /*206b0*/  @P0 IMAD.MOV.U32 R19, RZ, RZ, R84 ;  /* 0x000000ffff130224 */ /* 0x000fe200078e0054 */
[----:B------:R-:W3:Y:S04]  /*206c0*/  LDL R85, [R1+0x16d4] ;  /* 0x0016d40001557983 */ /* 0x000ee80000100800 */
[----:B------:R0:W3:Y:S04]  /*206d0*/  @P0 LDG.E.U8 R48, desc[UR14][R18.64] ;  /* 0x0000000e12300981 */ /* 0x0000e8000c1e1100 */
[----:B------:R-:W3:Y:S01]  /*206e0*/  LDL R84, [R1+0x16d0] ;  /* 0x0016d00001547983 */ /* 0x000ee20000100800 */
[----:B0-----:R-:W-:-:S02]  /*206f0*/  @P0 IMAD.MOV.U32 R18, RZ, RZ, R52 ;  /* 0x000000ffff120224 */ /* 0x001fc400078e0034 */
[----:B------:R-:W-:Y:S02]  /*20700*/  @P0 IMAD.MOV.U32 R19, RZ, RZ, R15 ;  /* 0x000000ffff130224 */ /* 0x000fe400078e000f */
[----:B------:R-:W3:Y:S04]  /*20710*/  LDL.LU R15, [R1+0x19e0] ;  /* 0x0019e000010f7983 */ /* 0x000ee80000300800 */
[----:B------:R0:W3:Y:S04]  /*20720*/  @P0 LDG.E.U8 R40, desc[UR14][R18.64] ;  /* 0x0000000e12280981 */ /* 0x0000e8000c1e1100 */
[----:B------:R-:W3:Y:S01]  /*20730*/  LDL.LU R52, [R1+0x19dc] ;  /* 0x0019dc0001347983 */ /* 0x000ee20000300800 */
[----:B0-----:R-:W-:-:S02]  /*20740*/  @P0 IMAD.MOV.U32 R18, RZ, RZ, R23 ;  /* 0x000000ffff120224 */ /* 0x001fc400078e0017 */
[----:B------:R-:W-:Y:S02]  /*20750*/  @P0 IMAD.MOV.U32 R19, RZ, RZ, R47 ;  /* 0x000000ffff130224 */ /* 0x000fe400078e002f */
[----:B------:R-:W3:Y:S04]  /*20760*/  LDL.LU R47, [R1+0x19d8] ;  /* 0x0019d800012f7983 */ /* 0x000ee80000300800 */
[----:B------:R0:W3:Y:S04]  /*20770*/  @P0 LDG.E.U8 R32, desc[UR14][R18.64] ;  /* 0x0000000e12200981 */ /* 0x0000e8000c1e1100 */
[----:B------:R-:W3:Y:S01]  /*20780*/  LDL.LU R23, [R1+0x19d4] ;  /* 0x0019d40001177983 */ /* 0x000ee20000300800 */
[----:B0-----:R-:W-:-:S02]  /*20790*/  @P0 IMAD.MOV.U32 R19, RZ, RZ, R39 ;  /* 0x000000ffff130224 */ /* 0x001fc400078e0027 */
[----:B------:R-:W-:Y:S01]  /*207a0*/  @P0 IMAD.MOV.U32 R18, RZ, RZ, R31 ;  /* 0x000000ffff120224 */ /* 0x000fe200078e001f */
[----:B------:R-:W3:Y:S04]  /*207b0*/  LDL.LU R39, [R1+0x19d0] ;  /* 0x0019d00001277983 */ /* 0x000ee80000300800 */
[----:B------:R-:W3:Y:S01]  /*207c0*/  LDL.LU R31, [R1+0x19cc] ;  /* 0x0019cc00011f7983 */ /* 0x000ee20000300800 */
[----:B------:R-:W-:Y:S02]  /*207d0*/  PRMT R79, RZ, 0x7610, R79 ;  /* 0x00007610ff4f7816 */ /* 0x000fe4000000004f */
[----:B------:R-:W-:Y:S01]  /*207e0*/  PRMT R71, RZ, 0x7610, R71 ;  /* 0x00007610ff477816 */ /* 0x000fe20000000047 */
[----:B------:R-:W3:Y:S04]  /*207f0*/  LDL R90, [R1+0x15d8] ;  /* 0x0015d800015a7983 */ /* 0x000ee80000100800 */
[----:B------:R-:W3:Y:S01]  /*20800*/  LDL R91, [R1+0x15dc] ;  /* 0x0015dc00015b7983 */ /* 0x000ee20000100800 */
[----:B--2---:R-:W-:-:S06]  /*20810*/  PRMT R24, RZ, 0x7610, R24 ;  /* 0x00007610ff187816 */ /* 0x004fcc0000000018 */
[----:B------:R0:W2:Y:S02]  /*20820*/  @P0 LDG.E.U8 R24, desc[UR14][R18.64] ;  /* 0x0000000e12180981 */ /* 0x0000a4000c1e1100 */
[----:B0-----:R-:W-:Y:S02]  /*20830*/  @P0 IMAD.MOV.U32 R18, RZ, RZ, R93 ;  /* 0x000000ffff120224 */ /* 0x001fe400078e005d */
[----:B------:R-:W-:-:S05]  /*20840*/  @P0 IMAD.MOV.U32 R19, RZ, RZ, R92 ;  /* 0x000000ffff130224 */ /* 0x000fca00078e005c */
[----:B------:R4:W2:Y:S02]  /*20850*/  @P0 LDG.E.U8 R79, desc[UR14][R18.64] ;  /* 0x0000000e124f0981 */ /* 0x0008a4000c1e1100 */
[----:B----4-:R-:W-:Y:S02]  /*20860*/  @P0 IMAD.MOV.U32 R18, RZ, RZ, R87 ;  /* 0x000000ffff120224 */ /* 0x010fe400078e0057 */
[----:B---3--:R-:W-:Y:S01]  /*20870*/  @P0 IMAD.MOV.U32 R19, RZ, RZ, R86 ;  /* 0x000000ffff130224 */ /* 0x008fe200078e0056 */
[----:B------:R-:W3:Y:S04]  /*20880*/  LDL R87, [R1+0x161c] ;  /* 0x00161c0001577983 */ /* 0x000ee80000100800 */
[----:B------:R0:W4:Y:S04]  /*20890*/  @P0 LDG.E.U8 R71, desc[UR14][R18.64] ;  /* 0x0000000e12470981 */ /* 0x000128000c1e1100 */
[----:B------:R-:W2:Y:S01]  /*208a0*/  LDL R86, [R1+0x1618] ;  /* 0x0016180001567983 */ /* 0x000ea20000100800 */
[----:B0-----:R-:W-:-:S03]  /*208b0*/  @P0 IMAD.MOV.U32 R19, RZ, RZ, R31 ;  /* 0x000000ffff130224 */ /* 0x001fc600078e001f */
[----:B------:R-:W2:Y:S01]  /*208c0*/  LDL.LU R31, [R1+0x19c8] ;  /* 0x0019c800011f7983 */ /* 0x000ea20000300800 */
[----:B------:R-:W-:Y:S01]  /*208d0*/  PRMT R63, RZ, 0x7610, R63 ;  /* 0x00007610ff3f7816 */ /* 0x000fe2000000003f */
[----:B------:R-:W-:Y:S01]  /*208e0*/  @P0 IMAD.MOV.U32 R18, RZ, RZ, R89 ;  /* 0x000000ffff120224 */ /* 0x000fe200078e0059 */
[----:B------:R-:W-:Y:S01]  /*208f0*/  PRMT R55, RZ, 0x7610, R55 ;  /* 0x00007610ff377816 */ /* 0x000fe20000000037 */
[----:B------:R-:W3:Y:S04]  /*20900*/  LDL R89, [R1+0x1658] ;  /* 0x0016580001597983 */ /* 0x000ee80000100800 */
[----:B------:R0:W3:Y:S01]  /*20910*/  @P0 LDG.E.U8 R63, desc[UR14][R18.64] ;  /* 0x0000000e123f0981 */ /* 0x0000e2000c1e1100 */
[----:B------:R-:W-:Y:S01]  /*20920*/  PRMT R47, RZ, 0x7610, R47 ;  /* 0x00007610ff2f7816 */ /* 0x000fe2000000002f */
[----:B0-----:R-:W-:-:S02]  /*20930*/  @P0 IMAD.MOV.U32 R18, RZ, RZ, R23 ;  /* 0x000000ffff120224 */ /* 0x001fc400078e0017 */
[----:B------:R-:W-:Y:S01]  /*20940*/  @P0 IMAD.MOV.U32 R19, RZ, RZ, R83 ;  /* 0x000000ffff130224 */ /* 0x000fe200078e0053 */
[----:B------:R-:W3:Y:S04]  /*20950*/  LDL.LU R23, [R1+0x19c4] ;  /* 0x0019c40001177983 */ /* 0x000ee80000300800 */
[----:B------:R0:W4:Y:S01]  /*20960*/  @P0 LDG.E.U8 R55, desc[UR14][R18.64] ;  /* 0x0000000e12370981 */ /* 0x000122000c1e1100 */
[----:B------:R-:W-:-:S03]  /*20970*/  PRMT R39, RZ, 0x7610, R39 ;  /* 0x00007610ff277816 */ /* 0x000fc60000000027 */
[----:B------:R-:W4:Y:S04]  /*20980*/  LDL R11, [R1+0x1698] ;  /* 0x00169800010b7983 */ /* 0x000f280000100800 */
[----:B------:R-:W4:Y:S01]  /*20990*/  LDL R92, [R1+0x169c] ;  /* 0x00169c00015c7983 */ /* 0x000f220000100800 */
[----:B0-----:R-:W-:Y:S02]  /*209a0*/  @P0 IMAD.MOV.U32 R18, RZ, RZ, R85 ;  /* 0x000000ffff120224 */ /* 0x001fe400078e0055 */
[----:B------:R-:W-:Y:S01]  /*209b0*/  @P0 IMAD.MOV.U32 R19, RZ, RZ, R84 ;  /* 0x000000ffff130224 */ /* 0x000fe200078e0054 */
[----:B------:R-:W4:Y:S04]  /*209c0*/  LDL R93, [R1+0x16d8] ;  /* 0x0016d800015d7983 */ /* 0x000f280000100800 */
[----:B------:R0:W4:Y:S04]  /*209d0*/  @P0 LDG.E.U8 R47, desc[UR14][R18.64] ;  /* 0x0000000e122f0981 */ /* 0x000128000c1e1100 */
[----:B------:R-:W4:Y:S01]  /*209e0*/  LDL R83, [R1+0x16dc] ;  /* 0x0016dc0001537983 */ /* 0x000f220000100800 */
[----:B0-----:R-:W-:-:S02]  /*209f0*/  @P0 IMAD.MOV.U32 R18, RZ, RZ, R51 ;  /* 0x000000ffff120224 */ /* 0x001fc400078e0033 */
[----:B------:R-:W-:Y:S02]  /*20a00*/  @P0 IMAD.MOV.U32 R19, RZ, RZ, R3 ;  /* 0x000000ffff130224 */ /* 0x000fe400078e0003 */
[----:B------:R-:W4:Y:S04]  /*20a10*/  LDL.LU R3, [R1+0x19c0] ;  /* 0x0019c00001037983 */ /* 0x000f280000300800 */
[----:B------:R0:W4:Y:S04]  /*20a20*/  @P0 LDG.E.U8 R39, desc[UR14][R18.64] ;  /* 0x0000000e12270981 */ /* 0x000128000c1e1100 */
[----:B------:R-:W4:Y:S01]  /*20a30*/  LDL.LU R51, [R1+0x19bc] ;  /* 0x0019bc0001337983 */ /* 0x000f220000300800 */
[----:B0-----:R-:W-:-:S02]  /*20a40*/  @P0 IMAD.MOV.U32 R18, RZ, RZ, R38 ;  /* 0x000000ffff120224 */ /* 0x001fc400078e0026 */
[----:B------:R-:W-:Y:S02]  /*20a50*/  @P0 IMAD.MOV.U32 R19, RZ, RZ, R46 ;  /* 0x000000ffff130224 */ /* 0x000fe400078e002e */
[----:B------:R-:W4:Y:S04]  /*20a60*/  LDL.LU R46, [R1+0x19b8] ;  /* 0x0019b800012e7983 */ /* 0x000f280000300800 */
[----:B------:R-:W4:Y:S01]  /*20a70*/  LDL.LU R38, [R1+0x19b4] ;  /* 0x0019b40001267983 */ /* 0x000f220000300800 */
[----:B--2---:R-:W-:-:S06]  /*20a80*/  PRMT R31, RZ, 0x7610, R31 ;  /* 0x00007610ff1f7816 */ /* 0x004fcc000000001f */
[----:B------:R0:W2:Y:S02]  /*20a90*/  @P0 LDG.E.U8 R31, desc[UR14][R18.64] ;  /* 0x0000000e121f0981 */ /* 0x0000a4000c1e1100 */
[----:B0-----:R-:W-:Y:S02]  /*20aa0*/  @P0 IMAD.MOV.U32 R19, RZ, RZ, R22 ;  /* 0x000000ffff130224 */ /* 0x001fe400078e0016 */
[----:B------:R-:W2:Y:S01]  /*20ab0*/  LDL.LU R22, [R1+0x19b0] ;  /* 0x0019b00001167983 */ /* 0x000ea20000300800 */
[----:B------:R-:W-:-:S03]  /*20ac0*/  @P0 IMAD.MOV.U32 R18, RZ, RZ, R30 ;  /* 0x000000ffff120224 */ /* 0x000fc600078e001e */
[----:B------:R-:W2:Y:S01]  /*20ad0*/  LDL.LU R30, [R1+0x19ac] ;  /* 0x0019ac00011e7983 */ /* 0x000ea20000300800 */
[----:B---3--:R-:W-:Y:S02]  /*20ae0*/  PRMT R23, RZ, 0x7610, R23 ;  /* 0x00007610ff177816 */ /* 0x008fe40000000017 */
[----:B------:R-:W-:Y:S01]  /*20af0*/  PRMT R78, RZ, 0x7610, R78 ;  /* 0x00007610ff4e7816 */ /* 0x000fe2000000004e */
[----:B------:R-:W3:Y:S04]  /*20b00*/  LDL R84, [R1+0x15e0] ;  /* 0x0015e00001547983 */ /* 0x000ee80000100800 */
[----:B------:R0:W3:Y:S01]  /*20b10*/  @P0 LDG.E.U8 R23, desc[UR14][R18.64] ;  /* 0x0000000e12170981 */ /* 0x0000e2000c1e1100 */
[----:B------:R-:W-:Y:S02]  /*20b20*/  PRMT R70, RZ, 0x7610, R70 ;  /* 0x00007610ff467816 */ /* 0x000fe40000000046 */
[----:B------:R-:W-:Y:S01]  /*20b30*/  PRMT R62, RZ, 0x7610, R62 ;  /* 0x00007610ff3e7816 */ /* 0x000fe2000000003e */
[----:B------:R-:W3:Y:S01]  /*20b40*/  LDL R85, [R1+0x15e4] ;  /* 0x0015e40001557983 */ /* 0x000ee20000100800 */
[----:B0-----:R-:W-:-:S02]  /*20b50*/  @P0 IMAD.MOV.U32 R18, RZ, RZ, R91 ;  /* 0x000000ffff120224 */ /* 0x001fc400078e005b */
[----:B------:R-:W-:Y:S01]  /*20b60*/  @P0 IMAD.MOV.U32 R19, RZ, RZ, R90 ;  /* 0x000000ffff130224 */ /* 0x000fe200078e005a */
[----:B------:R-:W-:Y:S01]  /*20b70*/  PRMT R54, RZ, 0x7610, R54 ;  /* 0x00007610ff367816 */ /* 0x000fe20000000036 */
[----:B------:R-:W3:Y:S04]  /*20b80*/  LDL R91, [R1+0x1620] ;  /* 0x00162000015b7983 */ /* 0x000ee80000100800 */
[----:B------:R0:W3:Y:S02]  /*20b90*/  @P0 LDG.E.U8 R78, desc[UR14][R18.64] ;  /* 0x0000000e124e0981 */ /* 0x0000e4000c1e1100 */
[----:B0-----:R-:W-:Y:S02]  /*20ba0*/  @P0 IMAD.MOV.U32 R18, RZ, RZ, R87 ;  /* 0x000000ffff120224 */ /* 0x001fe400078e0057 */
[----:B------:R-:W-:Y:S01]  /*20bb0*/  @P0 IMAD.MOV.U32 R19, RZ, RZ, R86 ;  /* 0x000000ffff130224 */ /* 0x000fe200078e0056 */
[----:B------:R-:W3:Y:S04]  /*20bc0*/  LDL R87, [R1+0x1660] ;  /* 0x0016600001577983 */ /* 0x000ee80000100800 */
[----:B------:R0:W3:Y:S04]  /*20bd0*/  @P0 LDG.E.U8 R70, desc[UR14][R18.64] ;  /* 0x0000000e12460981 */ /* 0x0000e8000c1e1100 */
[----:B------:R-:W3:Y:S01]  /*20be0*/  LDL R86, [R1+0x1624] ;  /* 0x0016240001567983 */ /* 0x000ee20000100800 */
[----:B0-----:R-:W-:Y:S01]  /*20bf0*/  @P0 IMAD.MOV.U32 R19, RZ, RZ, R89 ;  /* 0x000000ffff130224 */ /* 0x001fe200078e0059 */
[----:B----4-:R-:W-:-:S02]  /*20c00*/  PRMT R46, RZ, 0x7610, R46 ;  /* 0x00007610ff2e7816 */ /* 0x010fc4000000002e */
[----:B------:R-:W-:Y:S01]  /*20c10*/  PRMT R38, RZ, 0x7610, R38 ;  /* 0x00007610ff267816 */ /* 0x000fe20000000026 */
[----:B--2---:R-:W-:Y:S02]  /*20c20*/  @P0 IMAD.MOV.U32 R18, RZ, RZ, R22 ;  /* 0x000000ffff120224 */ /* 0x004fe400078e0016 */
[----:B------:R-:W2:Y:S04]  /*20c30*/  LDL.LU R22, [R1+0x19a8] ;  /* 0x0019a80001167983 */ /* 0x000ea80000300800 */
[----:B------:R0:W4:Y:S01]  /*20c40*/  @P0 LDG.E.U8 R62, desc[UR14][R18.64] ;  /* 0x0000000e123e0981 */ /* 0x000122000c1e1100 */
[----:B------:R-:W-:-:S03]  /*20c50*/  PRMT R30, RZ, 0x7610, R30 ;  /* 0x00007610ff1e7816 */ /* 0x000fc6000000001e */
[----:B------:R-:W3:Y:S01]  /*20c60*/  LDL R89, [R1+0x16a0] ;  /* 0x0016a00001597983 */ /* 0x000ee20000100800 */
[----:B0-----:R-:W-:Y:S02]  /*20c70*/  @P0 IMAD.MOV.U32 R18, RZ, RZ, R92 ;  /* 0x000000ffff120224 */ /* 0x001fe400078e005c */
[----:B------:R-:W-:-:S05]  /*20c80*/  @P0 IMAD.MOV.U32 R19, RZ, RZ, R11 ;  /* 0x000000ffff130224 */ /* 0x000fca00078e000b */
[----:B------:R0:W4:Y:S02]  /*20c90*/  @P0 LDG.E.U8 R54, desc[UR14][R18.64] ;  /* 0x0000000e12360981 */ /* 0x000124000c1e1100 */
[----:B0-----:R-:W-:Y:S02]  /*20ca0*/  @P0 IMAD.MOV.U32 R18, RZ, RZ, R83 ;  /* 0x000000ffff120224 */ /* 0x001fe400078e0053 */
[----:B------:R-:W-:-:S05]  /*20cb0*/  @P0 IMAD.MOV.U32 R19, RZ, RZ, R93 ;  /* 0x000000ffff130224 */ /* 0x000fca00078e005d */
[----:B------:R0:W4:Y:S02]  /*20cc0*/  @P0 LDG.E.U8 R46, desc[UR14][R18.64] ;  /* 0x0000000e122e0981 */ /* 0x000124000c1e1100 */
[----:B0-----:R-:W-:Y:S02]  /*20cd0*/  @P0 IMAD.MOV.U32 R18, RZ, RZ, R50 ;  /* 0x000000ffff120224 */ /* 0x001fe400078e0032 */
[----:B------:R-:W-:Y:S02]  /*20ce0*/  @P0 IMAD.MOV.U32 R19, RZ, RZ, R42 ;  /* 0x000000ffff130224 */ /* 0x000fe400078e002a */
[----:B------:R-:W4:Y:S04]  /*20cf0*/  LDL.LU R42, [R1+0x19a4] ;  /* 0x0019a400012a7983 */ /* 0x000f280000300800 */
[----:B------:R0:W4:Y:S04]  /*20d00*/  @P0 LDG.E.U8 R38, desc[UR14][R18.64] ;  /* 0x0000000e12260981 */ /* 0x000128000c1e1100 */
[----:B------:R-:W4:Y:S01]  /*20d10*/  LDL.LU R50, [R1+0x19a0] ;  /* 0x0019a00001327983 */ /* 0x000f220000300800 */
[----:B0-----:R-:W-:-:S02]  /*20d20*/  @P0 IMAD.MOV.U32 R18, RZ, RZ, R21 ;  /* 0x000000ffff120224 */ /* 0x001fc400078e0015 */
[----:B------:R-:W-:Y:S02]  /*20d30*/  @P0 IMAD.MOV.U32 R19, RZ, RZ, R45 ;  /* 0x000000ffff130224 */ /* 0x000fe400078e002d */
[----:B------:R-:W4:Y:S04]  /*20d40*/  LDL.LU R45, [R1+0x199c] ;  /* 0x00199c00012d7983 */ /* 0x000f280000300800 */
[----:B------:R0:W4:Y:S04]  /*20d50*/  @P0 LDG.E.U8 R30, desc[UR14][R18.64] ;  /* 0x0000000e121e0981 */ /* 0x000128000c1e1100 */
[----:B------:R-:W4:Y:S01]  /*20d60*/  LDL.LU R21, [R1+0x1998] ;  /* 0x0019980001157983 */ /* 0x000f220000300800 */
[----:B0-----:R-:W-:-:S02]  /*20d70*/  @P0 IMAD.MOV.U32 R19, RZ, RZ, R37 ;  /* 0x000000ffff130224 */ /* 0x001fc400078e0025 */
[----:B------:R-:W-:Y:S01]  /*20d80*/  @P0 IMAD.MOV.U32 R18, RZ, RZ, R29 ;  /* 0x000000ffff120224 */ /* 0x000fe200078e001d */
[----:B------:R-:W4:Y:S04]  /*20d90*/  LDL.LU R37, [R1+0x1994] ;  /* 0x0019940001257983 */ /* 0x000f280000300800 */
[----:B------:R-:W4:Y:S01]  /*20da0*/  LDL.LU R29, [R1+0x1990] ;  /* 0x00199000011d7983 */ /* 0x000f220000300800 */
[----:B------:R-:W-:Y:S02]  /*20db0*/  PRMT R77, RZ, 0x7610, R77 ;  /* 0x00007610ff4d7816 */ /* 0x000fe4000000004d */
[----:B------:R-:W-:Y:S01]  /*20dc0*/  PRMT R69, RZ, 0x7610, R69 ;  /* 0x00007610ff457816 */ /* 0x000fe20000000045 */
[----:B------:R-:W4:Y:S04]  /*20dd0*/  LDL R92, [R1+0x15e8] ;  /* 0x0015e800015c7983 */ /* 0x000f280000100800 */
[----:B------:R-:W4:Y:S04]  /*20de0*/  LDL R93, [R1+0x15ec] ;  /* 0x0015ec00015d7983 */ /* 0x000f280000100800 */
[----:B------:R-:W4:Y:S01]  /*20df0*/  LDL R83, [R1+0x1628] ;  /* 0x0016280001537983 */ /* 0x000f220000100800 */
[----:B------:R-:W-:-:S02]  /*20e00*/  PRMT R61, RZ, 0x7610, R61 ;  /* 0x00007610ff3d7816 */ /* 0x000fc4000000003d */
[----:B------:R-:W-:Y:S02]  /*20e10*/  PRMT R53, RZ, 0x7610, R53 ;  /* 0x00007610ff357816 */ /* 0x000fe40000000035 */
[----:B--2---:R-:W-:-:S06]  /*20e20*/  PRMT R22, RZ, 0x7610, R22 ;  /* 0x00007610ff167816 */ /* 0x004fcc0000000016 */
[----:B------:R3:W2:Y:S02]  /*20e30*/  @P0 LDG.E.U8 R22, desc[UR14][R18.64] ;  /* 0x0000000e12160981 */ /* 0x0006a4000c1e1100 */
[----:B---3--:R-:W-:Y:S02]  /*20e40*/  @P0 IMAD.MOV.U32 R18, RZ, RZ, R85 ;  /* 0x000000ffff120224 */ /* 0x008fe400078e0055 */
[----:B------:R-:W-:Y:S01]  /*20e50*/  @P0 IMAD.MOV.U32 R19, RZ, RZ, R84 ;  /* 0x000000ffff130224 */ /* 0x000fe200078e0054 */
[----:B------:R-:W3:Y:S04]  /*20e60*/  LDL R85, [R1+0x1668] ;  /* 0x0016680001557983 */ /* 0x000ee80000100800 */
[----:B------:R0:W2:Y:S04]  /*20e70*/  @P0 LDG.E.U8 R77, desc[UR14][R18.64] ;  /* 0x0000000e124d0981 */ /* 0x0000a8000c1e1100 */
[----:B------:R-:W2:Y:S01]  /*20e80*/  LDL R84, [R1+0x162c] ;  /* 0x00162c0001547983 */ /* 0x000ea20000100800 */
[----:B0-----:R-:W-:-:S02]  /*20e90*/  @P0 IMAD.MOV.U32 R18, RZ, RZ, R86 ;  /* 0x000000ffff120224 */ /* 0x001fc400078e0056 */
[----:B------:R-:W-:-:S05]  /*20ea0*/  @P0 IMAD.MOV.U32 R19, RZ, RZ, R91 ;  /* 0x000000ffff130224 */ /* 0x000fca00078e005b */
[----:B------:R4:W2:Y:S02]  /*20eb0*/  @P0 LDG.E.U8 R69, desc[UR14][R18.64] ;  /* 0x0000000e12450981 */ /* 0x0008a4000c1e1100 */
[----:B----4-:R-:W-:Y:S02]  /*20ec0*/  @P0 IMAD.MOV.U32 R18, RZ, RZ, R29 ;  /* 0x000000ffff120224 */ /* 0x010fe400078e001d */
[----:B------:R-:W4:Y:S01]  /*20ed0*/  LDL.LU R29, [R1+0x198c] ;  /* 0x00198c00011d7983 */ /* 0x000f220000300800 */
[----:B------:R-:W-:-:S05]  /*20ee0*/  @P0 IMAD.MOV.U32 R19, RZ, RZ, R87 ;  /* 0x000000ffff130224 */ /* 0x000fca00078e0057 */
[----:B------:R0:W2:Y:S01]  /*20ef0*/  @P0 LDG.E.U8 R61, desc[UR14][R18.64] ;  /* 0x0000000e123d0981 */ /* 0x0000a2000c1e1100 */
[----:B------:R-:W-:Y:S01]  /*20f00*/  PRMT R45, RZ, 0x7610, R45 ;  /* 0x00007610ff2d7816 */ /* 0x000fe2000000002d */
[----:B0-----:R-:W-:Y:S02]  /*20f10*/  @P0 IMAD.MOV.U32 R18, RZ, RZ, R21 ;  /* 0x000000ffff120224 */ /* 0x001fe400078e0015 */
[----:B------:R-:W-:Y:S01]  /*20f20*/  @P0 IMAD.MOV.U32 R19, RZ, RZ, R89 ;  /* 0x000000ffff130224 */ /* 0x000fe200078e0059 */
[----:B------:R-:W2:Y:S04]  /*20f30*/  LDL.LU R21, [R1+0x1988] ;  /* 0x0019880001157983 */ /* 0x000ea80000300800 */
[----:B------:R0:W2:Y:S01]  /*20f40*/  @P0 LDG.E.U8 R53, desc[UR14][R18.64] ;  /* 0x0000000e12350981 */ /* 0x0000a2000c1e1100 */
[----:B------:R-:W-:Y:S01]  /*20f50*/  PRMT R37, RZ, 0x7610, R37 ;  /* 0x00007610ff257816 */ /* 0x000fe20000000025 */
        /* <DEDUP_REMOVED lines=13> */
[----:B------:R-:W3:Y:S04]  /*21030*/  LDL.LU R28, [R1+0x1970] ;  /* 0x00197000011c7983 */ /* 0x000ee80000300800 */
[----:B------:R-:W3:Y:S04]  /*21040*/  LDL R86, [R1+0x15f0] ;  /* 0x0015f00001567983 */ /* 0x000ee80000100800 */
[----:B------:R-:W3:Y:S04]  /*21050*/  LDL R87, [R1+0x15f4] ;  /* 0x0015f40001577983 */ /* 0x000ee80000100800 */
[----:B------:R-:W3:Y:S01]  /*21060*/  LDL R89, [R1+0x1634] ;  /* 0x0016340001597983 */ /* 0x000ee20000100800 */
[----:B------:R-:W-:-:S02]  /*21070*/  PRMT R76, RZ, 0x7610, R76 ;  /* 0x00007610ff4c7816 */ /* 0x000fc4000000004c */
[----:B------:R-:W-:Y:S02]  /*21080*/  PRMT R68, RZ, 0x7610, R68 ;  /* 0x00007610ff447816 */ /* 0x000fe40000000044 */
[----:B----4-:R-:W-:-:S06]  /*21090*/  PRMT R29, RZ, 0x7610, R29 ;  /* 0x00007610ff1d7816 */ /* 0x010fcc000000001d */
[----:B------:R0:W4:Y:S02]  /*210a0*/  @P0 LDG.E.U8 R29, desc[UR14][R18.64] ;  /* 0x0000000e121d0981 */ /* 0x000124000c1e1100 */
[----:B0-----:R-:W-:Y:S02]  /*210b0*/  @P0 IMAD.MOV.U32 R19, RZ, RZ, R43 ;  /* 0x000000ffff130224 */ /* 0x001fe400078e002b */
[----:B------:R-:W-:Y:S01]  /*210c0*/  @P0 IMAD.MOV.U32 R18, RZ, RZ, R36 ;  /* 0x000000ffff120224 */ /* 0x000fe200078e0024 */
[----:B------:R-:W4:Y:S04]  /*210d0*/  LDL.LU R43, [R1+0x196c] ;  /* 0x00196c00012b7983 */ /* 0x000f280000300800 */
[----:B------:R-:W4:Y:S01]  /*210e0*/  LDL.LU R36, [R1+0x1968] ;  /* 0x0019680001247983 */ /* 0x000f220000300800 */
[----:B--2---:R-:W-:-:S06]  /*210f0*/  PRMT R21, RZ, 0x7610, R21 ;  /* 0x00007610ff157816 */ /* 0x004fcc0000000015 */
[----:B------:R0:W2:Y:S02]  /*21100*/  @P0 LDG.E.U8 R21, desc[UR14][R18.64] ;  /* 0x0000000e12150981 */ /* 0x0000a4000c1e1100 */
[----:B0-----:R-:W-:Y:S02]  /*21110*/  @P0 IMAD.MOV.U32 R18, RZ, RZ, R93 ;  /* 0x000000ffff120224 */ /* 0x001fe400078e005d */
[----:B------:R-:W-:-:S05]  /*21120*/  @P0 IMAD.MOV.U32 R19, RZ, RZ, R92 ;  /* 0x000000ffff130224 */ /* 0x000fca00078e005c */
[----:B------:R0:W2:Y:S02]  /*21130*/  @P0 LDG.E.U8 R76, desc[UR14][R18.64] ;  /* 0x0000000e124c0981 */ /* 0x0000a4000c1e1100 */
[----:B0-----:R-:W-:Y:S02]  /*21140*/  @P0 IMAD.MOV.U32 R18, RZ, RZ, R84 ;  /* 0x000000ffff120224 */ /* 0x001fe400078e0054 */
[----:B------:R-:W-:-:S05]  /*21150*/  @P0 IMAD.MOV.U32 R19, RZ, RZ, R83 ;  /* 0x000000ffff130224 */ /* 0x000fca00078e0053 */
[----:B------:R3:W2:Y:S02]  /*21160*/  @P0 LDG.E.U8 R68, desc[UR14][R18.64] ;  /* 0x0000000e12440981 */ /* 0x0006a4000c1e1100 */
[----:B---3--:R-:W-:Y:S02]  /*21170*/  @P0 IMAD.MOV.U32 R18, RZ, RZ, R28 ;  /* 0x000000ffff120224 */ /* 0x008fe400078e001c */
[----:B------:R-:W3:Y:S01]  /*21180*/  LDL.LU R28, [R1+0x1964] ;  /* 0x00196400011c7983 */ /* 0x000ee20000300800 */
[----:B------:R-:W-:Y:S01]  /*21190*/  PRMT R60, RZ, 0x7610, R60 ;  /* 0x00007610ff3c7816 */ /* 0x000fe2000000003c */
[----:B------:R-:W-:Y:S01]  /*211a0*/  @P0 IMAD.MOV.U32 R19, RZ, RZ, R85 ;  /* 0x000000ffff130224 */ /* 0x000fe200078e0055 */
[----:B------:R-:W-:-:S04]  /*211b0*/  PRMT R52, RZ, 0x7610, R52 ;  /* 0x00007610ff347816 */ /* 0x000fc80000000034 */
[----:B------:R0:W2:Y:S01]  /*211c0*/  @P0 LDG.E.U8 R60, desc[UR14][R18.64] ;  /* 0x0000000e123c0981 */ /* 0x0000a2000c1e1100 */
[----:B------:R-:W-:Y:S01]  /*211d0*/  PRMT R44, RZ, 0x7610, R44 ;  /* 0x00007610ff2c7816 */ /* 0x000fe2000000002c */
[----:B0-----:R-:W-:Y:S02]  /*211e0*/  @P0 IMAD.MOV.U32 R18, RZ, RZ, R20 ;  /* 0x000000ffff120224 */ /* 0x001fe400078e0014 */
[----:B------:R-:W-:Y:S02]  /*211f0*/  @P0 IMAD.MOV.U32 R19, RZ, RZ, R42 ;  /* 0x000000ffff130224 */ /* 0x000fe400078e002a */
[----:B------:R-:W2:Y:S04]  /*21200*/  LDL.LU R42, [R1+0x1960] ;  /* 0x00196000012a7983 */ /* 0x000ea80000300800 */
[----:B------:R0:W2:Y:S04]  /*21210*/  @P0 LDG.E.U8 R52, desc[UR14][R18.64] ;  /* 0x0000000e12340981 */ /* 0x0000a8000c1e1100 */
[----:B------:R-:W2:Y:S01]  /*21220*/  LDL.LU R20, [R1+0x195c] ;  /* 0x00195c0001147983 */ /* 0x000ea20000300800 */
[----:B0-----:R-:W-:-:S02]  /*21230*/  @P0 IMAD.MOV.U32 R18, RZ, RZ, R3 ;  /* 0x000000ffff120224 */ /* 0x001fc400078e0003 */
[----:B------:R-:W-:Y:S02]  /*21240*/  @P0 IMAD.MOV.U32 R19, RZ, RZ, R4 ;  /* 0x000000ffff130224 */ /* 0x000fe400078e0004 */
[----:B------:R-:W2:Y:S04]  /*21250*/  LDL.LU R4, [R1+0x1958] ;  /* 0x0019580001047983 */ /* 0x000ea80000300800 */
[----:B------:R0:W2:Y:S04]  /*21260*/  @P0 LDG.E.U8 R44, desc[UR14][R18.64] ;  /* 0x0000000e122c0981 */ /* 0x0000a8000c1e1100 */
[----:B------:R-:W2:Y:S01]  /*21270*/  LDL.LU R3, [R1+0x1954] ;  /* 0x0019540001037983 */ /* 0x000ea20000300800 */
[----:B0-----:R-:W-:-:S02]  /*21280*/  @P0 IMAD.MOV.U32 R18, RZ, RZ, R34 ;  /* 0x000000ffff120224 */ /* 0x001fc400078e0022 */
[----:B------:R-:W-:Y:S02]  /*21290*/  @P0 IMAD.MOV.U32 R19, RZ, RZ, R35 ;  /* 0x000000ffff130224 */ /* 0x000fe400078e0023 */
[----:B------:R-:W2:Y:S04]  /*212a0*/  LDL.LU R35, [R1+0x1950] ;  /* 0x0019500001237983 */ /* 0x000ea80000300800 */
[----:B------:R-:W2:Y:S01]  /*212b0*/  LDL.LU R34, [R1+0x194c] ;  /* 0x00194c0001227983 */ /* 0x000ea20000300800 */
[----:B----4-:R-:W-:-:S06]  /*212c0*/  PRMT R36, RZ, 0x7610, R36 ;  /* 0x00007610ff247816 */ /* 0x010fcc0000000024 */
[----:B------:R0:W4:Y:S02]  /*212d0*/  @P0 LDG.E.U8 R36, desc[UR14][R18.64] ;  /* 0x0000000e12240981 */ /* 0x000124000c1e1100 */
[----:B0-----:R-:W-:Y:S02]  /*212e0*/  @P0 IMAD.MOV.U32 R19, RZ, RZ, R2 ;  /* 0x000000ffff130224 */ /* 0x001fe400078e0002 */
[----:B------:R-:W-:Y:S01]  /*212f0*/  @P0 IMAD.MOV.U32 R18, RZ, RZ, R26 ;  /* 0x000000ffff120224 */ /* 0x000fe200078e001a */
[----:B------:R-:W4:Y:S04]  /*21300*/  LDL.LU R2, [R1+0x1948] ;  /* 0x0019480001027983 */ /* 0x000f280000300800 */
[----:B------:R-:W4:Y:S01]  /*21310*/  LDL.LU R26, [R1+0x1944] ;  /* 0x00194400011a7983 */ /* 0x000f220000300800 */
[----:B---3--:R-:W-:-:S06]  /*21320*/  PRMT R28, RZ, 0x7610, R28 ;  /* 0x00007610ff1c7816 */ /* 0x008fcc000000001c */
[----:B------:R0:W3:Y:S02]  /*21330*/  @P0 LDG.E.U8 R28, desc[UR14][R18.64] ;  /* 0x0000000e121c0981 */ /* 0x0000e4000c1e1100 */
[----:B0-----:R-:W-:Y:S02]  /*21340*/  @P0 IMAD.MOV.U32 R19, RZ, RZ, R0 ;  /* 0x000000ffff130224 */ /* 0x001fe400078e0000 */
[----:B------:R-:W-:Y:S01]  /*21350*/  @P0 IMAD.MOV.U32 R18, RZ, RZ, R27 ;  /* 0x000000ffff120224 */ /* 0x000fe200078e001b */
[----:B------:R-:W3:Y:S04]  /*21360*/  LDL.LU R0, [R1+0x1940] ;  /* 0x0019400001007983 */ /* 0x000ee80000300800 */
[----:B------:R-:W3:Y:S01]  /*21370*/  LDL.LU R27, [R1+0x193c] ;  /* 0x00193c00011b7983 */ /* 0x000ee20000300800 */
[----:B--2---:R-:W-:-:S02]  /*21380*/  PRMT R20, RZ, 0x7610, R20 ;  /* 0x00007610ff147816 */ /* 0x004fc40000000014 */
[----:B------:R-:W-:-:S04]  /*21390*/  PRMT R75, RZ, 0x7610, R75 ;  /* 0x00007610ff4b7816 */ /* 0x000fc8000000004b */
[----:B------:R0:W2:Y:S01]  /*213a0*/  @P0 LDG.E.U8 R20, desc[UR14][R18.64] ;  /* 0x0000000e12140981 */ /* 0x0000a2000c1e1100 */
[----:B------:R-:W-:Y:S01]  /*213b0*/  PRMT R67, RZ, 0x7610, R67 ;  /* 0x00007610ff437816 */ /* 0x000fe20000000043 */
[----:B0-----:R-:W-:Y:S02]  /*213c0*/  @P0 IMAD.MOV.U32 R18, RZ, RZ, R87 ;  /* 0x000000ffff120224 */ /* 0x001fe400078e0057 */
[----:B------:R-:W-:-:S05]  /*213d0*/  @P0 IMAD.MOV.U32 R19, RZ, RZ, R86 ;  /* 0x000000ffff130224 */ /* 0x000fca00078e0056 */
[----:B------:R0:W2:Y:S02]  /*213e0*/  @P0 LDG.E.U8 R75, desc[UR14][R18.64] ;  /* 0x0000000e124b0981 */ /* 0x0000a4000c1e1100 */
[----:B0-----:R-:W-:Y:S01]  /*213f0*/  @P0 IMAD.MOV.U32 R18, RZ, RZ, R89 ;  /* 0x000000ffff120224 */ /* 0x001fe200078e0059 */
[----:B------:R-:W-:Y:S02]  /*21400*/  PRMT R59, RZ, 0x7610, R59 ;  /* 0x00007610ff3b7816 */ /* 0x000fe4000000003b */
[----:B------:R-:W-:Y:S02]  /*21410*/  PRMT R51, RZ, 0x7610, R51 ;  /* 0x00007610ff337816 */ /* 0x000fe40000000033 */
[----:B------:R-:W-:Y:S01]  /*21420*/  PRMT R43, RZ, 0x7610, R43 ;  /* 0x00007610ff2b7816 */ /* 0x000fe2000000002b */
[----:B------:R-:W-:Y:S02]  /*21430*/  @P0 IMAD.MOV.U32 R84, RZ, RZ, R7 ;  /* 0x000000ffff540224 */ /* 0x000fe400078e0007 */
[----:B------:R-:W-:-:S02]  /*21440*/  @P0 IMAD.MOV.U32 R85, RZ, RZ, R8 ;  /* 0x000000ffff550224 */ /* 0x000fc400078e0008 */
[----:B----4-:R-:W-:Y:S02]  /*21450*/  @P0 IMAD.MOV.U32 R19, RZ, RZ, R26 ;  /* 0x000000ffff130224 */ /* 0x010fe400078e001a */
[----:B------:R-:W4:Y:S04]  /*21460*/  LDL.LU R26, [R1+0x1938] ;  /* 0x00193800011a7983 */ /* 0x000f280000300800 */
[----:B------:R0:W2:Y:S02]  /*21470*/  @P0 LDG.E.U8 R67, desc[UR14][R18.64] ;  /* 0x0000000e12430981 */ /* 0x0000a4000c1e1100 */
[----:B0-----:R-:W-:Y:S02]  /*21480*/  @P0 IMAD.MOV.U32 R19, RZ, RZ, R4 ;  /* 0x000000ffff130224 */ /* 0x001fe400078e0004 */
[----:B------:R-:W-:Y:S01]  /*21490*/  @P0 IMAD.MOV.U32 R18, RZ, RZ, R3 ;  /* 0x000000ffff120224 */ /* 0x000fe200078e0003 */
[----:B------:R-:W2:Y:S04]  /*214a0*/  LDL.LU R4, [R1+0x1934] ;  /* 0x0019340001047983 */ /* 0x000ea80000300800 */
[----:B------:R-:W4:Y:S04]  /*214b0*/  LDL.LU R3, [R1+0x1930] ;  /* 0x0019300001037983 */ /* 0x000f280000300800 */
[----:B------:R-:W4:Y:S04]  /*214c0*/  LDL R13, [R1+0x1678] ;  /* 0x00167800010d7983 */ /* 0x000f280000100800 */
        /* <DEDUP_REMOVED lines=11> */
[----:B------:R0:W4:Y:S02]  /*21580*/  @P0 LDG.E.U8 R59, desc[UR14][R18.64] ;  /* 0x0000000e123b0981 */ /* 0x000124000c1e1100 */
[----:B0-----:R-:W-:-:S02]  /*21590*/  @P0 IMAD.MOV.U32 R18, RZ, RZ, R17 ;  /* 0x000000ffff120224 */ /* 0x001fc400078e0011 */
[----:B------:R-:W-:-:S05]  /*215a0*/  @P0 IMAD.MOV.U32 R19, RZ, RZ, R88 ;  /* 0x000000ffff130224 */ /* 0x000fca00078e0058 */
[----:B------:R0:W4:Y:S02]  /*215b0*/  @P0 LDG.E.U8 R51, desc[UR14][R18.64] ;  /* 0x0000000e12330981 */ /* 0x000124000c1e1100 */
[----:B0-----:R-:W-:Y:S02]  /*215c0*/  @P0 IMAD.MOV.U32 R18, RZ, RZ, R15 ;  /* 0x000000ffff120224 */ /* 0x001fe400078e000f */
[----:B------:R-:W4:Y:S01]  /*215d0*/  LDL.LU R15, [R1+0x50c] ;  /* 0x00050c00010f7983 */ /* 0x000f220000300800 */
[----:B------:R-:W-:Y:S01]  /*215e0*/  @P0 IMAD.MOV.U32 R19, RZ, RZ, R16 ;  /* 0x000000ffff130224 */ /* 0x000fe200078e0010 */
[----:B---3--:R-:W-:-:S04]  /*215f0*/  PRMT R27, RZ, 0x7610, R27 ;  /* 0x00007610ff1b7816 */ /* 0x008fc8000000001b */
[----:B------:R0:W3:Y:S04]  /*21600*/  @P0 LDG.E.U8 R43, desc[UR14][R18.64] ;  /* 0x0000000e122b0981 */ /* 0x0000e8000c1e1100 */
[----:B------:R1:W3:Y:S01]  /*21610*/  @P0 LDG.E.U8 R27, desc[UR14][R84.64] ;  /* 0x0000000e541b0981 */ /* 0x0002e2000c1e1100 */
[----:B0-----:R-:W-:Y:S02]  /*21620*/  @P0 IMAD.MOV.U32 R18, RZ, RZ, R9 ;  /* 0x000000ffff120224 */ /* 0x001fe400078e0009 */
[----:B------:R-:W-:Y:S01]  /*21630*/  @P0 IMAD.MOV.U32 R19, RZ, RZ, R10 ;  /* 0x000000ffff130224 */ /* 0x000fe200078e000a */
[----:B------:R-:W3:Y:S01]  /*21640*/  LDL.LU R9, [R1+0x508] ;  /* 0x0005080001097983 */ /* 0x000ee20000300800 */
[----:B-1----:R-:W-:-:S03]  /*21650*/  @P0 IMAD.MOV.U32 R85, RZ, RZ, R6 ;  /* 0x000000ffff550224 */ /* 0x002fc600078e0006 */
[----:B------:R-:W3:Y:S01]  /*21660*/  LDL.LU R10, [R1+0x4f8] ;  /* 0x0004f800010a7983 */ /* 0x000ee20000300800 */
[----:B------:R-:W-:-:S03]  /*21670*/  @P0 IMAD.MOV.U32 R84, RZ, RZ, R5 ;  /* 0x000000ffff540224 */ /* 0x000fc600078e0005 */
[----:B------:R-:W3:Y:S04]  /*21680*/  LDL.LU R8, [R1+0x4b0] ;  /* 0x0004b00001087983 */ /* 0x000ee80000300800 */
[----:B------:R-:W3:Y:S04]  /*21690*/  LDL.LU R6, [R1+0x4ac] ;  /* 0x0004ac0001067983 */ /* 0x000ee80000300800 */
[----:B------:R-:W3:Y:S04]  /*216a0*/  LDL.LU R7, [R1+0x4a8] ;  /* 0x0004a80001077983 */ /* 0x000ee80000300800 */
[----:B------:R-:W3:Y:S04]  /*216b0*/  LDL.LU R88, [R1+0x498] ;  /* 0x0004980001587983 */ /* 0x000ee80000300800 */
[----:B------:R-:W3:Y:S04]  /*216c0*/  LDL.LU R5, [R1+0x450] ;  /* 0x0004500001057983 */ /* 0x000ee80000300800 */
[----:B------:R-:W3:Y:S01]  /*216d0*/  LDL.LU R17, [R1+0x44c] ;  /* 0x00044c0001117983 */ /* 0x000ee20000300800 */
[----:B------:R-:W-:-:S06]  /*216e0*/  PRMT R35, RZ, 0x7610, R35 ;  /* 0x00007610ff237816 */ /* 0x000fcc0000000023 */
[----:B------:R0:W3:Y:S01]  /*216f0*/  @P0 LDG.E.U8 R35, desc[UR14][R18.64] ;  /* 0x0000000e12230981 */ /* 0x0000e2000c1e1100 */
[----:B------:R-:W-:Y:S02]  /*21700*/  PRMT R74, RZ, 0x7610, R74 ;  /* 0x00007610ff4a7816 */ /* 0x000fe4000000004a */
[----:B0-----:R-:W-:-:S06]  /*21710*/  PRMT R19, RZ, 0x7610, R19 ;  /* 0x00007610ff137816 */ /* 0x001fcc0000000013 */
[----:B------:R2:W3:Y:S01]  /*21720*/  @P0 LDG.E.U8 R19, desc[UR14][R84.64] ;  /* 0x0000000e54130981 */ /* 0x0004e2000c1e1100 */
[----:B------:R-:W-:Y:S02]  /*21730*/  PRMT R66, RZ, 0x7610, R66 ;  /* 0x00007610ff427816 */ /* 0x000fe40000000042 */
[----:B------:R-:W-:Y:S02]  /*21740*/  PRMT R58, RZ, 0x7610, R58 ;  /* 0x00007610ff3a7816 */ /* 0x000fe4000000003a */
[----:B------:R-:W-:Y:S02]  /*21750*/  PRMT R50, RZ, 0x7610, R50 ;  /* 0x00007610ff327816 */ /* 0x000fe40000000032 */
[----:B------:R-:W-:Y:S02]  /*21760*/  PRMT R42, RZ, 0x7610, R42 ;  /* 0x00007610ff2a7816 */ /* 0x000fe4000000002a */
[----:B------:R-:W-:Y:S02]  /*21770*/  PRMT R34, RZ, 0x7610, R34 ;  /* 0x00007610ff227816 */ /* 0x000fe40000000022 */
[----:B------:R-:W-:Y:S01]  /*21780*/  PRMT R18, RZ, 0x7610, R18 ;  /* 0x00007610ff127816 */ /* 0x000fe20000000012 */
[----:B--2---:R-:W-:Y:S01]  /*21790*/  @P0 IMAD.MOV.U32 R85, RZ, RZ, R4 ;  /* 0x000000ffff550224 */ /* 0x004fe200078e0004 */
[----:B----4-:R-:W-:Y:S01]  /*217a0*/  PRMT R26, RZ, 0x7610, R26 ;  /* 0x00007610ff1a7816 */ /* 0x010fe2000000001a */
[----:B------:R-:W2:Y:S01]  /*217b0*/  LDL.LU R4, [R1+0x448] ;  /* 0x0004480001047983 */ /* 0x000ea20000300800 */
[----:B------:R-:W-:-:S03]  /*217c0*/  @P0 IMAD.MOV.U32 R84, RZ, RZ, R3 ;  /* 0x000000ffff540224 */ /* 0x000fc600078e0003 */
[----:B------:R-:W4:Y:S04]  /*217d0*/  LDL.LU R3, [R1+0x438] ;  /* 0x0004380001037983 */ /* 0x000f280000300800 */
[----:B------:R0:W4:Y:S02]  /*217e0*/  @P0 LDG.E.U8 R74, desc[UR14][R84.64] ;  /* 0x0000000e544a0981 */ /* 0x000124000c1e1100 */
[----:B0-----:R-:W-:Y:S02]  /*217f0*/  @P0 IMAD.MOV.U32 R84, RZ, RZ, R0 ;  /* 0x000000ffff540224 */ /* 0x001fe400078e0000 */
[----:B------:R-:W-:Y:S02]  /*21800*/  @P0 IMAD.MOV.U32 R85, RZ, RZ, R2 ;  /* 0x000000ffff550224 */ /* 0x000fe400078e0002 */
[----:B------:R-:W4:Y:S04]  /*21810*/  LDL.LU R2, [R1+0x3fc] ;  /* 0x0003fc0001027983 */ /* 0x000f280000300800 */
[----:B------:R0:W4:Y:S04]  /*21820*/  @P0 LDG.E.U8 R66, desc[UR14][R84.64] ;  /* 0x0000000e54420981 */ /* 0x000128000c1e1100 */
[----:B------:R-:W4:Y:S04]  /*21830*/  LDL.LU R0, [R1+0x3f8] ;  /* 0x0003f80001007983 */ /* 0x000f280000300800 */
[----:B------:R-:W4:Y:S01]  /*21840*/  LDL.LU R16, [R1+0x3f4] ;  /* 0x0003f40001107983 */ /* 0x000f220000300800 */
[----:B0-----:R-:W-:-:S02]  /*21850*/  @P0 IMAD.MOV.U32 R84, RZ, RZ, R82 ;  /* 0x000000ffff540224 */ /* 0x001fc400078e0052 */
[----:B------:R-:W-:-:S05]  /*21860*/  @P0 IMAD.MOV.U32 R85, RZ, RZ, R13 ;  /* 0x000000ffff550224 */ /* 0x000fca00078e000d */
[----:B------:R0:W4:Y:S02]  /*21870*/  @P0 LDG.E.U8 R58, desc[UR14][R84.64] ;  /* 0x0000000e543a0981 */ /* 0x000124000c1e1100 */
[----:B0-----:R-:W-:Y:S02]  /*21880*/  @P0 IMAD.MOV.U32 R84, RZ, RZ, R90 ;  /* 0x000000ffff540224 */ /* 0x001fe400078e005a */
        /* <DEDUP_REMOVED lines=13> */
[----:B------:R-:W4:Y:S04]  /*21960*/  @P0 LDG.E.U8 R18, desc[UR14][R84.64] ;  /* 0x0000000e54120981 */ /* 0x000f28000c1e1100 */
        /* <DEDUP_REMOVED lines=18> */
[----:B0-----:R-:W4:Y:S04]  /*21a90*/  LDL.LU R15, [R1+0xa0] ;  /* 0x0000a000010f7983 */ /* 0x001f280000300800 */
[----:B---3--:R0:W-:Y:S04]  /*21aa0*/  STS.U8 [R14+UR4+0x9300], R9 ;  /* 0x009300090e007988 */ /* 0x0081e80008000004 */
[----:B------:R1:W-:Y:S04]  /*21ab0*/  STS.U8 [R14+UR4+0xd300], R10 ;  /* 0x00d3000a0e007988 */ /* 0x0003e80008000004 */
[----:B------:R3:W-:Y:S04]  /*21ac0*/  STS.U8 [R14+UR4+0x1700], R8 ;  /* 0x001700080e007988 */ /* 0x0007e80008000004 */
[----:B0-----:R-:W4:Y:S04]  /*21ad0*/  LDL.LU R9, [R1+0x9c] ;  /* 0x00009c0001097983 */ /* 0x001f280000300800 */
[----:B-1----:R-:W4:Y:S04]  /*21ae0*/  LDL.LU R10, [R1+0x98] ;  /* 0x00009800010a7983 */ /* 0x002f280000300800 */
[----:B------:R0:W-:Y:S04]  /*21af0*/  STS.U8 [R14+UR4+0x5700], R6 ;  /* 0x005700060e007988 */ /* 0x0001e80008000004 */
[----:B---3--:R-:W3:Y:S04]  /*21b00*/  LDL.LU R8, [R1+0x94] ;  /* 0x0000940001087983 */ /* 0x008ee80000300800 */
        /* <DEDUP_REMOVED lines=9> */
[----:B--2---:R0:W-:Y:S04]  /*21ba0*/  STS.U8 [R14+UR4+0x9b00], R4 ;  /* 0x009b00040e007988 */ /* 0x0041e80008000004 */
[----:B----4-:R1:W-:Y:S04]  /*21bb0*/  STS.U8 [R14+UR4+0xdb00], R3 ;  /* 0x00db00030e007988 */ /* 0x0103e80008000004 */
[----:B0-----:R-:W2:Y:S04]  /*21bc0*/  LDL.LU R4, [R1+0x7c] ;  /* 0x00007c0001047983 */ /* 0x001ea80000300800 */
[----:B-1----:R-:W4:Y:S04]  /*21bd0*/  LDL.LU R3, [R1+0x78] ;  /* 0x0000780001037983 */ /* 0x002f280000300800 */
[----:B------:R0:W-:Y:S04]  /*21be0*/  STS.U8 [R14+UR4+0x1f00], R2 ;  /* 0x001f00020e007988 */ /* 0x0001e80008000004 */
[----:B------:R1:W-:Y:S04]  /*21bf0*/  STS.U8 [R14+UR4+0x5f00], R0 ;  /* 0x005f00000e007988 */ /* 0x0003e80008000004 */
[----:B0-----:R-:W2:Y:S04]  /*21c00*/  LDL.LU R2, [R1+0x74] ;  /* 0x0000740001027983 */ /* 0x001ea80000300800 */
[----:B------:R0:W-:Y:S04]  /*21c10*/  STS.U8 [R14+UR4+0x9f00], R16 ;  /* 0x009f00100e007988 */ /* 0x0001e80008000004 */
[----:B-1----:R-:W2:Y:S04]  /*21c20*/  LDL.LU R0, [R1+0xb8] ;  /* 0x0000b80001007983 */ /* 0x002ea80000300800 */
[----:B0-----:R-:W2:Y:S04]  /*21c30*/  LDL.LU R16, [R1+0xb4] ;  /* 0x0000b40001107983 */ /* 0x001ea80000300800 */
        /* <DEDUP_REMOVED lines=39> */
[----:B---3--:R0:W-:Y:S04]  /*21eb0*/  STS.U8 [R14+UR4+0xf300], R8 ;  /* 0x00f300080e007988 */ /* 0x0081e80008000004 */
        /* <DEDUP_REMOVED lines=12> */
[----:B--2---:R0:W-:Y:S04]  /*21f80*/  STS.U8 [R14+UR4+0x7b00], R4 ;  /* 0x007b00040e007988 */ /* 0x0041e80008000004 */
[----:B----4-:R1:W-:Y:S04]  /*21f90*/  STS.U8 [R14+UR4+0xbb00], R3 ;  /* 0x00bb00030e007988 */ /* 0x0103e80008000004 */
[----:B------:R2:W-:Y:S04]  /*21fa0*/  STS.U8 [R14+UR4+0xfb00], R2 ;  /* 0x00fb00020e007988 */ /* 0x0005e80008000004 */
[----:B0-----:R-:W4:Y:S04]  /*21fb0*/  LDL.LU R4, [R1+0x434] ;  /* 0x0004340001047983 */ /* 0x001f280000300800 */
[----:B-1----:R-:W4:Y:S04]  /*21fc0*/  LDL.LU R3, [R1+0x430] ;  /* 0x0004300001037983 */ /* 0x002f280000300800 */
[----:B------:R0:W-:Y:S04]  /*21fd0*/  STS.U8 [R14+UR4+0x3f00], R0 ;  /* 0x003f00000e007988 */ /* 0x0001e80008000004 */
[----:B--2---:R-:W2:Y:S04]  /*21fe0*/  LDL.LU R2, [R1+0x42c] ;  /* 0x00042c0001027983 */ /* 0x004ea80000300800 */
[----:B------:R1:W-:Y:S04]  /*21ff0*/  STS.U8 [R14+UR4+0x7f00], R16 ;  /* 0x007f00100e007988 */ /* 0x0003e80008000004 */
[----:B0-----:R-:W2:Y:S04]  /*22000*/  LDL.LU R0, [R1+0x418] ;  /* 0x0004180001007983 */ /* 0x001ea80000300800 */
[----:B-1----:R-:W2:Y:S04]  /*22010*/  LDL.LU R16, [R1+0x3e0] ;  /* 0x0003e00001107983 */ /* 0x002ea80000300800 */
[----:B------:R0:W-:Y:S02]  /*22020*/  STS.U8 [R14+UR4+0xbf00], R15 ;  /* 0x00bf000f0e007988 */ /* 0x0001e40008000004 */
[----:B0-----:R-:W0:Y:S02]  /*22030*/  S2R R15, SR_TID.X ;  /* 0x00000000000f7919 */ /* 0x001e240000002100 */
[----:B------:R-:W-:Y:S01]  /*22040*/  STS.U8 [R14+UR4+0xff00], R82 ;  /* 0x00ff00520e007988 */ /* 0x000fe20008000004 */
[----:B0-----:R-:W-:-:S04]  /*22050*/  LOP3.LUT R15, R15, 0x7f, RZ, 0xc0, !PT ;  /* 0x0000007f0f0f7812 */ /* 0x001fc800078ec0ff */
[----:B------:R-:W-:-:S05]  /*22060*/  LOP3.LUT R15, R15, 0x70, RZ, 0x3c, !PT ;  /* 0x000000700f0f7812 */ /* 0x000fca00078e3cff */
[----:B------:R0:W-:Y:S04]  /*22070*/  STS.U8 [R15+UR4+0x8380], R65 ;  /* 0x008380410f007988 */ /* 0x0001e80008000004 */
[----:B------:R1:W-:Y:S04]  /*22080*/  STS.U8 [R15+UR4+0xc380], R73 ;  /* 0x00c380490f007988 */ /* 0x0003e80008000004 */
[----:B------:R1:W-:Y:S04]  /*22090*/  STS.U8 [R15+UR4+0x780], R81 ;  /* 0x000780510f007988 */ /* 0x0003e80008000004 */
[----:B0-----:R-:W2:Y:S04]  /*220a0*/  LDL.LU R65, [R1+0x3dc] ;  /* 0x0003dc0001417983 */ /* 0x001ea80000300800 */
[----:B-1----:R-:W2:Y:S04]  /*220b0*/  LDL.LU R73, [R1+0x3d8] ;  /* 0x0003d80001497983 */ /* 0x002ea80000300800 */
[----:B------:R-:W2:Y:S04]  /*220c0*/  LDL.LU R81, [R1+0x3c4] ;  /* 0x0003c40001517983 */ /* 0x000ea80000300800 */
[----:B------:R0:W-:Y:S04]  /*220d0*/  STS.U8 [R15+UR4+0x1380], R9 ;  /* 0x001380090f007988 */ /* 0x0001e80008000004 */
[----:B---3--:R1:W-:Y:S04]  /*220e0*/  STS.U8 [R15+UR4+0x5380], R10 ;  /* 0x0053800a0f007988 */ /* 0x0083e80008000004 */
        /* <DEDUP_REMOVED lines=14> */
[----:B----4-:R0:W-:Y:S04]  /*221d0*/  STS.U8 [R15+UR4+0x1b80], R4 ;  /* 0x001b80040f007988 */ /* 0x0101e80008000004 */
[----:B------:R1:W-:Y:S04]  /*221e0*/  STS.U8 [R15+UR4+0x5b80], R3 ;  /* 0x005b80030f007988 */ /* 0x0003e80008000004 */
[----:B0-----:R-:W4:Y:S04]  /*221f0*/  LDL.LU R4, [R1+0x274] ;  /* 0x0002740001047983 */ /* 0x001f280000300800 */
[----:B--2---:R0:W-:Y:S04]  /*22200*/  STS.U8 [R15+UR4+0x9b80], R2 ;  /* 0x009b80020f007988 */ /* 0x0041e80008000004 */
[----:B-1----:R-:W2:Y:S04]  /*22210*/  LDL.LU R3, [R1+0x270] ;  /* 0x0002700001037983 */ /* 0x002ea80000300800 */
[----:B------:R1:W-:Y:S04]  /*22220*/  STS.U8 [R15+UR4+0xdb80], R0 ;  /* 0x00db80000f007988 */ /* 0x0003e80008000004 */
[----:B0-----:R-:W2:Y:S04]  /*22230*/  LDL.LU R2, [R1+0x26c] ;  /* 0x00026c0001027983 */ /* 0x001ea80000300800 */
[----:B------:R0:W-:Y:S04]  /*22240*/  STS.U8 [R15+UR4+0x1f80], R16 ;  /* 0x001f80100f007988 */ /* 0x0001e80008000004 */
[----:B-1----:R-:W2:Y:S04]  /*22250*/  LDL.LU R0, [R1+0x258] ;  /* 0x0002580001007983 */ /* 0x002ea80000300800 */
[----:B------:R1:W-:Y:S04]  /*22260*/  STS.U8 [R15+UR4+0x4780], R13 ;  /* 0x0047800d0f007988 */ /* 0x0003e80008000004 */
[----:B0-----:R-:W2:Y:S04]  /*22270*/  LDL.LU R16, [R1+0x204] ;  /* 0x0002040001107983 */ /* 0x001ea80000300800 */
[----:B------:R-:W2:Y:S04]  /*22280*/  LDL.LU R14, [R1+0x200] ;  /* 0x00020000010e7983 */ /* 0x000ea80000300800 */
[----:B------:R-:W2:Y:S04]  /*22290*/  LDL.LU R82, [R1+0x1fc] ;  /* 0x0001fc0001527983 */ /* 0x000ea80000300800 */
        /* <DEDUP_REMOVED lines=26> */
[----:B------:R1:W-:Y:S04]  /*22440*/  STS.U8 [R15+UR4+0x9f80], R73 ;  /* 0x009f80490f007988 */ /* 0x0003e80008000004 */
[----:B------:R1:W-:Y:S04]  /*22450*/  STS.U8 [R15+UR4+0xdf80], R81 ;  /* 0x00df80510f007988 */ /* 0x0003e80008000004 */
[----:B0-----:R-:W2:Y:S04]  /*22460*/  LDL.LU R65, [R1+0x192c] ;  /* 0x00192c0001417983 */ /* 0x001ea80000300800 */
[----:B-1----:R-:W2:Y:S04]  /*22470*/  LDL.LU R73, [R1+0x1928] ;  /* 0x0019280001497983 */ /* 0x002ea80000300800 */
[----:B------:R-:W2:Y:S04]  /*22480*/  LDL.LU R81, [R1+0x1924] ;  /* 0x0019240001517983 */ /* 0x000ea80000300800 */
[----:B---3--:R0:W-:Y:S04]  /*22490*/  STS.U8 [R15+UR4+0x2380], R9 ;  /* 0x002380090f007988 */ /* 0x0081e80008000004 */
[----:B------:R1:W-:Y:S04]  /*224a0*/  STS.U8 [R15+UR4+0x6380], R10 ;  /* 0x0063800a0f007988 */ /* 0x0003e80008000004 */
[----:B0-----:R-:W3:Y:S04]  /*224b0*/  LDL.LU R9, [R1+0x1920] ;  /* 0x0019200001097983 */ /* 0x001ee80000300800 */
[----:B------:R0:W-:Y:S04]  /*224c0*/  STS.U8 [R15+UR4+0xa380], R8 ;  /* 0x00a380080f007988 */ /* 0x0001e80008000004 */
[----:B-1----:R-:W3:Y:S04]  /*224d0*/  LDL.LU R10, [R1+0x191c] ;  /* 0x00191c00010a7983 */ /* 0x002ee80000300800 */
[----:B------:R1:W-:Y:S04]  /*224e0*/  STS.U8 [R15+UR4+0xe380], R6 ;  /* 0x00e380060f007988 */ /* 0x0003e80008000004 */
[----:B0-----:R0:W5:Y:S04]  /*224f0*/  LDL.LU R8, [R1+0x1918] ;  /* 0x0019180001087983 */ /* 0x0011680000300800 */
[----:B------:R0:W-:Y:S04]  /*22500*/  STS.U8 [R15+UR4+0x2780], R7 ;  /* 0x002780070f007988 */ /* 0x0001e80008000004 */
[----:B-1----:R1:W5:Y:S04]  /*22510*/  LDL.LU R6, [R1+0x1914] ;  /* 0x0019140001067983 */ /* 0x0023680000300800 */
[----:B------:R1:W-:Y:S04]  /*22520*/  STS.U8 [R15+UR4+0x6780], R88 ;  /* 0x006780580f007988 */ /* 0x0003e80008000004 */
[----:B0-----:R0:W5:Y:S04]  /*22530*/  LDL.LU R7, [R1+0x1910] ;  /* 0x0019100001077983 */ /* 0x0011680000300800 */
[----:B------:R0:W-:Y:S04]  /*22540*/  STS.U8 [R15+UR4+0xa780], R5 ;  /* 0x00a780050f007988 */ /* 0x0001e80008000004 */
[----:B-1----:R-:W3:Y:S04]  /*22550*/  LDL.LU R88, [R1+0x190c] ;  /* 0x00190c0001587983 */ /* 0x002ee80000300800 */
[----:B------:R1:W-:Y:S04]  /*22560*/  STS.U8 [R15+UR4+0xe780], R17 ;  /* 0x00e780110f007988 */ /* 0x0003e80008000004 */
[----:B0-----:R0:W5:Y:S04]  /*22570*/  LDL.LU R5, [R1+0x1908] ;  /* 0x0019080001057983 */ /* 0x0011680000300800 */
[----:B-1----:R-:W3:Y:S04]  /*22580*/  LDL.LU R17, [R1+0x1904] ;  /* 0x0019040001117983 */ /* 0x002ee80000300800 */
[----:B----4-:R1:W-:Y:S04]  /*22590*/  STS.U8 [R15+UR4+0x2b80], R4 ;  /* 0x002b80040f007988 */ /* 0x0103e80008000004 */
[----:B--2---:R2:W-:Y:S04]  /*225a0*/  STS.U8 [R15+UR4+0x6b80], R3 ;  /* 0x006b80030f007988 */ /* 0x0045e80008000004 */
[----:B-1----:R0:W5:Y:S04]  /*225b0*/  LDL.LU R4, [R1+0x1900] ;  /* 0x0019000001047983 */ /* 0x0021680000300800 */
[----:B------:R1:W-:Y:S04]  /*225c0*/  STS.U8 [R15+UR4+0xab80], R2 ;  /* 0x00ab80020f007988 */ /* 0x0003e80008000004 */
[----:B--2---:R0:W5:Y:S04]  /*225d0*/  LDL.LU R3, [R1+0x18fc] ;  /* 0x0018fc0001037983 */ /* 0x0041680000300800 */
[----:B------:R2:W-:Y:S04]  /*225e0*/  STS.U8 [R15+UR4+0xeb80], R0 ;  /* 0x00eb80000f007988 */ /* 0x0005e80008000004 */
[----:B-1----:R0:W5:Y:S04]  /*225f0*/  LDL.LU R2, [R1+0x18f8] ;  /* 0x0018f80001027983 */ /* 0x0021680000300800 */
[----:B------:R1:W-:Y:S04]  /*22600*/  STS.U8 [R15+UR4+0x2f80], R16 ;  /* 0x002f80100f007988 */ /* 0x0003e80008000004 */
[----:B--2---:R0:W5:Y:S04]  /*22610*/  LDL.LU R0, [R1+0x18f4] ;  /* 0x0018f40001007983 */ /* 0x0041680000300800 */
[----:B-1----:R0:W5:Y:S04]  /*22620*/  LDL.LU R16, [R1+0x18f0] ;  /* 0x0018f00001107983 */ /* 0x0021680000300800 */
[----:B------:R1:W-:Y:S04]  /*22630*/  STS.U8 [R15+UR4+0xaf80], R82 ;  /* 0x00af80520f007988 */ /* 0x0003e80008000004 */
[----:B------:R-:W-:Y:S01]  /*22640*/  STS.U8 [R15+UR4+0x6f80], R14 ;  /* 0x006f800e0f007988 */ /* 0x000fe20008000004 */
[----:B-1----:R-:W1:Y:S03]  /*22650*/  S2R R82, SR_TID.X ;  /* 0x0000000000527919 */ /* 0x002e660000002100 */
[----:B---3--:R-:W-:Y:S04]  /*22660*/  STS.U8 [R15+UR4+0x7f80], R88 ;  /* 0x007f80580f007988 */ /* 0x008fe80008000004 */
[----:B------:R2:W-:Y:S04]  /*22670*/  STS.U8 [R15+UR4+0x3f80], R17 ;  /* 0x003f80110f007988 */ /* 0x0005e80008000004 */
[----:B--2---:R0:W5:Y:S04]  /*22680*/  LDL.LU R17, [R1+0x18ec] ;  /* 0x0018ec0001117983 */ /* 0x0041680000300800 */
[----:B------:R0:W5:Y:S01]  /*22690*/  LDL.LU R88, [R1+0x18e8] ;  /* 0x0018e80001587983 */ /* 0x0001620000300800 */
[----:B------:R-:W2:Y:S01]  /*226a0*/  S2R R14, SR_TID.X ;  /* 0x00000000000e7919 */ /* 0x000ea20000002100 */
[----:B-1----:R-:W-:-:S02]  /*226b0*/  LOP3.LUT R82, R82, 0x7f, RZ, 0xc0, !PT ;  /* 0x0000007f52527812 */ /* 0x002fc400078ec0ff */
[----:B------:R1:W-:Y:S04]  /*226c0*/  STS.U8 [R15+UR4+0xfb80], R89 ;  /* 0x00fb80590f007988 */ /* 0x0003e80008000004 */
[----:B------:R3:W-:Y:S01]  /*226d0*/  STS.U8 [R15+UR4+0xff80], R9 ;  /* 0x00ff80090f007988 */ /* 0x0007e20008000004 */
[----:B-1----:R-:W1:Y:S03]  /*226e0*/  LDC R89, c[0x0][0x3a0] ;  /* 0x0000e800ff597b82 */ /* 0x002e660000000800 */
[----:B------:R4:W-:Y:S01]  /*226f0*/  STS.U8 [R15+UR4+0xbf80], R10 ;  /* 0x00bf800a0f007988 */ /* 0x0009e20008000004 */
[----:B---3--:R-:W-:-:S03]  /*22700*/  LOP3.LUT R9, R82, 0x10, RZ, 0x3c, !PT ;  /* 0x0000001052097812 */ /* 0x008fc600078e3cff */
[----:B------:R3:W-:Y:S04]  /*22710*/  STS.U8 [R15+UR4+0x7380], R11 ;  /* 0x0073800b0f007988 */ /* 0x0007e80008000004 */
[----:B------:R0:W-:Y:S01]  /*22720*/  STS.U8 [R15+UR4+0x3380], R12 ;  /* 0x0033800c0f007988 */ /* 0x0001e20008000004 */
[----:B----4-:R-:W-:-:S03]  /*22730*/  LOP3.LUT R10, R82, 0x20, RZ, 0x3c, !PT ;  /* 0x00000020520a7812 */ /* 0x010fc600078e3cff */
[----:B------:R4:W-:Y:S01]  /*22740*/  STS.U8 [R15+UR4+0xef80], R13 ;  /* 0x00ef800d0f007988 */ /* 0x0009e20008000004 */
[----:B---3--:R-:W-:Y:S02]  /*22750*/  LOP3.LUT R11, R82, 0x30, RZ, 0x3c, !PT ;  /* 0x00000030520b7812 */ /* 0x008fe400078e3cff */
[----:B--2---:R-:W-:Y:S01]  /*22760*/  LOP3.LUT R14, R14, 0x7f, RZ, 0xc0, !PT ;  /* 0x0000007f0e0e7812 */ /* 0x004fe200078ec0ff */
[----:B------:R2:W-:Y:S01]  /*22770*/  STS.U8 [R15+UR4+0xb380], R84 ;  /* 0x00b380540f007988 */ /* 0x0005e20008000004 */
[----:B0-----:R-:W-:-:S03]  /*22780*/  LOP3.LUT R12, R82, 0x40, RZ, 0x3c, !PT ;  /* 0x00000040520c7812 */ /* 0x001fc600078e3cff */
[----:B------:R2:W-:Y:S01]  /*22790*/  STS.U8 [R15+UR4+0xf380], R85 ;  /* 0x00f380550f007988 */ /* 0x0005e20008000004 */
[----:B----4-:R-:W-:-:S03]  /*227a0*/  LOP3.LUT R13, R82, 0x50, RZ, 0x3c, !PT ;  /* 0x00000050520d7812 */ /* 0x010fc600078e3cff */
[----:B------:R2:W-:Y:S01]  /*227b0*/  STS.U8 [R15+UR4+0x3780], R90 ;  /* 0x0037805a0f007988 */ /* 0x0005e20008000004 */
[----:B------:R-:W-:-:S03]  /*227c0*/  LOP3.LUT R14, R14, 0x60, RZ, 0x3c, !PT ;  /* 0x000000600e0e7812 */ /* 0x000fc600078e3cff */
[----:B------:R2:W-:Y:S04]  /*227d0*/  STS.U8 [R15+UR4+0x7780], R91 ;  /* 0x0077805b0f007988 */ /* 0x0005e80008000004 */
        /* <DEDUP_REMOVED lines=68> */
[----:B------:R2:W-:Y:S01]  /*22c20*/  STS.U8 [R15+UR4+0x21f80], R18 ;  /* 0x021f80120f007988 */ /* 0x0005e20008000004 */
[----:B------:R0:W-:Y:S06]  /*22c30*/  MEMBAR.ALL.CTA ;  /* 0x0000000000007992 */ /* 0x0001ec0000008000 */
[----:B0-----:R-:W0:Y:S01]  /*22c40*/  FENCE.VIEW.ASYNC.S ;  /* 0x00000000000073c6 */ /* 0x001e220000000000 */
[----:B-1----:R-:W-:Y:S01]  /*22c50*/  VIADD R89, R89, 0x7f ;  /* 0x0000007f59597836 */ /* 0x002fe20000000000 */
[----:B0-----:R-:W-:Y:S01]  /*22c60*/  BAR.SYNC.DEFER_BLOCKING 0x0 ;  /* 0x0000000000007b1d */ /* 0x001fe20000010000 */
[----:B------:R-:W-:-:S04]  /*22c70*/  ISETP.NE.U32.AND P0, PT, RZ, UR11, PT ;  /* 0x0000000bff007c0c */ /* 0x000fc8000bf05070 */
[C---:B------:R-:W-:Y:S02]  /*22c80*/  ISETP.LT.OR P1, PT, R89.reuse, 0x80, P0 ;  /* 0x000000805900780c */ /* 0x040fe40000721670 */
[----:B------:R-:W-:-:S11]  /*22c90*/  ISETP.GE.AND P2, PT, R89, 0x100, PT ;  /* 0x000001005900780c */ /* 0x000fd60003f46270 */
[----:B--2---:R-:W-:Y:S05]  /*22ca0*/  @P1 BRA `(.L_x_6) ;  /* 0x0000000400781947 */ /* 0x004fea0003800000 */
[----:B------:R-:W-:Y:S02]  /*22cb0*/  USHF.R.U32.HI UR44, URZ, 0x4, UR4 ;  /* 0x00000004ff2c7899 */ /* 0x000fe40008011604 */
[----:B------:R-:W-:Y:S02]  /*22cc0*/  UIADD3 UR9, UPT, UPT, UR4, 0x20000, URZ ;  /* 0x0002000004097890 */ /* 0x000fe4000fffe0ff */
[----:B------:R-:W-:Y:S02]  /*22cd0*/  USGXT.U32 UR44, UR44, 0xe ;  /* 0x0000000e2c2c789a */ /* 0x000fe40008000000 */
[----:B------:R-:W-:Y:S02]  /*22ce0*/  USHF.R.U32.HI UR9, URZ, 0x4, UR9 ;  /* 0x00000004ff097899 */ /* 0x000fe40008011609 */
[----:B------:R-:W-:Y:S02]  /*22cf0*/  UIADD3 UR48, UP1, UPT, UR44, 0x100, URZ ;  /* 0x000001002c307890 */ /* 0x000fe4000ff3e0ff */
[----:B------:R-:W-:Y:S01]  /*22d00*/  USGXT.U32 UR50, UR9, 0xe ;  /* 0x0000000e0932789a */ /* 0x000fe20008000000 */
[----:B------:R-:W-:Y:S01]  /*22d10*/  UMOV UR8, URZ ;  /* 0x000000ff00087c82 */ /* 0x000fe20008000000 */
[----:B------:R-:W-:Y:S01]  /*22d20*/  UMOV UR45, URZ ;  /* 0x000000ff002d7c82 */ /* 0x000fe20008000000 */
[----:B------:R-:W-:-:S02]  /*22d30*/  UIADD3.X UR49, UPT, UPT, UR8, 0x40004040, URZ, UP1, !UPT ;  /* 0x4000404008317890 */ /* 0x000fc40008ffe4ff */
[----:B------:R-:W-:Y:S01]  /*22d40*/  UIADD3 UR52, UP1, UPT, UR50, 0x2, URZ ;  /* 0x0000000232347890 */ /* 0x000fe2000ff3e0ff */
[----:B------:R-:W-:Y:S01]  /*22d50*/  UMOV UR56, UR6 ;  /* 0x0000000600387c82 */ /* 0x000fe20008000000 */
[----:B------:R-:W-:Y:S02]  /*22d60*/  UMOV UR57, URZ ;  /* 0x000000ff00397c82 */ /* 0x000fe40008000000 */
[----:B------:R-:W-:Y:S01]  /*22d70*/  UIADD3.X UR53, UPT, UPT, UR45, 0x40004040, URZ, UP1, !UPT ;  /* 0x400040402d357890 */ /* 0x000fe20008ffe4ff */
[----:B------:R-:W-:Y:S01]  /*22d80*/  UMOV UR8, UR56 ;  /* 0x0000003800087c82 */ /* 0x000fe20008000000 */
[----:B------:R-:W-:Y:S02]  /*22d90*/  UIADD3.64 UR56, UPT, UPT, UR48, 0x100, URZ ;  /* 0x0000010030387897 */ /* 0x000fe4000fffe0ff */
[----:B------:R-:W-:Y:S02]  /*22da0*/  UIADD3.64 UR64, UPT, UPT, UR52, 0x2, URZ ;  /* 0x0000000234407897 */ /* 0x000fe4000fffe0ff */
[----:B------:R-:W-:-:S02]  /*22db0*/  UIADD3.64 UR58, UPT, UPT, UR48, 0x200, URZ ;  /* 0x00000200303a7897 */ /* 0x000fc4000fffe0ff */
[----:B------:R-:W-:Y:S01]  /*22dc0*/  UIADD3.64 UR68, UPT, UPT, UR52, 0x4, URZ ;  /* 0x0000000434447897 */ /* 0x000fe2000fffe0ff */
[----:B------:R-:W-:Y:S01]  /*22dd0*/  UMOV UR18, 0x0 ;  /* 0x0000000000127882 */ /* 0x000fe20000000000 */
[----:B------:R-:W-:Y:S01]  /*22de0*/  UMOV UR19, 0x8108010 ;  /* 0x0810801000137882 */ /* 0x000fe20000000000 */
[----:B------:R-:W-:Y:S02]  /*22df0*/  UIADD3 UR12, UPT, UPT, UR5, 0x40, URZ ;  /* 0x00000040050c7890 */ /* 0x000fe4000fffe0ff */
[----:B------:R-:W-:Y:S01]  /*22e00*/  UIADD3.64 UR60, UPT, UPT, UR48, 0x300, URZ ;  /* 0x00000300303c7897 */ /* 0x000fe2000fffe0ff */
[----:B------:R-:W-:Y:S01]  /*22e10*/  UMOV UR45, 0x40004040 ;  /* 0x40004040002d7882 */ /* 0x000fe20000000000 */
[----:B------:R-:W-:Y:S01]  /*22e20*/  UMOV UR51, 0x40004040 ;  /* 0x4000404000337882 */ /* 0x000fe20000000000 */
[----:B------:R-:W-:Y:S02]  /*22e30*/  UIADD3 UR76, UPT, UPT, UR5, 0x40, URZ ;  /* 0x00000040054c7890 */ /* 0x000fe4000fffe0ff */
[----:B------:R0:W-:Y:S01]  /*22e40*/  UTCQMMA gdesc[UR44], gdesc[UR50], tmem[UR5], tmem[UR18], idesc[UR19], !UPT ;  /* 0x00ff12322c0075ea */ /* 0x0001e2000f800305 */
[----:B------:R-:W-:Y:S01]  /*22e50*/  UIADD3.64 UR62, UPT, UPT, UR48, 0x400, URZ ;  /* 0x00000400303e7897 */ /* 0x000fe2000fffe0ff */
[----:B------:R-:W-:Y:S01]  /*22e60*/  UMOV UR26, 0x0 ;  /* 0x00000000001a7882 */ /* 0x000fe20000000000 */
[----:B------:R-:W-:Y:S01]  /*22e70*/  UMOV UR27, 0x8108010 ;  /* 0x08108010001b7882 */ /* 0x000fe20000000000 */
[----:B------:R-:W-:-:S02]  /*22e80*/  UIADD3 UR75, UPT, UPT, UR5, 0x40, URZ ;  /* 0x00000040054b7890 */ /* 0x000fc4000fffe0ff */
[----:B------:R1:W-:Y:S01]  /*22e90*/  UTCQMMA gdesc[UR48], gdesc[UR52], tmem[UR5], tmem[UR26], idesc[UR27], UPT ;  /* 0x00ff1a34300075ea */ /* 0x0003e2000b800305 */
[----:B------:R-:W-:Y:S01]  /*22ea0*/  UIADD3.64 UR66, UPT, UPT, UR48, 0x500, URZ ;  /* 0x0000050030427897 */ /* 0x000fe2000fffe0ff */
[----:B------:R-:W-:Y:S01]  /*22eb0*/  UMOV UR38, 0x0 ;  /* 0x0000000000267882 */ /* 0x000fe20000000000 */
[----:B------:R-:W-:Y:S01]  /*22ec0*/  UMOV UR39, 0x8108010 ;  /* 0x0810801000277882 */ /* 0x000fe20000000000 */
[----:B------:R-:W-:Y:S02]  /*22ed0*/  UIADD3 UR74, UPT, UPT, UR5, 0x40, URZ ;  /* 0x00000040054a7890 */ /* 0x000fe4000fffe0ff */
[----:B------:R2:W-:Y:S01]  /*22ee0*/  UTCQMMA gdesc[UR56], gdesc[UR64], tmem[UR5], tmem[UR38], idesc[UR39], UPT ;  /* 0x00ff2640380075ea */ /* 0x0005e2000b800305 */
[----:B0-----:R-:W-:Y:S02]  /*22ef0*/  UIADD3.64 UR44, UPT, UPT, UR48, 0x600, URZ ;  /* 0x00000600302c7897 */ /* 0x001fe4000fffe0ff */
[----:B------:R-:W-:Y:S02]  /*22f00*/  UIADD3 UR73, UPT, UPT, UR5, 0x80, URZ ;  /* 0x0000008005497890 */ /* 0x000fe4000fffe0ff */
[----:B------:R-:W-:Y:S01]  /*22f10*/  UIADD3.64 UR18, UPT, UPT, UR48, 0x700, URZ ;  /* 0x0000070030127897 */ /* 0x000fe2000fffe0ff */
[----:B------:R-:W-:Y:S01]  /*22f20*/  UMOV UR30, 0x0 ;  /* 0x00000000001e7882 */ /* 0x000fe20000000000 */
[----:B------:R-:W-:Y:S01]  /*22f30*/  UMOV UR31, 0x8108010 ;  /* 0x08108010001f7882 */ /* 0x000fe20000000000 */
[----:B------:R-:W-:-:S02]  /*22f40*/  UIADD3 UR72, UPT, UPT, UR5, 0x80, URZ ;  /* 0x0000008005487890 */ /* 0x000fc4000fffe0ff */
[----:B------:R0:W-:Y:S01]  /*22f50*/  UTCQMMA gdesc[UR58], gdesc[UR68], tmem[UR5], tmem[UR30], idesc[UR31], UPT ;  /* 0x00ff1e443a0075ea */ /* 0x0001e2000b800305 */
[----:B-1----:R-:W-:Y:S02]  /*22f60*/  UIADD3.64 UR26, UPT, UPT, UR48, 0x800, URZ ;  /* 0x00000800301a7897 */ /* 0x002fe4000fffe0ff */
[----:B------:R-:W-:Y:S02]  /*22f70*/  UIADD3 UR71, UPT, UPT, UR5, 0x80, URZ ;  /* 0x0000008005477890 */ /* 0x000fe4000fffe0ff */
[----:B--2---:R-:W-:Y:S01]  /*22f80*/  UIADD3.64 UR56, UPT, UPT, UR48, 0x900, URZ ;  /* 0x0000090030387897 */ /* 0x004fe2000fffe0ff */
[----:B------:R-:W-:Y:S01]  /*22f90*/  UMOV UR22, 0x0 ;  /* 0x0000000000167882 */ /* 0x000fe20000000000 */
[----:B------:R-:W-:Y:S01]  /*22fa0*/  UMOV UR23, 0x8108010 ;  /* 0x0810801000177882 */ /* 0x000fe20000000000 */
[----:B------:R-:W-:Y:S01]  /*22fb0*/  UIADD3 UR70, UPT, UPT, UR5, 0x80, URZ ;  /* 0x0000008005467890 */ /* 0x000fe2000fffe0ff */
[----:B------:R1:W-:Y:S01]  /*22fc0*/  UTCQMMA gdesc[UR60], gdesc[UR50], tmem[UR12], tmem[UR22], idesc[UR23], !UPT ;  /* 0x00ff16323c0075ea */ /* 0x0003e2000f80030c */
[----:B------:R-:W-:Y:S01]  /*22fd0*/  UIADD3.64 UR38, UPT, UPT, UR48, 0xa00, URZ ;  /* 0x00000a0030267897 */ /* 0x000fe2000fffe0ff */
[----:B------:R-:W-:Y:S01]  /*22fe0*/  UMOV UR16, 0x0 ;  /* 0x0000000000107882 */ /* 0x000fe20000000000 */
[----:B------:R-:W-:Y:S01]  /*22ff0*/  UMOV UR17, 0x8108010 ;  /* 0x0810801000117882 */ /* 0x000fe20000000000 */
[----:B------:R-:W-:Y:S01]  /*23000*/  UIADD3 UR13, UPT, UPT, UR5, 0xc0, URZ ;  /* 0x000000c0050d7890 */ /* 0x000fe2000fffe0ff */
[----:B------:R2:W-:Y:S01]  /*23010*/  UTCQMMA gdesc[UR62], gdesc[UR52], tmem[UR76], tmem[UR16], idesc[UR17], UPT ;  /* 0x00ff10343e0075ea */ /* 0x0005e2000b80034c */
[----:B0-----:R-:W-:Y:S01]  /*23020*/  UIADD3.64 UR58, UPT, UPT, UR48, 0xb00, URZ ;  /* 0x00000b00303a7897 */ /* 0x001fe2000fffe0ff */
[----:B------:R-:W-:Y:S01]  /*23030*/  UMOV UR34, 0x0 ;  /* 0x0000000000227882 */ /* 0x000fe20000000000 */
[----:B------:R-:W-:Y:S01]  /*23040*/  UMOV UR35, 0x8108010 ;  /* 0x0810801000237882 */ /* 0x000fe20000000000 */
[----:B------:R-:W-:Y:S01]  /*23050*/  UIADD3 UR11, UPT, UPT, UR5, 0xc0, URZ ;  /* 0x000000c0050b7890 */ /* 0x000fe2000fffe0ff */
[----:B------:R2:W-:Y:S01]  /*23060*/  UTCQMMA gdesc[UR66], gdesc[UR64], tmem[UR75], tmem[UR34], idesc[UR35], UPT ;  /* 0x00ff2240420075ea */ /* 0x0005e2000b80034b */
[----:B------:R-:W-:Y:S01]  /*23070*/  UIADD3.64 UR30, UPT, UPT, UR48, 0xc00, URZ ;  /* 0x00000c00301e7897 */ /* 0x000fe2000fffe0ff */
[----:B------:R-:W-:Y:S01]  /*23080*/  UMOV UR24, 0x0 ;  /* 0x0000000000187882 */ /* 0x000fe20000000000 */
[----:B------:R-:W-:Y:S01]  /*23090*/  UMOV UR25, 0x8108010 ;  /* 0x0810801000197882 */ /* 0x000fe20000000000 */
[----:B------:R-:W-:Y:S01]  /*230a0*/  UIADD3 UR10, UPT, UPT, UR5, 0xc0, URZ ;  /* 0x000000c0050a7890 */ /* 0x000fe2000fffe0ff */
[----:B------:R2:W-:Y:S01]  /*230b0*/  UTCQMMA gdesc[UR44], gdesc[UR68], tmem[UR74], tmem[UR24], idesc[UR25], UPT ;  /* 0x00ff18442c0075ea */ /* 0x0005e2000b80034a */
[----:B-1----:R-:W-:Y:S01]  /*230c0*/  UIADD3.64 UR22, UPT, UPT, UR48, 0xd00, URZ ;  /* 0x00000d0030167897 */ /* 0x002fe2000fffe0ff */
[----:B------:R-:W-:Y:S01]  /*230d0*/  UMOV UR20, 0x0 ;  /* 0x0000000000147882 */ /* 0x000fe20000000000 */
[----:B------:R-:W-:Y:S01]  /*230e0*/  UMOV UR21, 0x8108010 ;  /* 0x0810801000157882 */ /* 0x000fe20000000000 */
[----:B------:R-:W-:Y:S01]  /*230f0*/  UIADD3 UR9, UPT, UPT, UR5, 0xc0, URZ ;  /* 0x000000c005097890 */ /* 0x000fe2000fffe0ff */
[----:B------:R2:W-:Y:S01]  /*23100*/  UTCQMMA gdesc[UR18], gdesc[UR50], tmem[UR73], tmem[UR20], idesc[UR21], !UPT ;  /* 0x00ff1432120075ea */ /* 0x0005e2000f800349 */
[----:B------:R-:W-:Y:S01]  /*23110*/  UIADD3.64 UR48, UPT, UPT, UR48, 0xe00, URZ ;  /* 0x00000e0030307897 */ /* 0x000fe2000fffe0ff */
[----:B------:R-:W-:Y:S01]  /*23120*/  UMOV UR28, 0x0 ;  /* 0x00000000001c7882 */ /* 0x000fe20000000000 */
[----:B------:R-:W-:Y:S01]  /*23130*/  UMOV UR29, 0x8108010 ;  /* 0x08108010001d7882 */ /* 0x000fe20000000000 */
[----:B------:R-:W-:Y:S01]  /*23140*/  UMOV UR36, 0x0 ;  /* 0x0000000000247882 */ /* 0x000fe20000000000 */
[----:B------:R-:W-:Y:S01]  /*23150*/  UMOV UR37, 0x8108010 ;  /* 0x0810801000257882 */ /* 0x000fe20000000000 */
[----:B------:R-:W-:Y:S01]  /*23160*/  UMOV UR32, 0x0 ;  /* 0x0000000000207882 */ /* 0x000fe20000000000 */
[----:B------:R-:W-:Y:S01]  /*23170*/  UMOV UR33, 0x8108010 ;  /* 0x0810801000217882 */ /* 0x000fe20000000000 */
[----:B------:R2:W-:Y:S01]  /*23180*/  UTCQMMA gdesc[UR26], gdesc[UR52], tmem[UR72], tmem[UR28], idesc[UR29], UPT ;  /* 0x00ff1c341a0075ea */ /* 0x0005e2000b800348 */
        /* <DEDUP_REMOVED lines=8> */
[----:B------:R2:W-:Y:S01]  /*23210*/  UTCQMMA gdesc[UR58], gdesc[UR50], tmem[UR13], tmem[UR40], idesc[UR41], !UPT ;  /* 0x00ff28323a0075ea */ /* 0x0005e2000f80030d */
[----:B------:R-:W-:Y:S01]  /*23220*/  UMOV UR54, 0x0 ;  /* 0x0000000000367882 */ /* 0x000fe20000000000 */
[----:B------:R-:W-:Y:S01]  /*23230*/  UMOV UR55, 0x8108010 ;  /* 0x0810801000377882 */ /* 0x000fe20000000000 */
[----:B------:R2:W-:Y:S01]  /*23240*/  UTCQMMA gdesc[UR30], gdesc[UR52], tmem[UR11], tmem[UR42], idesc[UR43], UPT ;  /* 0x00ff2a341e0075ea */ /* 0x0005e2000b80030b */
[----:B------:R2:W-:Y:S01]  /*23250*/  UTCQMMA gdesc[UR22], gdesc[UR64], tmem[UR10], tmem[UR46], idesc[UR47], UPT ;  /* 0x00ff2e40160075ea */ /* 0x0005e2000b80030a */
[----:B------:R2:W-:Y:S01]  /*23260*/  UTCQMMA gdesc[UR48], gdesc[UR68], tmem[UR9], tmem[UR54], idesc[UR55], UPT ;  /* 0x00ff3644300075ea */ /* 0x0005e2000b800309 */
[----:B------:R2:W-:Y:S01]  /*23270*/  UTCBAR [UR8], URZ ;  /* 0x000000ff080073e9 */ /* 0x0005e200080000ff */
[----:B------:R-:W-:Y:S01]  /*23280*/  NOP ;  /* 0x0000000000007918 */ /* 0x000fe20000000000 */
.L_x_6:
[----:B--2---:R-:W-:Y:S01]  /*23290*/  UMOV UR8, URZ ;  /* 0x000000ff00087c82 */ /* 0x004fe20008000000 */
[----:B------:R-:W-:Y:S05]  /*232a0*/  @!P2 BRA `(.L_x_7) ;  /* 0x0000026400c4a947 */ /* 0x000fea0003800000 */
[----:B------:R-:W-:Y:S01]  /*232b0*/  SHF.R.S32.HI R18, RZ, 0x1f, R89 ;  /* 0x0000001fff127819 */ /* 0x000fe20000011459 */
[----:B------:R-:W-:Y:S01]  /*232c0*/  UIADD3 UR10, UPT, UPT, UR4, 0x10000, URZ ;  /* 0x00010000040a7890 */ /* 0x000fe2000fffe0ff */
[----:B-----5:R-:W-:Y:S01]  /*232d0*/  IMAD.SHL.U32 R16, R16, 0x80, RZ ;  /* 0x0000008010107824 */ /* 0x020fe200078e00ff */
[----:B------:R-:W-:Y:S01]  /*232e0*/  UIADD3 UR11, UPT, UPT, UR4, 0x22000, URZ ;  /* 0x00022000040b7890 */ /* 0x000fe2000fffe0ff */
[----:B------:R-:W-:Y:S01]  /*232f0*/  LEA.HI R18, R18, R89, RZ, 0x7 ;  /* 0x0000005912127211 */ /* 0x000fe200078f38ff */
[----:B------:R-:W-:Y:S01]  /*23300*/  USHF.R.U32.HI UR10, URZ, 0x4, UR10 ;  /* 0x00000004ff0a7899 */ /* 0x000fe2000801160a */
[----:B------:R-:W-:Y:S01]  /*23310*/  IMAD.SHL.U32 R17, R17, 0x80, RZ ;  /* 0x0000008011117824 */ /* 0x000fe200078e00ff */
[----:B------:R-:W-:Y:S01]  /*23320*/  USHF.R.U32.HI UR11, URZ, 0x4, UR11 ;  /* 0x00000004ff0b7899 */ /* 0x000fe2000801160b */
[----:B------:R-:W-:Y:S01]  /*23330*/  SHF.R.S32.HI R18, RZ, 0x7, R18 ;  /* 0x00000007ff127819 */ /* 0x000fe20000011412 */
[----:B------:R-:W-:Y:S01]  /*23340*/  USGXT.U32 UR10, UR10, 0xe ;  /* 0x0000000e0a0a789a */ /* 0x000fe20008000000 */
[----:B------:R-:W-:Y:S01]  /*23350*/  IMAD.MOV.U32 R20, RZ, RZ, RZ ;  /* 0x000000ffff147224 */ /* 0x000fe200078e00ff */
[----:B------:R-:W-:Y:S01]  /*23360*/  USGXT.U32 UR12, UR11, 0xe ;  /* 0x0000000e0b0c789a */ /* 0x000fe20008000000 */
[----:B------:R-:W-:Y:S01]  /*23370*/  VIMNMX R18, PT, PT, R18, 0x2, !PT ;  /* 0x0000000212127848 */ /* 0x000fe20007fe0100 */
[----:B------:R-:W-:Y:S01]  /*23380*/  UIADD3 UR16, UP1, UPT, UR10, 0x100, URZ ;  /* 0x000001000a107890 */ /* 0x000fe2000ff3e0ff */
[----:B------:R-:W-:Y:S01]  /*23390*/  SHF.R.S32.HI R19, RZ, 0x1f, R17 ;  /* 0x0000001fff137819 */ /* 0x000fe20000011411 */
[----:B------:R-:W-:-:S02]  /*233a0*/  UIADD3 UR18, UP2, UPT, UR12, 0x2, URZ ;  /* 0x000000020c127890 */ /* 0x000fc4000ff5e0ff */
[----:B------:R-:W-:Y:S01]  /*233b0*/  VIADD R18, R18, 0xfffffffe ;  /* 0xfffffffe12127836 */ /* 0x000fe20000000000 */
[----:B------:R-:W-:Y:S01]  /*233c0*/  UMOV UR8, URZ ;  /* 0x000000ff00087c82 */ /* 0x000fe20008000000 */
[----:B------:R-:W-:Y:S01]  /*233d0*/  UMOV UR9, URZ ;  /* 0x000000ff00097c82 */ /* 0x000fe20008000000 */
[----:B------:R-:W-:Y:S02]  /*233e0*/  UIADD3.X UR17, UPT, UPT, UR8, 0x40004040, URZ, UP1, !UPT ;  /* 0x4000404008117890 */ /* 0x000fe40008ffe4ff */
[----:B------:R0:W-:Y:S01]  /*233f0*/  STL [R1+0x18e4], R18 ;  /* 0x0018e41201007387 */ /* 0x0001e20000100800 */
[----:B------:R-:W-:Y:S02]  /*23400*/  UIADD3.X UR19, UPT, UPT, UR9, 0x40004040, URZ, UP2, !UPT ;  /* 0x4000404009137890 */ /* 0x000fe400097fe4ff */
[----:B------:R-:W-:Y:S01]  /*23410*/  UIADD3.64 UR20, UPT, UPT, UR16, 0x100, URZ ;  /* 0x0000010010147897 */ /* 0x000fe2000fffe0ff */
[----:B------:R1:W-:Y:S01]  /*23420*/  STL [R1+0x18d0], RZ ;  /* 0x0018d0ff01007387 */ /* 0x0003e20000100800 */
[----:B------:R-:W-:Y:S01]  /*23430*/  UMOV UR9, 0x1 ;  /* 0x0000000100097882 */ /* 0x000fe20000000000 */
[----:B------:R-:W-:-:S02]  /*23440*/  UIADD3.64 UR22, UPT, UPT, UR18, 0x2, URZ ;  /* 0x0000000212167897 */ /* 0x000fc4000fffe0ff */
[----:B------:R-:W-:Y:S01]  /*23450*/  UIADD3.64 UR24, UPT, UPT, UR16, 0x200, URZ ;  /* 0x0000020010187897 */ /* 0x000fe2000fffe0ff */
[----:B0-----:R-:W-:Y:S01]  /*23460*/  SHF.R.S32.HI R18, RZ, 0x1f, R16 ;  /* 0x0000001fff127819 */ /* 0x001fe20000011410 */
[----:B------:R-:W-:Y:S02]  /*23470*/  UIADD3.64 UR26, UPT, UPT, UR18, 0x4, URZ ;  /* 0x00000004121a7897 */ /* 0x000fe4000fffe0ff */
[----:B------:R-:W-:Y:S02]  /*23480*/  UIADD3.64 UR28, UPT, UPT, UR16, 0x300, URZ ;  /* 0x00000300101c7897 */ /* 0x000fe4000fffe0ff */
[----:B------:R-:W-:Y:S02]  /*23490*/  UIADD3.64 UR30, UPT, UPT, UR16, 0x400, URZ ;  /* 0x00000400101e7897 */ /* 0x000fe4000fffe0ff */
[----:B------:R-:W-:Y:S02]  /*234a0*/  UIADD3.64 UR32, UPT, UPT, UR16, 0x500, URZ ;  /* 0x0000050010207897 */ /* 0x000fe4000fffe0ff */
[----:B------:R-:W-:-:S02]  /*234b0*/  UIADD3.64 UR34, UPT, UPT, UR16, 0x600, URZ ;  /* 0x0000060010227897 */ /* 0x000fc4000fffe0ff */
[----:B------:R-:W-:Y:S02]  /*234c0*/  UIADD3.64 UR36, UPT, UPT, UR16, 0x700, URZ ;  /* 0x0000070010247897 */ /* 0x000fe4000fffe0ff */
[----:B------:R-:W-:Y:S02]  /*234d0*/  UIADD3.64 UR38, UPT, UPT, UR16, 0x800, URZ ;  /* 0x0000080010267897 */ /* 0x000fe4000fffe0ff */
[----:B------:R-:W-:Y:S02]  /*234e0*/  UIADD3.64 UR40, UPT, UPT, UR16, 0x900, URZ ;  /* 0x0000090010287897 */ /* 0x000fe4000fffe0ff */
[----:B------:R-:W-:Y:S02]  /*234f0*/  UIADD3.64 UR42, UPT, UPT, UR16, 0xa00, URZ ;  /* 0x00000a00102a7897 */ /* 0x000fe4000fffe0ff */
[----:B------:R-:W-:Y:S02]  /*23500*/  UIADD3.64 UR44, UPT, UPT, UR16, 0xb00, URZ ;  /* 0x00000b00102c7897 */ /* 0x000fe4000fffe0ff */
[----:B------:R-:W-:-:S02]  /*23510*/  UIADD3.64 UR46, UPT, UPT, UR16, 0xc00, URZ ;  /* 0x00000c00102e7897 */ /* 0x000fc4000fffe0ff */
[----:B------:R-:W-:Y:S02]  /*23520*/  UIADD3.64 UR48, UPT, UPT, UR16, 0xd00, URZ ;  /* 0x00000d0010307897 */ /* 0x000fe4000fffe0ff */
[----:B------:R-:W-:Y:S01]  /*23530*/  UIADD3.64 UR50, UPT, UPT, UR16, 0xe00, URZ ;  /* 0x00000e0010327897 */ /* 0x000fe2000fffe0ff */
[----:B------:R-:W-:Y:S01]  /*23540*/  UMOV UR11, URZ ;  /* 0x000000ff000b7c82 */ /* 0x000fe20008000000 */
[----:B-1----:R-:W-:-:S10]  /*23550*/  UMOV UR13, 0x40004040 ;  /* 0x40004040000d7882 */ /* 0x002fd40000000000 */
.L_x_10:
[----:B------:R-:W2:Y:S04]  /*23560*/  LDL.LU R24, [R1+0x808] ;  /* 0x0008080001187983 */ /* 0x000ea80000300800 */
[----:B------:R-:W3:Y:S04]  /*23570*/  LDL.LU R25, [R1+0x17a8] ;  /* 0x0017a80001197983 */ /* 0x000ee80000300800 */
[----:B------:R-:W4:Y:S04]  /*23580*/  LDL.LU R23, [R1+0x17a4] ;  /* 0x0017a40001177983 */ /* 0x000f280000300800 */
[----:B-----5:R-:W5:Y:S04]  /*23590*/  LDL.LU R22, [R1+0x17a0] ;  /* 0x0017a00001167983 */ /* 0x020f680000300800 */
[----:B0-----:R-:W3:Y:S04]  /*235a0*/  LDL.LU R19, [R1+0x179c] ;  /* 0x00179c0001137983 */ /* 0x001ee80000300800 */
[----:B------:R-:W3:Y:S01]  /*235b0*/  LDL.LU R26, [R1+0x7fc] ;  /* 0x0007fc00011a7983 */ /* 0x000ee20000300800 */
[----:B------:R-:W-:-:S03]  /*235c0*/  IMAD.U32 R20, R20, -0x80000000, RZ ;  /* 0x8000000014147824 */ /* 0x000fc600078e00ff */
[----:B------:R-:W3:Y:S04]  /*235d0*/  LDL.LU R46, [R1+0x1794] ;  /* 0x00179400012e7983 */ /* 0x000ee80000300800 */
[----:B------:R-:W3:Y:S04]  /*235e0*/  LDL.LU R44, [R1+0x804] ;  /* 0x00080400012c7983 */ /* 0x000ee80000300800 */
[----:B------:R-:W3:Y:S01]  /*235f0*/  LDL.LU R43, [R1+0x178c] ;  /* 0x00178c00012b7983 */ /* 0x000ee20000300800 */
[----:B--2---:R-:W-:-:S05]  /*23600*/  IADD3 R24, P4, PT, R17, R24, RZ ;  /* 0x0000001811187210 */ /* 0x004fca0007f9e0ff */
[----:B------:R0:W-:Y:S04]  /*23610*/  STL [R1+0x808], R24 ;  /* 0x0008081801007387 */ /* 0x0001e80000100800 */
        /* <DEDUP_REMOVED lines=13> */
[----:B---3--:R-:W-:-:S03]  /*236f0*/  IADD3 R25, P6, PT, R17, R25, RZ ;  /* 0x0000001911197210 */ /* 0x008fc60007fde0ff */
[----:B------:R-:W3:Y:S04]  /*23700*/  LDL.LU R29, [R1+0x1754] ;  /* 0x00175400011d7983 */ /* 0x000ee80000300800 */
[----:B------:R-:W3:Y:S04]  /*23710*/  LDL.LU R28, [R1+0x1770] ;  /* 0x00177000011c7983 */ /* 0x000ee80000300800 */
[----:B------:R-:W3:Y:S04]  /*23720*/  LDL.LU R27, [R1+0x174c] ;  /* 0x00174c00011b7983 */ /* 0x000ee80000300800 */
[----:B0-----:R-:W3:Y:S01]  /*23730*/  LDL.LU R24, [R1+0x1768] ;  /* 0x0017680001187983 */ /* 0x001ee20000300800 */
[----:B----4-:R-:W-:-:S03]  /*23740*/  IADD3 R23, P1, PT, R17, R23, RZ ;  /* 0x0000001711177210 */ /* 0x010fc60007f3e0ff */
[----:B------:R0:W-:Y:S01]  /*23750*/  STL [R1+0x17a8], R25 ;  /* 0x0017a81901007387 */ /* 0x0001e20000100800 */
[----:B-----5:R-:W-:-:S03]  /*23760*/  IADD3 R22, P2, PT, R17, R22, RZ ;  /* 0x0000001611167210 */ /* 0x020fc60007f5e0ff */
[----:B0-----:R-:W4:Y:S04]  /*23770*/  LDL.LU R25, [R1+0x1744] ;  /* 0x0017440001197983 */ /* 0x001f280000300800 */
[----:B------:R0:W-:Y:S04]  /*23780*/  STL [R1+0x17a4], R23 ;  /* 0x0017a41701007387 */ /* 0x0001e80000100800 */
[----:B0-----:R-:W5:Y:S04]  /*23790*/  LDL.LU R23, [R1+0x1760] ;  /* 0x0017600001177983 */ /* 0x001f680000300800 */
[----:B------:R0:W-:Y:S04]  /*237a0*/  STL [R1+0x17a0], R22 ;  /* 0x0017a01601007387 */ /* 0x0001e80000100800 */
[----:B0-----:R-:W5:Y:S01]  /*237b0*/  LDL.LU R22, [R1+0x173c] ;  /* 0x00173c0001167983 */ /* 0x001f620000300800 */
[----:B------:R-:W-:-:S02]  /*237c0*/  SHF.R.S32.HI R45, RZ, 0x1f, R17 ;  /* 0x0000001fff2d7819 */ /* 0x000fc40000011411 */
[----:B------:R-:W-:-:S03]  /*237d0*/  IADD3 R19, P3, PT, R17, R19, RZ ;  /* 0x0000001311137210 */ /* 0x000fc60007f7e0ff */
[----:B------:R-:W-:Y:S02]  /*237e0*/  IMAD.X R26, R45, 0x1, R26, P4 ;  /* 0x000000012d1a7824 */ /* 0x000fe400020e061a */
[----:B------:R0:W-:Y:S01]  /*237f0*/  STL [R1+0x179c], R19 ;  /* 0x00179c1301007387 */ /* 0x0001e20000100800 */
[----:B------:R-:W-:Y:S01]  /*23800*/  IADD3 R46, P4, PT, R17, R46, RZ ;  /* 0x0000002e112e7210 */ /* 0x000fe20007f9e0ff */
[----:B------:R-:W-:Y:S01]  /*23810*/  IMAD.X R44, R45, 0x1, R44, P6 ;  /* 0x000000012d2c7824 */ /* 0x000fe200030e062c */
[----:B------:R-:W-:Y:S01]  /*23820*/  IADD3 R43, P6, PT, R17, R43, RZ ;  /* 0x0000002b112b7210 */ /* 0x000fe20007fde0ff */
[----:B0-----:R-:W5:Y:S04]  /*23830*/  LDL.LU R19, [R1+0x1758] ;  /* 0x0017580001137983 */ /* 0x001f680000300800 */
[----:B------:R0:W-:Y:S04]  /*23840*/  STL [R1+0x7fc], R26 ;  /* 0x0007fc1a01007387 */ /* 0x0001e80000100800 */
[----:B0-----:R-:W5:Y:S04]  /*23850*/  LDL.LU R26, [R1+0x1734] ;  /* 0x00173400011a7983 */ /* 0x001f680000300800 */
[----:B------:R-:W-:Y:S04]  /*23860*/  STL [R1+0x1794], R46 ;  /* 0x0017942e01007387 */ /* 0x000fe80000100800 */
[----:B------:R-:W-:Y:S04]  /*23870*/  STL [R1+0x804], R44 ;  /* 0x0008042c01007387 */ /* 0x000fe80000100800 */
[----:B------:R-:W-:Y:S01]  /*23880*/  STL [R1+0x178c], R43 ;  /* 0x00178c2b01007387 */ /* 0x000fe20000100800 */
[----:B--2---:R-:W-:Y:S01]  /*23890*/  IMAD.X R42, R45, 0x1, R42, P1 ;  /* 0x000000012d2a7824 */ /* 0x004fe200008e062a */
[----:B------:R-:W-:-:S04]  /*238a0*/  IADD3 R41, P1, PT, R17, R41, RZ ;  /* 0x0000002911297210 */ /* 0x000fc80007f3e0ff */
        /* <DEDUP_REMOVED lines=23> */
[----:B---3--:R-:W-:-:S03]  /*23a20*/  IADD3 R29, P2, PT, R17, R29, RZ ;  /* 0x0000001d111d7210 */ /* 0x008fc60007f5e0ff */
[----:B------:R-:W-:Y:S01]  /*23a30*/  STL [R1+0x1778], R30 ;  /* 0x0017781e01007387 */ /* 0x000fe20000100800 */
[----:B------:R-:W-:-:S03]  /*23a40*/  IMAD.X R28, R45, 0x1, R28, P3 ;  /* 0x000000012d1c7824 */ /* 0x000fc600018e061c */
[----:B------:R-:W-:Y:S01]  /*23a50*/  STL [R1+0x1754], R29 ;  /* 0x0017541d01007387 */ /* 0x000fe20000100800 */
[----:B------:R-:W-:-:S03]  /*23a60*/  IADD3 R27, P3, PT, R17, R27, RZ ;  /* 0x0000001b111b7210 */ /* 0x000fc60007f7e0ff */
[----:B------:R-:W2:Y:S01]  /*23a70*/  LDL.LU R47, [R1+0x1750] ;  /* 0x00175000012f7983 */ /* 0x000ea20000300800 */
[----:B------:R-:W-:-:S03]  /*23a80*/  IMAD.X R24, R45, 0x1, R24, P4 ;  /* 0x000000012d187824 */ /* 0x000fc600020e0618 */
[----:B------:R-:W-:Y:S04]  /*23a90*/  STL [R1+0x1770], R28 ;  /* 0x0017701c01007387 */ /* 0x000fe80000100800 */
[----:B------:R0:W-:Y:S04]  /*23aa0*/  STL [R1+0x1768], R24 ;  /* 0x0017681801007387 */ /* 0x0001e80000100800 */
[----:B------:R-:W-:Y:S01]  /*23ab0*/  STL [R1+0x174c], R27 ;  /* 0x00174c1b01007387 */ /* 0x000fe20000100800 */
[----:B----4-:R-:W-:-:S03]  /*23ac0*/  IADD3 R25, P4, PT, R17, R25, RZ ;  /* 0x0000001911197210 */ /* 0x010fc60007f9e0ff */
[----:B0-----:R-:W3:Y:S04]  /*23ad0*/  LDL.LU R24, [R1+0x172c] ;  /* 0x00172c0001187983 */ /* 0x001ee80000300800 */
[----:B------:R0:W-:Y:S01]  /*23ae0*/  STL [R1+0x1744], R25 ;  /* 0x0017441901007387 */ /* 0x0001e20000100800 */
[----:B-----5:R-:W-:-:S03]  /*23af0*/  IMAD.X R23, R45, 0x1, R23, P6 ;  /* 0x000000012d177824 */ /* 0x020fc600030e0617 */
[----:B0-----:R-:W4:Y:S04]  /*23b00*/  LDL.LU R25, [R1+0x1748] ;  /* 0x0017480001197983 */ /* 0x001f280000300800 */
[----:B------:R0:W-:Y:S01]  /*23b10*/  STL [R1+0x1760], R23 ;  /* 0x0017601701007387 */ /* 0x0001e20000100800 */
[----:B------:R-:W-:-:S03]  /*23b20*/  IADD3 R22, P6, PT, R17, R22, RZ ;  /* 0x0000001611167210 */ /* 0x000fc60007fde0ff */
[----:B0-----:R-:W5:Y:S04]  /*23b30*/  LDL.LU R23, [R1+0x1724] ;  /* 0x0017240001177983 */ /* 0x001f680000300800 */
[----:B------:R0:W-:Y:S04]  /*23b40*/  STL [R1+0x173c], R22 ;  /* 0x00173c1601007387 */ /* 0x0001e80000100800 */
[----:B0-----:R-:W5:Y:S01]  /*23b50*/  LDL.LU R22, [R1+0x1740] ;  /* 0x0017400001167983 */ /* 0x001f620000300800 */
[----:B------:R-:W-:-:S05]  /*23b60*/  IMAD.X R19, R45, 0x1, R19, P1 ;  /* 0x000000012d137824 */ /* 0x000fca00008e0613 */
[----:B------:R0:W-:Y:S01]  /*23b70*/  STL [R1+0x1758], R19 ;  /* 0x0017581301007387 */ /* 0x0001e20000100800 */
[----:B------:R-:W-:-:S03]  /*23b80*/  IADD3 R26, P1, PT, R17, R26, RZ ;  /* 0x0000001a111a7210 */ /* 0x000fc60007f3e0ff */
[----:B0-----:R-:W5:Y:S04]  /*23b90*/  LDL.LU R19, [R1+0x171c] ;  /* 0x00171c0001137983 */ /* 0x001f680000300800 */
[----:B------:R-:W5:Y:S04]  /*23ba0*/  LDL.LU R46, [R1+0x1738] ;  /* 0x00173800012e7983 */ /* 0x000f680000300800 */
[----:B------:R-:W5:Y:S04]  /*23bb0*/  LDL.LU R44, [R1+0x1714] ;  /* 0x00171400012c7983 */ /* 0x000f680000300800 */
[----:B------:R-:W5:Y:S04]  /*23bc0*/  LDL.LU R43, [R1+0x1730] ;  /* 0x00173000012b7983 */ /* 0x000f680000300800 */
[----:B------:R0:W-:Y:S04]  /*23bd0*/  STL [R1+0x1734], R26 ;  /* 0x0017341a01007387 */ /* 0x0001e80000100800 */
[----:B------:R-:W5:Y:S04]  /*23be0*/  LDL.LU R42, [R1+0x170c] ;  /* 0x00170c00012a7983 */ /* 0x000f680000300800 */
        /* <DEDUP_REMOVED lines=15> */
[----:B0-----:R-:W5:Y:S01]  /*23ce0*/  LDL.LU R26, [R1+0x16cc] ;  /* 0x0016cc00011a7983 */ /* 0x001f620000300800 */
[----:B--2---:R-:W-:Y:S01]  /*23cf0*/  IMAD.X R47, R45, 0x1, R47, P2 ;  /* 0x000000012d2f7824 */ /* 0x004fe200010e062f */
[----:B---3--:R-:W-:-:S05]  /*23d00*/  IADD3 R24, P2, PT, R17, R24, RZ ;  /* 0x0000001811187210 */ /* 0x008fca0007f5e0ff */
[----:B------:R0:W-:Y:S01]  /*23d10*/  STL [R1+0x172c], R24 ;  /* 0x00172c1801007387 */ /* 0x0001e20000100800 */
[----:B----4-:R-:W-:-:S03]  /*23d20*/  IMAD.X R25, R45, 0x1, R25, P3 ;  /* 0x000000012d197824 */ /* 0x010fc600018e0619 */
[----:B0-----:R-:W2:Y:S04]  /*23d30*/  LDL.LU R24, [R1+0x16e8] ;  /* 0x0016e80001187983 */ /* 0x001ea80000300800 */
[----:B------:R-:W-:Y:S04]  /*23d40*/  STL [R1+0x1750], R47 ;  /* 0x0017502f01007387 */ /* 0x000fe80000100800 */
[----:B------:R0:W-:Y:S01]  /*23d50*/  STL [R1+0x1748], R25 ;  /* 0x0017481901007387 */ /* 0x0001e20000100800 */
[----:B-----5:R-:W-:-:S03]  /*23d60*/  IADD3 R23, P3, PT, R17, R23, RZ ;  /* 0x0000001711177210 */ /* 0x020fc60007f7e0ff */
[----:B0-----:R-:W3:Y:S04]  /*23d70*/  LDL.LU R25, [R1+0x16c4] ;  /* 0x0016c40001197983 */ /* 0x001ee80000300800 */
[----:B------:R0:W-:Y:S01]  /*23d80*/  STL [R1+0x1724], R23 ;  /* 0x0017241701007387 */ /* 0x0001e20000100800 */
[----:B------:R-:W-:-:S03]  /*23d90*/  IMAD.X R22, R45, 0x1, R22, P4 ;  /* 0x000000012d167824 */ /* 0x000fc600020e0616 */
[----:B0-----:R-:W4:Y:S04]  /*23da0*/  LDL.LU R23, [R1+0x16e0] ;  /* 0x0016e00001177983 */ /* 0x001f280000300800 */
[----:B------:R0:W-:Y:S04]  /*23db0*/  STL [R1+0x1740], R22 ;  /* 0x0017401601007387 */ /* 0x0001e80000100800 */
[----:B0-----:R-:W5:Y:S01]  /*23dc0*/  LDL.LU R22, [R1+0x16bc] ;  /* 0x0016bc0001167983 */ /* 0x001f620000300800 */
[----:B------:R-:W-:Y:S01]  /*23dd0*/  IADD3 R19, P4, PT, R17, R19, RZ ;  /* 0x0000001311137210 */ /* 0x000fe20007f9e0ff */
[----:B------:R-:W-:Y:S01]  /*23de0*/  IMAD.X R46, R45, 0x1, R46, P6 ;  /* 0x000000012d2e7824 */ /* 0x000fe200030e062e */
[----:B------:R-:W-:-:S03]  /*23df0*/  IADD3 R44, P6, PT, R17, R44, RZ ;  /* 0x0000002c112c7210 */ /* 0x000fc60007fde0ff */
[----:B------:R0:W-:Y:S01]  /*23e00*/  STL [R1+0x171c], R19 ;  /* 0x00171c1301007387 */ /* 0x0001e20000100800 */
[----:B------:R-:W-:-:S03]  /*23e10*/  IMAD.X R43, R45, 0x1, R43, P1 ;  /* 0x000000012d2b7824 */ /* 0x000fc600008e062b */
[----:B0-----:R-:W5:Y:S01]  /*23e20*/  LDL.LU R19, [R1+0x16d8] ;  /* 0x0016d80001137983 */ /* 0x001f620000300800 */
        /* <DEDUP_REMOVED lines=33> */
[----:B------:R-:W-:Y:S04]  /*24040*/  STL [R1+0x16f8], R29 ;  /* 0x0016f81d01007387 */ /* 0x000fe80000100800 */
[----:B------:R-:W5:Y:S04]  /*24050*/  LDL.LU R47, [R1+0x16b4] ;  /* 0x0016b400012f7983 */ /* 0x000f680000300800 */
[----:B------:R-:W-:Y:S04]  /*24060*/  STL [R1+0x16d4], R28 ;  /* 0x0016d41c01007387 */ /* 0x000fe80000100800 */
[----:B------:R0:W-:Y:S04]  /*24070*/  STL [R1+0x16cc], R26 ;  /* 0x0016cc1a01007387 */ /* 0x0001e80000100800 */
[----:B------:R-:W-:Y:S04]  /*24080*/  STL [R1+0x16f0], R27 ;  /* 0x0016f01b01007387 */ /* 0x000fe80000100800 */
[----:B0-----:R-:W5:Y:S01]  /*24090*/  LDL.LU R26, [R1+0x16d0] ;  /* 0x0016d000011a7983 */ /* 0x001f620000300800 */
[----:B--2---:R-:W-:-:S05]  /*240a0*/  IMAD.X R24, R45, 0x1, R24, P6 ;  /* 0x000000012d187824 */ /* 0x004fca00030e0618 */
[----:B------:R0:W-:Y:S04]  /*240b0*/  STL [R1+0x16e8], R24 ;  /* 0x0016e81801007387 */ /* 0x0001e80000100800 */
[----:B0-----:R-:W2:Y:S01]  /*240c0*/  LDL.LU R24, [R1+0x16ac] ;  /* 0x0016ac0001187983 */ /* 0x001ea20000300800 */
[----:B---3--:R-:W-:-:S05]  /*240d0*/  IADD3 R25, P6, PT, R17, R25, RZ ;  /* 0x0000001911197210 */ /* 0x008fca0007fde0ff */
[----:B------:R0:W-:Y:S01]  /*240e0*/  STL [R1+0x16c4], R25 ;  /* 0x0016c41901007387 */ /* 0x0001e20000100800 */
[----:B----4-:R-:W-:-:S03]  /*240f0*/  IMAD.X R23, R45, 0x1, R23, P1 ;  /* 0x000000012d177824 */ /* 0x010fc600008e0617 */
[----:B0-----:R-:W3:Y:S04]  /*24100*/  LDL.LU R25, [R1+0x16c8] ;  /* 0x0016c80001197983 */ /* 0x001ee80000300800 */
[----:B------:R0:W-:Y:S01]  /*24110*/  STL [R1+0x16e0], R23 ;  /* 0x0016e01701007387 */ /* 0x0001e20000100800 */
[----:B-----5:R-:W-:-:S03]  /*24120*/  IADD3 R22, P1, PT, R17, R22, RZ ;  /* 0x0000001611167210 */ /* 0x020fc60007f3e0ff */
[----:B0-----:R-:W4:Y:S04]  /*24130*/  LDL.LU R23, [R1+0x16a4] ;  /* 0x0016a40001177983 */ /* 0x001f280000300800 */
[----:B------:R0:W-:Y:S04]  /*24140*/  STL [R1+0x16bc], R22 ;  /* 0x0016bc1601007387 */ /* 0x0001e80000100800 */
[----:B0-----:R-:W5:Y:S01]  /*24150*/  LDL.LU R22, [R1+0x16c0] ;  /* 0x0016c00001167983 */ /* 0x001f620000300800 */
[----:B------:R-:W-:-:S03]  /*24160*/  IMAD.X R19, R45, 0x1, R19, P2 ;  /* 0x000000012d137824 */ /* 0x000fc600010e0613 */
        /* <DEDUP_REMOVED lines=21> */
[----:B------:R-:W-:Y:S01]  /*242c0*/  IADD3 R47, P2, PT, R17, R47, RZ ;  /* 0x0000002f112f7210 */ /* 0x000fe20007f5e0ff */
[----:B------:R-:W-:-:S05]  /*242d0*/  IMAD.X R26, R45, 0x1, R26, P3 ;  /* 0x000000012d1a7824 */ /* 0x000fca00018e061a */
[----:B------:R0:W-:Y:S04]  /*242e0*/  STL [R1+0x16d0], R26 ;  /* 0x0016d01a01007387 */ /* 0x0001e80000100800 */
[----:B0-----:R-:W5:Y:S04]  /*242f0*/  LDL.LU R26, [R1+0x164c] ;  /* 0x00164c00011a7983 */ /* 0x001f680000300800 */
[----:B------:R-:W-:Y:S01]  /*24300*/  STL [R1+0x16b4], R47 ;  /* 0x0016b42f01007387 */ /* 0x000fe20000100800 */
[----:B--2---:R-:W-:-:S05]  /*24310*/  IADD3 R24, P3, PT, R17, R24, RZ ;  /* 0x0000001811187210 */ /* 0x004fca0007f7e0ff */
[----:B------:R0:W-:Y:S04]  /*24320*/  STL [R1+0x16ac], R24 ;  /* 0x0016ac1801007387 */ /* 0x0001e80000100800 */
[----:B0-----:R-:W2:Y:S01]  /*24330*/  LDL.LU R24, [R1+0x1668] ;  /* 0x0016680001187983 */ /* 0x001ea20000300800 */
[----:B---3--:R-:W-:-:S05]  /*24340*/  IMAD.X R25, R45, 0x1, R25, P4 ;  /* 0x000000012d197824 */ /* 0x008fca00020e0619 */
[----:B------:R0:W-:Y:S01]  /*24350*/  STL [R1+0x16c8], R25 ;  /* 0x0016c81901007387 */ /* 0x0001e20000100800 */
[----:B----4-:R-:W-:-:S03]  /*24360*/  IADD3 R23, P4, PT, R17, R23, RZ ;  /* 0x0000001711177210 */ /* 0x010fc60007f9e0ff */
[----:B0-----:R-:W3:Y:S04]  /*24370*/  LDL.LU R25, [R1+0x1644] ;  /* 0x0016440001197983 */ /* 0x001ee80000300800 */
[----:B------:R0:W-:Y:S01]  /*24380*/  STL [R1+0x16a4], R23 ;  /* 0x0016a41701007387 */ /* 0x0001e20000100800 */
[----:B-----5:R-:W-:-:S03]  /*24390*/  IMAD.X R22, R45, 0x1, R22, P6 ;  /* 0x000000012d167824 */ /* 0x020fc600030e0616 */
[----:B0-----:R-:W4:Y:S04]  /*243a0*/  LDL.LU R23, [R1+0x1660] ;  /* 0x0016600001177983 */ /* 0x001f280000300800 */
[----:B------:R0:W-:Y:S04]  /*243b0*/  STL [R1+0x16c0], R22 ;  /* 0x0016c01601007387 */ /* 0x0001e80000100800 */
[----:B0-----:R-:W5:Y:S01]  /*243c0*/  LDL.LU R22, [R1+0x163c] ;  /* 0x00163c0001167983 */ /* 0x001f620000300800 */
[----:B------:R-:W-:Y:S01]  /*243d0*/  IADD3 R46, P6, PT, R17, R46, RZ ;  /* 0x0000002e112e7210 */ /* 0x000fe20007fde0ff */
[----:B------:R-:W-:Y:S01]  /*243e0*/  IMAD.X R44, R45, 0x1, R44, P1 ;  /* 0x000000012d2c7824 */ /* 0x000fe200008e062c */
[----:B------:R-:W-:Y:S01]  /*243f0*/  IADD3 R43, P1, PT, R17, R43, RZ ;  /* 0x0000002b112b7210 */ /* 0x000fe20007f3e0ff */
[----:B------:R-:W-:-:S02]  /*24400*/  IMAD.X R42, R45, 0x1, R42, P2 ;  /* 0x000000012d2a7824 */ /* 0x000fc400010e062a */
        /* <DEDUP_REMOVED lines=32> */
[----:B------:R-:W-:Y:S04]  /*24610*/  STL [R1+0x165c], R29 ;  /* 0x00165c1d01007387 */ /* 0x000fe80000100800 */
[----:B------:R-:W5:Y:S04]  /*24620*/  LDL.LU R47, [R1+0x1658] ;  /* 0x00165800012f7983 */ /* 0x000f680000300800 */
[----:B------:R-:W-:Y:S04]  /*24630*/  STL [R1+0x1678], R28 ;  /* 0x0016781c01007387 */ /* 0x000fe80000100800 */
[----:B------:R0:W-:Y:S04]  /*24640*/  STL [R1+0x1670], R19 ;  /* 0x0016701301007387 */ /* 0x0001e80000100800 */
[----:B------:R-:W-:Y:S04]  /*24650*/  STL [R1+0x1654], R27 ;  /* 0x0016541b01007387 */ /* 0x000fe80000100800 */
[----:B0-----:R-:W5:Y:S01]  /*24660*/  LDL.LU R19, [R1+0x1634] ;  /* 0x0016340001137983 */ /* 0x001f620000300800 */
[----:B------:R-:W-:-:S05]  /*24670*/  IADD3 R26, P6, PT, R17, R26, RZ ;  /* 0x0000001a111a7210 */ /* 0x000fca0007fde0ff */
[----:B------:R0:W-:Y:S04]  /*24680*/  STL [R1+0x164c], R26 ;  /* 0x00164c1a01007387 */ /* 0x0001e80000100800 */
        /* <DEDUP_REMOVED lines=32> */
[----:B------:R-:W-:Y:S01]  /*24890*/  IMAD.X R47, R45, 0x1, R47, P3 ;  /* 0x000000012d2f7824 */ /* 0x000fe200018e062f */
[----:B------:R-:W-:-:S05]  /*248a0*/  IADD3 R19, P3, PT, R17, R19, RZ ;  /* 0x0000001311137210 */ /* 0x000fca0007f7e0ff */
[----:B------:R0:W-:Y:S04]  /*248b0*/  STL [R1+0x1634], R19 ;  /* 0x0016341301007387 */ /* 0x0001e80000100800 */
[----:B0-----:R-:W5:Y:S01]  /*248c0*/  LDL.LU R19, [R1+0x15f0] ;  /* 0x0015f00001137983 */ /* 0x001f620000300800 */
[----:B------:R-:W-:-:S03]  /*248d0*/  IMAD.X R26, R45, 0x1, R26, P4 ;  /* 0x000000012d1a7824 */ /* 0x000fc600020e061a */
[----:B------:R-:W-:Y:S04]  /*248e0*/  STL [R1+0x1658], R47 ;  /* 0x0016582f01007387 */ /* 0x000fe80000100800 */
[----:B------:R0:W-:Y:S04]  /*248f0*/  STL [R1+0x1650], R26 ;  /* 0x0016501a01007387 */ /* 0x0001e80000100800 */
[----:B0-----:R-:W5:Y:S01]  /*24900*/  LDL.LU R26, [R1+0x15cc] ;  /* 0x0015cc00011a7983 */ /* 0x001f620000300800 */
[----:B--2---:R-:W-:-:S05]  /*24910*/  IADD3 R24, P4, PT, R17, R24, RZ ;  /* 0x0000001811187210 */ /* 0x004fca0007f9e0ff */
[----:B------:R0:W-:Y:S04]  /*24920*/  STL [R1+0x162c], R24 ;  /* 0x00162c1801007387 */ /* 0x0001e80000100800 */
[----:B0-----:R-:W2:Y:S01]  /*24930*/  LDL.LU R24, [R1+0x15e8] ;  /* 0x0015e80001187983 */ /* 0x001ea20000300800 */
[----:B---3--:R-:W-:-:S05]  /*24940*/  IMAD.X R25, R45, 0x1, R25, P6 ;  /* 0x000000012d197824 */ /* 0x008fca00030e0619 */
[----:B------:R0:W-:Y:S01]  /*24950*/  STL [R1+0x1648], R25 ;  /* 0x0016481901007387 */ /* 0x0001e20000100800 */
[----:B----4-:R-:W-:-:S03]  /*24960*/  IADD3 R23, P6, PT, R17, R23, RZ ;  /* 0x0000001711177210 */ /* 0x010fc60007fde0ff */
[----:B0-----:R-:W3:Y:S01]  /*24970*/  LDL.LU R25, [R1+0x15c4] ;  /* 0x0015c40001197983 */ /* 0x001ee20000300800 */
[----:B-----5:R-:W-:-:S03]  /*24980*/  IMAD.X R46, R45, 0x1, R46, P1 ;  /* 0x000000012d2e7824 */ /* 0x020fc600008e062e */
[----:B------:R0:W-:Y:S01]  /*24990*/  STL [R1+0x1624], R23 ;  /* 0x0016241701007387 */ /* 0x0001e20000100800 */
[----:B------:R-:W-:Y:S01]  /*249a0*/  IADD3 R44, P1, PT, R17, R44, RZ ;  /* 0x0000002c112c7210 */ /* 0x000fe20007f3e0ff */
[----:B------:R-:W-:Y:S02]  /*249b0*/  IMAD.X R43, R45, 0x1, R43, P2 ;  /* 0x000000012d2b7824 */ /* 0x000fe400010e062b */
[----:B0-----:R-:W4:Y:S01]  /*249c0*/  LDL.LU R23, [R1+0x15e0] ;  /* 0x0015e00001177983 */ /* 0x001f220000300800 */
        /* <DEDUP_REMOVED lines=39> */
[----:B------:R-:W-:-:S05]  /*24c40*/  IMAD.X R19, R45, 0x1, R19, P1 ;  /* 0x000000012d137824 */ /* 0x000fca00008e0613 */
[----:B------:R0:W-:Y:S04]  /*24c50*/  STL [R1+0x15f0], R19 ;  /* 0x0015f01301007387 */ /* 0x0001e80000100800 */
        /* <DEDUP_REMOVED lines=11> */
[----:B------:R-:W4:Y:S04]  /*24d10*/  LDL.LU R46, [R1+0x15a4] ;  /* 0x0015a400012e7983 */ /* 0x000f280000300800 */
[----:B------:R-:W4:Y:S04]  /*24d20*/  LDL.LU R44, [R1+0x15c0] ;  /* 0x0015c000012c7983 */ /* 0x000f280000300800 */
[----:B------:R-:W4:Y:S04]  /*24d30*/  LDL.LU R43, [R1+0x159c] ;  /* 0x00159c00012b7983 */ /* 0x000f280000300800 */
        /* <DEDUP_REMOVED lines=17> */
[----:B0-----:R-:W4:Y:S01]  /*24e50*/  LDL.LU R23, [R1+0x1578] ;  /* 0x0015780001177983 */ /* 0x001f220000300800 */
[----:B-----5:R-:W-:-:S05]  /*24e60*/  IMAD.X R22, R45, 0x1, R22, P4 ;  /* 0x000000012d167824 */ /* 0x020fca00020e0616 */
[----:B------:R0:W-:Y:S04]  /*24e70*/  STL [R1+0x15d8], R22 ;  /* 0x0015d81601007387 */ /* 0x0001e80000100800 */
[----:B0-----:R-:W5:Y:S01]  /*24e80*/  LDL.LU R22, [R1+0x1554] ;  /* 0x0015540001167983 */ /* 0x001f620000300800 */
[C---:B------:R-:W-:Y:S02]  /*24e90*/  IADD3 R47, P3, PT, R16.reuse, R47, RZ ;  /* 0x0000002f102f7210 */ /* 0x040fe40007f7e0ff */
[----:B------:R-:W-:-:S03]  /*24ea0*/  IADD3 R19, P4, PT, R16, R19, RZ ;  /* 0x0000001310137210 */ /* 0x000fc60007f9e0ff */
[----:B------:R-:W-:Y:S04]  /*24eb0*/  STL [R1+0x15bc], R47 ;  /* 0x0015bc2f01007387 */ /* 0x000fe80000100800 */
[----:B------:R0:W-:Y:S01]  /*24ec0*/  STL [R1+0x15b4], R19 ;  /* 0x0015b41301007387 */ /* 0x0001e20000100800 */
[----:B------:R-:W-:-:S03]  /*24ed0*/  IMAD.X R26, R45, 0x1, R26, P6 ;  /* 0x000000012d1a7824 */ /* 0x000fc600030e061a */
[----:B0-----:R-:W5:Y:S04]  /*24ee0*/  LDL.LU R19, [R1+0x1570] ;  /* 0x0015700001137983 */ /* 0x001f680000300800 */
[----:B------:R0:W-:Y:S04]  /*24ef0*/  STL [R1+0x15d0], R26 ;  /* 0x0015d01a01007387 */ /* 0x0001e80000100800 */
[----:B0-----:R-:W5:Y:S01]  /*24f00*/  LDL.LU R26, [R1+0x154c] ;  /* 0x00154c00011a7983 */ /* 0x001f620000300800 */
[----:B--2---:R-:W-:-:S05]  /*24f10*/  IADD3 R24, P6, PT, R16, R24, RZ ;  /* 0x0000001810187210 */ /* 0x004fca0007fde0ff */
[----:B------:R0:W-:Y:S04]  /*24f20*/  STL [R1+0x15ac], R24 ;  /* 0x0015ac1801007387 */ /* 0x0001e80000100800 */
[----:B0-----:R-:W2:Y:S01]  /*24f30*/  LDL.LU R24, [R1+0x1568] ;  /* 0x0015680001187983 */ /* 0x001ea20000300800 */
[----:B---3--:R-:W-:Y:S01]  /*24f40*/  IMAD.X R25, R45, 0x1, R25, P1 ;  /* 0x000000012d197824 */ /* 0x008fe200008e0619 */
[----:B----4-:R-:W-:-:S04]  /*24f50*/  IADD3 R46, P1, PT, R16, R46, RZ ;  /* 0x0000002e102e7210 */ /* 0x010fc80007f3e0ff */
[----:B------:R0:W-:Y:S01]  /*24f60*/  STL [R1+0x15c8], R25 ;  /* 0x0015c81901007387 */ /* 0x0001e20000100800 */
[----:B------:R-:W-:Y:S01]  /*24f70*/  IMAD.X R44, R45, 0x1, R44, P2 ;  /* 0x000000012d2c7824 */ /* 0x000fe200010e062c */
[----:B------:R-:W-:Y:S02]  /*24f80*/  IADD3 R43, P2, PT, R16, R43, RZ ;  /* 0x0000002b102b7210 */ /* 0x000fe40007f5e0ff */
[----:B0-----:R-:W3:Y:S01]  /*24f90*/  LDL.LU R25, [R1+0x1544] ;  /* 0x0015440001197983 */ /* 0x001ee20000300800 */
[----:B------:R-:W-:-:S03]  /*24fa0*/  IMAD.X R42, R18, 0x1, R42, P3 ;  /* 0x00000001122a7824 */ /* 0x000fc600018e062a */
[----:B------:R0:W-:Y:S01]  /*24fb0*/  STL [R1+0x15a4], R46 ;  /* 0x0015a42e01007387 */ /* 0x0001e20000100800 */
        /* <DEDUP_REMOVED lines=32> */
[----:B0-----:R-:W4:Y:S04]  /*251c0*/  LDL.LU R46, [R1+0x1560] ;  /* 0x00156000012e7983 */ /* 0x001f280000300800 */
[----:B------:R-:W-:Y:S04]  /*251d0*/  STL [R1+0x1580], R28 ;  /* 0x0015801c01007387 */ /* 0x000fe80000100800 */
[----:B------:R0:W-:Y:S04]  /*251e0*/  STL [R1+0x1578], R23 ;  /* 0x0015781701007387 */ /* 0x0001e80000100800 */
[----:B------:R-:W-:Y:S01]  /*251f0*/  STL [R1+0x155c], R27 ;  /* 0x00155c1b01007387 */ /* 0x000fe20000100800 */
[----:B-----5:R-:W-:-:S03]  /*25200*/  IADD3 R22, P1, PT, R16, R22, RZ ;  /* 0x0000001610167210 */ /* 0x020fc60007f3e0ff */
[----:B0-----:R-:W5:Y:S04]  /*25210*/  LDL.LU R23, [R1+0x153c] ;  /* 0x00153c0001177983 */ /* 0x001f680000300800 */
[----:B------:R0:W-:Y:S04]  /*25220*/  STL [R1+0x1554], R22 ;  /* 0x0015541601007387 */ /* 0x0001e80000100800 */
[----:B0-----:R-:W5:Y:S01]  /*25230*/  LDL.LU R22, [R1+0x1558] ;  /* 0x0015580001167983 */ /* 0x001f620000300800 */
[----:B------:R-:W-:-:S05]  /*25240*/  IMAD.X R19, R18, 0x1, R19, P2 ;  /* 0x0000000112137824 */ /* 0x000fca00010e0613 */
[----:B------:R0:W-:Y:S01]  /*25250*/  STL [R1+0x1570], R19 ;  /* 0x0015701301007387 */ /* 0x0001e20000100800 */
[----:B------:R-:W-:-:S03]  /*25260*/  IADD3 R26, P2, PT, R16, R26, RZ ;  /* 0x0000001a101a7210 */ /* 0x000fc60007f5e0ff */
[----:B0-----:R-:W5:Y:S04]  /*25270*/  LDL.LU R19, [R1+0x1534] ;  /* 0x0015340001137983 */ /* 0x001f680000300800 */
[----:B------:R0:W-:Y:S04]  /*25280*/  STL [R1+0x154c], R26 ;  /* 0x00154c1a01007387 */ /* 0x0001e80000100800 */
[----:B0-----:R-:W5:Y:S01]  /*25290*/  LDL.LU R26, [R1+0x1550] ;  /* 0x00155000011a7983 */ /* 0x001f620000300800 */
[----:B--2---:R-:W-:-:S05]  /*252a0*/  IMAD.X R24, R18, 0x1, R24, P3 ;  /* 0x0000000112187824 */ /* 0x004fca00018e0618 */
[----:B------:R0:W-:Y:S04]  /*252b0*/  STL [R1+0x1568], R24 ;  /* 0x0015681801007387 */ /* 0x0001e80000100800 */
[----:B0-----:R-:W2:Y:S01]  /*252c0*/  LDL.LU R24, [R1+0x152c] ;  /* 0x00152c0001187983 */ /* 0x001ea20000300800 */
[----:B---3--:R-:W-:-:S03]  /*252d0*/  IADD3 R25, P3, PT, R16, R25, RZ ;  /* 0x0000001910197210 */ /* 0x008fc60007f7e0ff */
[----:B------:R-:W3:Y:S04]  /*252e0*/  LDL.LU R45, [R1+0x1548] ;  /* 0x00154800012d7983 */ /* 0x000ee80000300800 */
[----:B------:R-:W3:Y:S04]  /*252f0*/  LDL.LU R44, [R1+0x1524] ;  /* 0x00152400012c7983 */ /* 0x000ee80000300800 */
[----:B------:R-:W3:Y:S04]  /*25300*/  LDL.LU R43, [R1+0x1540] ;  /* 0x00154000012b7983 */ /* 0x000ee80000300800 */
[----:B------:R0:W-:Y:S04]  /*25310*/  STL [R1+0x1544], R25 ;  /* 0x0015441901007387 */ /* 0x0001e80000100800 */
        /* <DEDUP_REMOVED lines=15> */
[----:B----4-:R-:W-:-:S03]  /*25410*/  IMAD.X R46, R18, 0x1, R46, P4 ;  /* 0x00000001122e7824 */ /* 0x010fc600020e062e */
[----:B------:R-:W4:Y:S04]  /*25420*/  LDL.LU R27, [R1+0x1500] ;  /* 0x00150000011b7983 */ /* 0x000f280000300800 */
[----:B0-----:R-:W4:Y:S01]  /*25430*/  LDL.LU R25, [R1+0x14dc] ;  /* 0x0014dc0001197983 */ /* 0x001f220000300800 */
[----:B-----5:R-:W-:-:S05]  /*25440*/  IADD3 R23, P4, PT, R16, R23, RZ ;  /* 0x0000001710177210 */ /* 0x020fca0007f9e0ff */
[----:B------:R0:W-:Y:S01]  /*25450*/  STL [R1+0x153c], R23 ;  /* 0x00153c1701007387 */ /* 0x0001e20000100800 */
[----:B------:R-:W-:-:S03]  /*25460*/  IMAD.X R22, R18, 0x1, R22, P6 ;  /* 0x0000000112167824 */ /* 0x000fc600030e0616 */
[----:B0-----:R-:W5:Y:S04]  /*25470*/  LDL.LU R23, [R1+0x14f8] ;  /* 0x0014f80001177983 */ /* 0x001f680000300800 */
[----:B------:R-:W-:Y:S04]  /*25480*/  STL [R1+0x1560], R46 ;  /* 0x0015602e01007387 */ /* 0x000fe80000100800 */
[----:B------:R0:W-:Y:S04]  /*25490*/  STL [R1+0x1558], R22 ;  /* 0x0015581601007387 */ /* 0x0001e80000100800 */
[----:B0-----:R-:W5:Y:S01]  /*254a0*/  LDL.LU R22, [R1+0x14d4] ;  /* 0x0014d40001167983 */ /* 0x001f620000300800 */
[----:B------:R-:W-:-:S05]  /*254b0*/  IADD3 R19, P6, PT, R16, R19, RZ ;  /* 0x0000001310137210 */ /* 0x000fca0007fde0ff */
[----:B------:R0:W-:Y:S01]  /*254c0*/  STL [R1+0x1534], R19 ;  /* 0x0015341301007387 */ /* 0x0001e20000100800 */
[----:B------:R-:W-:-:S03]  /*254d0*/  IMAD.X R26, R18, 0x1, R26, P1 ;  /* 0x00000001121a7824 */ /* 0x000fc600008e061a */
[----:B0-----:R-:W5:Y:S04]  /*254e0*/  LDL.LU R19, [R1+0x14f0] ;  /* 0x0014f00001137983 */ /* 0x001f680000300800 */
[----:B------:R0:W-:Y:S04]  /*254f0*/  STL [R1+0x1550], R26 ;  /* 0x0015501a01007387 */ /* 0x0001e80000100800 */
[----:B0-----:R-:W5:Y:S01]  /*25500*/  LDL.LU R26, [R1+0x14cc] ;  /* 0x0014cc00011a7983 */ /* 0x001f620000300800 */
[----:B--2---:R-:W-:Y:S01]  /*25510*/  IADD3 R24, P1, PT, R16, R24, RZ ;  /* 0x0000001810187210 */ /* 0x004fe20007f3e0ff */
[----:B---3--:R-:W-:-:S04]  /*25520*/  IMAD.X R45, R18, 0x1, R45, P2 ;  /* 0x00000001122d7824 */ /* 0x008fc800010e062d */
[----:B------:R0:W-:Y:S01]  /*25530*/  STL [R1+0x152c], R24 ;  /* 0x00152c1801007387 */ /* 0x0001e20000100800 */
[----:B------:R-:W-:Y:S01]  /*25540*/  IADD3 R44, P2, PT, R16, R44, RZ ;  /* 0x0000002c102c7210 */ /* 0x000fe20007f5e0ff */
[----:B------:R-:W-:Y:S02]  /*25550*/  IMAD.X R43, R18, 0x1, R43, P3 ;  /* 0x00000001122b7824 */ /* 0x000fe400018e062b */
[----:B0-----:R-:W2:Y:S01]  /*25560*/  LDL.LU R24, [R1+0x14e8] ;  /* 0x0014e80001187983 */ /* 0x001ea20000300800 */
        /* <DEDUP_REMOVED lines=30> */
[----:B----4-:R-:W-:-:S03]  /*25750*/  IMAD.X R27, R18, 0x1, R27, P1 ;  /* 0x00000001121b7824 */ /* 0x010fc600008e061b */
[----:B------:R-:W-:Y:S01]  /*25760*/  STL [R1+0x14ec], R30 ;  /* 0x0014ec1e01007387 */ /* 0x000fe20000100800 */
[----:B------:R-:W-:-:S03]  /*25770*/  IADD3 R25, P1, PT, R16, R25, RZ ;  /* 0x0000001910197210 */ /* 0x000fc60007f3e0ff */
[----:B------:R-:W-:Y:S04]  /*25780*/  STL [R1+0x1508], R29 ;  /* 0x0015081d01007387 */ /* 0x000fe80000100800 */
[----:B------:R-:W3:Y:S04]  /*25790*/  LDL.LU R46, [R1+0x14c4] ;  /* 0x0014c400012e7983 */ /* 0x000ee80000300800 */
[----:B------:R-:W-:Y:S04]  /*257a0*/  STL [R1+0x14e4], R28 ;  /* 0x0014e41c01007387 */ /* 0x000fe80000100800 */
[----:B------:R0:W-:Y:S04]  /*257b0*/  STL [R1+0x14dc], R25 ;  /* 0x0014dc1901007387 */ /* 0x0001e80000100800 */
[----:B------:R-:W-:Y:S04]  /*257c0*/  STL [R1+0x1500], R27 ;  /* 0x0015001b01007387 */ /* 0x000fe80000100800 */
[----:B0-----:R-:W4:Y:S01]  /*257d0*/  LDL.LU R25, [R1+0x14e0] ;  /* 0x0014e00001197983 */ /* 0x001f220000300800 */
[----:B-----5:R-:W-:-:S05]  /*257e0*/  IMAD.X R23, R18, 0x1, R23, P2 ;  /* 0x0000000112177824 */ /* 0x020fca00010e0617 */
[----:B------:R0:W-:Y:S04]  /*257f0*/  STL [R1+0x14f8], R23 ;  /* 0x0014f81701007387 */ /* 0x0001e80000100800 */
[----:B0-----:R-:W5:Y:S01]  /*25800*/  LDL.LU R23, [R1+0x14bc] ;  /* 0x0014bc0001177983 */ /* 0x001f620000300800 */
[----:B------:R-:W-:-:S05]  /*25810*/  IADD3 R22, P2, PT, R16, R22, RZ ;  /* 0x0000001610167210 */ /* 0x000fca0007f5e0ff */
[----:B------:R0:W-:Y:S04]  /*25820*/  STL [R1+0x14d4], R22 ;  /* 0x0014d41601007387 */ /* 0x0001e80000100800 */
[----:B0-----:R-:W5:Y:S01]  /*25830*/  LDL.LU R22, [R1+0x14d8] ;  /* 0x0014d80001167983 */ /* 0x001f620000300800 */
[----:B------:R-:W-:-:S05]  /*25840*/  IMAD.X R19, R18, 0x1, R19, P3 ;  /* 0x0000000112137824 */ /* 0x000fca00018e0613 */
[----:B------:R0:W-:Y:S01]  /*25850*/  STL [R1+0x14f0], R19 ;  /* 0x0014f01301007387 */ /* 0x0001e20000100800 */
[----:B------:R-:W-:-:S03]  /*25860*/  IADD3 R26, P3, PT, R16, R26, RZ ;  /* 0x0000001a101a7210 */ /* 0x000fc60007f7e0ff */
[----:B0-----:R-:W5:Y:S04]  /*25870*/  LDL.LU R19, [R1+0x14b4] ;  /* 0x0014b40001137983 */ /* 0x001f680000300800 */
[----:B------:R0:W-:Y:S04]  /*25880*/  STL [R1+0x14cc], R26 ;  /* 0x0014cc1a01007387 */ /* 0x0001e80000100800 */
[----:B0-----:R-:W5:Y:S04]  /*25890*/  LDL.LU R26, [R1+0x14d0] ;  /* 0x0014d000011a7983 */ /* 0x001f680000300800 */
[----:B------:R-:W5:Y:S04]  /*258a0*/  LDL.LU R45, [R1+0x14ac] ;  /* 0x0014ac00012d7983 */ /* 0x000f680000300800 */
[----:B------:R-:W5:Y:S04]  /*258b0*/  LDL.LU R44, [R1+0x14c8] ;  /* 0x0014c800012c7983 */ /* 0x000f680000300800 */
[----:B------:R-:W5:Y:S01]  /*258c0*/  LDL.LU R43, [R1+0x14a4] ;  /* 0x0014a400012b7983 */ /* 0x000f620000300800 */
[----:B--2---:R-:W-:-:S05]  /*258d0*/  IMAD.X R24, R18, 0x1, R24, P4 ;  /* 0x0000000112187824 */ /* 0x004fca00020e0618 */
        /* <DEDUP_REMOVED lines=17> */
[----:B0-----:R-:W2:Y:S01]  /*259f0*/  LDL.LU R24, [R1+0x1480] ;  /* 0x0014800001187983 */ /* 0x001ea20000300800 */
[----:B---3--:R-:W-:Y:S01]  /*25a00*/  IADD3 R46, P4, PT, R16, R46, RZ ;  /* 0x0000002e102e7210 */ /* 0x008fe20007f9e0ff */
[----:B----4-:R-:W-:-:S05]  /*25a10*/  IMAD.X R25, R18, 0x1, R25, P6 ;  /* 0x0000000112197824 */ /* 0x010fca00030e0619 */
[----:B------:R0:W-:Y:S04]  /*25a20*/  STL [R1+0x14e0], R25 ;  /* 0x0014e01901007387 */ /* 0x0001e80000100800 */
[----:B0-----:R-:W3:Y:S01]  /*25a30*/  LDL.LU R25, [R1+0x145c] ;  /* 0x00145c0001197983 */ /* 0x001ee20000300800 */
[----:B-----5:R-:W-:-:S03]  /*25a40*/  IADD3 R23, P6, PT, R16, R23, RZ ;  /* 0x0000001710177210 */ /* 0x020fc60007fde0ff */
[----:B------:R-:W-:Y:S04]  /*25a50*/  STL [R1+0x14c4], R46 ;  /* 0x0014c42e01007387 */ /* 0x000fe80000100800 */
[----:B------:R0:W-:Y:S04]  /*25a60*/  STL [R1+0x14bc], R23 ;  /* 0x0014bc1701007387 */ /* 0x0001e80000100800 */
[----:B0-----:R-:W4:Y:S01]  /*25a70*/  LDL.LU R23, [R1+0x1478] ;  /* 0x0014780001177983 */ /* 0x001f220000300800 */
[----:B------:R-:W-:-:S05]  /*25a80*/  IMAD.X R22, R18, 0x1, R22, P1 ;  /* 0x0000000112167824 */ /* 0x000fca00008e0616 */
[----:B------:R0:W-:Y:S04]  /*25a90*/  STL [R1+0x14d8], R22 ;  /* 0x0014d81601007387 */ /* 0x0001e80000100800 */
[----:B0-----:R-:W5:Y:S01]  /*25aa0*/  LDL.LU R22, [R1+0x1454] ;  /* 0x0014540001167983 */ /* 0x001f620000300800 */
[----:B------:R-:W-:-:S05]  /*25ab0*/  IADD3 R19, P1, PT, R16, R19, RZ ;  /* 0x0000001310137210 */ /* 0x000fca0007f3e0ff */
[----:B------:R0:W-:Y:S01]  /*25ac0*/  STL [R1+0x14b4], R19 ;  /* 0x0014b41301007387 */ /* 0x0001e20000100800 */
[----:B------:R-:W-:-:S03]  /*25ad0*/  IMAD.X R26, R18, 0x1, R26, P2 ;  /* 0x00000001121a7824 */ /* 0x000fc600010e061a */
[----:B0-----:R-:W5:Y:S01]  /*25ae0*/  LDL.LU R19, [R1+0x1470] ;  /* 0x0014700001137983 */ /* 0x001f620000300800 */
[----:B------:R-:W-:-:S03]  /*25af0*/  IADD3 R45, P2, PT, R16, R45, RZ ;  /* 0x0000002d102d7210 */ /* 0x000fc60007f5e0ff */
[----:B------:R0:W-:Y:S01]  /*25b00*/  STL [R1+0x14d0], R26 ;  /* 0x0014d01a01007387 */ /* 0x0001e20000100800 */
[----:B------:R-:W-:Y:S01]  /*25b10*/  IMAD.X R44, R18, 0x1, R44, P3 ;  /* 0x00000001122c7824 */ /* 0x000fe200018e062c */
[----:B------:R-:W-:Y:S02]  /*25b20*/  IADD3 R43, P3, PT, R16, R43, RZ ;  /* 0x0000002b102b7210 */ /* 0x000fe40007f7e0ff */
        /* <DEDUP_REMOVED lines=38> */
[----:B------:R-:W-:Y:S04]  /*25d90*/  STL [R1+0x1464], R27 ;  /* 0x0014641b01007387 */ /* 0x000fe80000100800 */
[----:B0-----:R-:W2:Y:S01]  /*25da0*/  LDL.LU R24, [R1+0x1444] ;  /* 0x0014440001187983 */ /* 0x001ea20000300800 */
[----:B---3--:R-:W-:-:S05]  /*25db0*/  IADD3 R25, P2, PT, R16, R25, RZ ;  /* 0x0000001910197210 */ /* 0x008fca0007f5e0ff */
[----:B------:R0:W-:Y:S04]  /*25dc0*/  STL [R1+0x145c], R25 ;  /* 0x00145c1901007387 */ /* 0x0001e80000100800 */
[----:B0-----:R-:W3:Y:S01]  /*25dd0*/  LDL.LU R25, [R1+0x1460] ;  /* 0x0014600001197983 */ /* 0x001ee20000300800 */
[----:B----4-:R-:W-:-:S05]  /*25de0*/  IMAD.X R23, R18, 0x1, R23, P3 ;  /* 0x0000000112177824 */ /* 0x010fca00018e0617 */
[----:B------:R0:W-:Y:S04]  /*25df0*/  STL [R1+0x1478], R23 ;  /* 0x0014781701007387 */ /* 0x0001e80000100800 */
[----:B0-----:R-:W4:Y:S01]  /*25e00*/  LDL.LU R23, [R1+0x143c] ;  /* 0x00143c0001177983 */ /* 0x001f220000300800 */
[----:B-----5:R-:W-:-:S05]  /*25e10*/  IADD3 R22, P3, PT, R16, R22, RZ ;  /* 0x0000001610167210 */ /* 0x020fca0007f7e0ff */
        /* <DEDUP_REMOVED lines=28> */
[----:B------:R-:W-:-:S05]  /*25fe0*/  IADD3 R24, P6, PT, R16, R24, RZ ;  /* 0x0000001810187210 */ /* 0x000fca0007fde0ff */
[----:B------:R0:W-:Y:S04]  /*25ff0*/  STL [R1+0x1444], R24 ;  /* 0x0014441801007387 */ /* 0x0001e80000100800 */
[----:B0-----:R-:W2:Y:S04]  /*26000*/  LDL.LU R24, [R1+0x1400] ;  /* 0x0014000001187983 */ /* 0x001ea80000300800 */
[----:B------:R-:W-:Y:S01]  /*26010*/  STL [R1+0x1468], R46 ;  /* 0x0014682e01007387 */ /* 0x000fe20000100800 */
[----:B---3--:R-:W-:-:S05]  /*26020*/  IMAD.X R25, R18, 0x1, R25, P1 ;  /* 0x0000000112197824 */ /* 0x008fca00008e0619 */
[----:B------:R0:W-:Y:S04]  /*26030*/  STL [R1+0x1460], R25 ;  /* 0x0014601901007387 */ /* 0x0001e80000100800 */
[----:B0-----:R-:W3:Y:S01]  /*26040*/  LDL.LU R25, [R1+0x13dc] ;  /* 0x0013dc0001197983 */ /* 0x001ee20000300800 */
[----:B----4-:R-:W-:-:S05]  /*26050*/  IADD3 R23, P1, PT, R16, R23, RZ ;  /* 0x0000001710177210 */ /* 0x010fca0007f3e0ff */
[----:B------:R0:W-:Y:S04]  /*26060*/  STL [R1+0x143c], R23 ;  /* 0x00143c1701007387 */ /* 0x0001e80000100800 */
[----:B0-----:R-:W4:Y:S01]  /*26070*/  LDL.LU R23, [R1+0x13f8] ;  /* 0x0013f80001177983 */ /* 0x001f220000300800 */
[----:B-----5:R-:W-:-:S05]  /*26080*/  IMAD.X R22, R18, 0x1, R22, P2 ;  /* 0x0000000112167824 */ /* 0x020fca00010e0616 */
[----:B------:R0:W-:Y:S04]  /*26090*/  STL [R1+0x1458], R22 ;  /* 0x0014581601007387 */ /* 0x0001e80000100800 */
[----:B0-----:R-:W5:Y:S01]  /*260a0*/  LDL.LU R22, [R1+0x13d4] ;  /* 0x0013d40001167983 */ /* 0x001f620000300800 */
[----:B------:R-:W-:Y:S01]  /*260b0*/  IADD3 R19, P2, PT, R16, R19, RZ ;  /* 0x0000001310137210 */ /* 0x000fe20007f5e0ff */
[----:B------:R-:W-:-:S04]  /*260c0*/  IMAD.X R45, R18, 0x1, R45, P3 ;  /* 0x00000001122d7824 */ /* 0x000fc800018e062d */
[----:B------:R0:W-:Y:S01]  /*260d0*/  STL [R1+0x1434], R19 ;  /* 0x0014341301007387 */ /* 0x0001e20000100800 */
[----:B------:R-:W-:Y:S01]  /*260e0*/  IADD3 R44, P3, PT, R16, R44, RZ ;  /* 0x0000002c102c7210 */ /* 0x000fe20007f7e0ff */
[----:B------:R-:W-:Y:S02]  /*260f0*/  IMAD.X R43, R18, 0x1, R43, P4 ;  /* 0x00000001122b7824 */ /* 0x000fe400020e062b */
        /* <DEDUP_REMOVED lines=92> */
[----:B------:R-:W-:Y:S01]  /*266c0*/  IMAD.X R44, R18, 0x1, R44, P4 ;  /* 0x00000001122c7824 */ /* 0x000fe200020e062c */
[----:B------:R-:W-:Y:S01]  /*266d0*/  IADD3 R43, P4, PT, R16, R43, RZ ;  /* 0x0000002b102b7210 */ /* 0x000fe20007f9e0ff */
[----:B------:R-:W-:Y:S02]  /*266e0*/  IMAD.X R42, R18, 0x1, R42, P6 ;  /* 0x00000001122a7824 */ /* 0x000fe400030e062a */
        /* <DEDUP_REMOVED lines=50> */
[----:B-----5:R-:W-:-:S03]  /*26a10*/  IADD3 R22, P6, PT, R16, R22, RZ ;  /* 0x0000001610167210 */ /* 0x020fc60007fde0ff */
        /* <DEDUP_REMOVED lines=33> */
[----:B------:R0:W-:Y:S04]  /*26c30*/  STL [R1+0x1360], R25 ;  /* 0x0013601901007387 */ /* 0x0001e80000100800 */
[----:B0-----:R-:W3:Y:S01]  /*26c40*/  LDL.LU R25, [R1+0x12dc] ;  /* 0x0012dc0001197983 */ /* 0x001ee20000300800 */
[----:B----4-:R-:W-:Y:S01]  /*26c50*/  IADD3 R23, P3, PT, R16, R23, RZ ;  /* 0x0000001710177210 */ /* 0x010fe20007f7e0ff */
[----:B-----5:R-:W-:-:S04]  /*26c60*/  IMAD.X R45, R18, 0x1, R45, P4 ;  /* 0x00000001122d7824 */ /* 0x020fc800020e062d */
        /* <DEDUP_REMOVED lines=55> */
[----:B----4-:R-:W-:-:S03]  /*26fe0*/  IMAD.X R23, R18, 0x1, R23, P1 ;  /* 0x0000000112177824 */ /* 0x010fc600008e0617 */
        /* <DEDUP_REMOVED lines=27> */
[----:B------:R0:W-:Y:S04]  /*271a0*/  STL [R1+0x12cc], R19 ;  /* 0x0012cc1301007387 */ /* 0x0001e80000100800 */
[----:B0-----:R-:W5:Y:S01]  /*271b0*/  LDL.LU R19, [R1+0x1288] ;  /* 0x0012880001137983 */ /* 0x001f620000300800 */
[----:B------:R-:W-:-:S05]  /*271c0*/  IMAD.X R26, R18, 0x1, R26, P3 ;  /* 0x00000001121a7824 */ /* 0x000fca00018e061a */
        /* <DEDUP_REMOVED lines=45> */
[----:B------:R-:W4:Y:S04]  /*274a0*/  LDL.LU R46, [R1+0x1278] ;  /* 0x00127800012e7983 */ /* 0x000f280000300800 */
[----:B------:R-:W-:Y:S04]  /*274b0*/  STL [R1+0x1298], R28 ;  /* 0x0012981c01007387 */ /* 0x000fe80000100800 */
[----:B------:R0:W-:Y:S04]  /*274c0*/  STL [R1+0x1290], R23 ;  /* 0x0012901701007387 */ /* 0x0001e80000100800 */
[----:B------:R-:W-:Y:S04]  /*274d0*/  STL [R1+0x1274], R27 ;  /* 0x0012741b01007387 */ /* 0x000fe80000100800 */
[----:B0-----:R-:W4:Y:S01]  /*274e0*/  LDL.LU R23, [R1+0x1254] ;  /* 0x0012540001177983 */ /* 0x001f220000300800 */
[----:B-----5:R-:W-:-:S05]  /*274f0*/  IADD3 R22, P4, PT, R16, R22, RZ ;  /* 0x0000001610167210 */ /* 0x020fca0007f9e0ff */
[----:B------:R0:W-:Y:S04]  /*27500*/  STL [R1+0x126c], R22 ;  /* 0x00126c1601007387 */ /* 0x0001e80000100800 */
        /* <DEDUP_REMOVED lines=9> */
[----:B0-----:R-:W2:Y:S04]  /*275a0*/  LDL.LU R24, [R1+0x1244] ;  /* 0x0012440001187983 */ /* 0x001ea80000300800 */
[----:B------:R-:W2:Y:S04]  /*275b0*/  LDL.LU R45, [R1+0x1260] ;  /* 0x00126000012d7983 */ /* 0x000ea80000300800 */
[----:B------:R-:W2:Y:S04]  /*275c0*/  LDL.LU R44, [R1+0x123c] ;  /* 0x00123c00012c7983 */ /* 0x000ea80000300800 */
[----:B------:R-:W2:Y:S01]  /*275d0*/  LDL.LU R43, [R1+0x1258] ;  /* 0x00125800012b7983 */ /* 0x000ea20000300800 */
[----:B---3--:R-:W-:-:S05]  /*275e0*/  IADD3 R25, P1, PT, R16, R25, RZ ;  /* 0x0000001910197210 */ /* 0x008fca0007f3e0ff */
        /* <DEDUP_REMOVED lines=17> */
[----:B0-----:R-:W3:Y:S01]  /*27700*/  LDL.LU R25, [R1+0x11f4] ;  /* 0x0011f40001197983 */ /* 0x001ee20000300800 */
[----:B----4-:R-:W-:Y:S01]  /*27710*/  IMAD.X R46, R18, 0x1, R46, P2 ;  /* 0x00000001122e7824 */ /* 0x010fe200010e062e */
[----:B------:R-:W-:-:S05]  /*27720*/  IADD3 R23, P2, PT, R16, R23, RZ ;  /* 0x0000001710177210 */ /* 0x000fca0007f5e0ff */
[----:B------:R0:W-:Y:S04]  /*27730*/  STL [R1+0x1254], R23 ;  /* 0x0012541701007387 */ /* 0x0001e80000100800 */
[----:B0-----:R-:W4:Y:S01]  /*27740*/  LDL.LU R23, [R1+0x1210] ;  /* 0x0012100001177983 */ /* 0x001f220000300800 */
[----:B-----5:R-:W-:-:S03]  /*27750*/  IMAD.X R22, R18, 0x1, R22, P3 ;  /* 0x0000000112167824 */ /* 0x020fc600018e0616 */
[----:B------:R-:W-:Y:S04]  /*27760*/  STL [R1+0x1278], R46 ;  /* 0x0012782e01007387 */ /* 0x000fe80000100800 */
[----:B------:R0:W-:Y:S04]  /*27770*/  STL [R1+0x1270], R22 ;  /* 0x0012701601007387 */ /* 0x0001e80000100800 */
[----:B0-----:R-:W5:Y:S01]  /*27780*/  LDL.LU R22, [R1+0x11ec] ;  /* 0x0011ec0001167983 */ /* 0x001f620000300800 */
[----:B------:R-:W-:-:S05]  /*27790*/  IADD3 R19, P3, PT, R16, R19, RZ ;  /* 0x0000001310137210 */ /* 0x000fca0007f7e0ff */
[----:B------:R0:W-:Y:S04]  /*277a0*/  STL [R1+0x124c], R19 ;  /* 0x00124c1301007387 */ /* 0x0001e80000100800 */
[----:B0-----:R-:W5:Y:S01]  /*277b0*/  LDL.LU R19, [R1+0x1208] ;  /* 0x0012080001137983 */ /* 0x001f620000300800 */
[----:B------:R-:W-:-:S05]  /*277c0*/  IMAD.X R26, R18, 0x1, R26, P4 ;  /* 0x00000001121a7824 */ /* 0x000fca00020e061a */
[----:B------:R0:W-:Y:S04]  /*277d0*/  STL [R1+0x1268], R26 ;  /* 0x0012681a01007387 */ /* 0x0001e80000100800 */
[----:B0-----:R-:W5:Y:S01]  /*277e0*/  LDL.LU R26, [R1+0x11e4] ;  /* 0x0011e400011a7983 */ /* 0x001f620000300800 */
[----:B--2---:R-:W-:Y:S01]  /*277f0*/  IADD3 R24, P4, PT, R16, R24, RZ ;  /* 0x0000001810187210 */ /* 0x004fe20007f9e0ff */
[----:B------:R-:W-:-:S04]  /*27800*/  IMAD.X R45, R18, 0x1, R45, P6 ;  /* 0x00000001122d7824 */ /* 0x000fc800030e062d */
[----:B------:R0:W-:Y:S01]  /*27810*/  STL [R1+0x1244], R24 ;  /* 0x0012441801007387 */ /* 0x0001e20000100800 */
[----:B------:R-:W-:Y:S01]  /*27820*/  IADD3 R44, P6, PT, R16, R44, RZ ;  /* 0x0000002c102c7210 */ /* 0x000fe20007fde0ff */
[----:B------:R-:W-:Y:S02]  /*27830*/  IMAD.X R43, R18, 0x1, R43, P1 ;  /* 0x00000001122b7824 */ /* 0x000fe400008e062b */
[----:B0-----:R-:W2:Y:S04]  /*27840*/  LDL.LU R24, [R1+0x1200] ;  /* 0x0012000001187983 */ /* 0x001ea80000300800 */
[----:B------:R-:W-:Y:S04]  /*27850*/  STL [R1+0x1260], R45 ;  /* 0x0012602d01007387 */ /* 0x000fe80000100800 */
[----:B------:R-:W-:Y:S01]  /*27860*/  STL [R1+0x123c], R44 ;  /* 0x00123c2c01007387 */ /* 0x000fe20000100800 */
[----:B---3--:R-:W-:-:S03]  /*27870*/  IADD3 R42, P1, PT, R16, R42, RZ ;  /* 0x0000002a102a7210 */ /* 0x008fc60007f3e0ff */
        /* <DEDUP_REMOVED lines=30> */
[----:B------:R-:W3:Y:S01]  /*27a60*/  LDL.LU R46, [R1+0x11dc] ;  /* 0x0011dc00012e7983 */ /* 0x000ee20000300800 */
[----:B------:R-:W-:-:S03]  /*27a70*/  IADD3 R25, P4, PT, R16, R25, RZ ;  /* 0x0000001910197210 */ /* 0x000fc60007f9e0ff */
[----:B------:R-:W-:Y:S04]  /*27a80*/  STL [R1+0x11fc], R28 ;  /* 0x0011fc1c01007387 */ /* 0x000fe80000100800 */
[----:B------:R0:W-:Y:S04]  /*27a90*/  STL [R1+0x11f4], R25 ;  /* 0x0011f41901007387 */ /* 0x0001e80000100800 */
[----:B------:R-:W-:Y:S04]  /*27aa0*/  STL [R1+0x1218], R27 ;  /* 0x0012181b01007387 */ /* 0x000fe80000100800 */
        /* <DEDUP_REMOVED lines=36> */
[----:B------:R-:W-:-:S05]  /*27cf0*/  IMAD.X R25, R18, 0x1, R25, P3 ;  /* 0x0000000112197824 */ /* 0x000fca00018e0619 */
[----:B------:R0:W-:Y:S04]  /*27d00*/  STL [R1+0x11f8], R25 ;  /* 0x0011f81901007387 */ /* 0x0001e80000100800 */
[----:B0-----:R-:W3:Y:S04]  /*27d10*/  LDL.LU R25, [R1+0x1174] ;  /* 0x0011740001197983 */ /* 0x001ee80000300800 */
[----:B------:R-:W-:Y:S01]  /*27d20*/  STL [R1+0x11dc], R46 ;  /* 0x0011dc2e01007387 */ /* 0x000fe20000100800 */
[----:B----4-:R-:W-:-:S05]  /*27d30*/  IADD3 R23, P3, PT, R16, R23, RZ ;  /* 0x0000001710177210 */ /* 0x010fca0007f7e0ff */
[----:B------:R0:W-:Y:S04]  /*27d40*/  STL [R1+0x11d4], R23 ;  /* 0x0011d41701007387 */ /* 0x0001e80000100800 */
[----:B0-----:R-:W4:Y:S01]  /*27d50*/  LDL.LU R23, [R1+0x1190] ;  /* 0x0011900001177983 */ /* 0x001f220000300800 */
[----:B-----5:R-:W-:-:S05]  /*27d60*/  IMAD.X R22, R18, 0x1, R22, P4 ;  /* 0x0000000112167824 */ /* 0x020fca00020e0616 */
[----:B------:R0:W-:Y:S04]  /*27d70*/  STL [R1+0x11f0], R22 ;  /* 0x0011f01601007387 */ /* 0x0001e80000100800 */
[----:B0-----:R-:W5:Y:S01]  /*27d80*/  LDL.LU R22, [R1+0x116c] ;  /* 0x00116c0001167983 */ /* 0x001f620000300800 */
[----:B------:R-:W-:-:S05]  /*27d90*/  IADD3 R19, P4, PT, R16, R19, RZ ;  /* 0x0000001310137210 */ /* 0x000fca0007f9e0ff */
[----:B------:R0:W-:Y:S04]  /*27da0*/  STL [R1+0x11cc], R19 ;  /* 0x0011cc1301007387 */ /* 0x0001e80000100800 */
[----:B0-----:R-:W5:Y:S01]  /*27db0*/  LDL.LU R19, [R1+0x1188] ;  /* 0x0011880001137983 */ /* 0x001f620000300800 */
[----:B------:R-:W-:Y:S01]  /*27dc0*/  IMAD.X R26, R18, 0x1, R26, P6 ;  /* 0x00000001121a7824 */ /* 0x000fe200030e061a */
[----:B------:R-:W-:-:S04]  /*27dd0*/  IADD3 R45, P6, PT, R16, R45, RZ ;  /* 0x0000002d102d7210 */ /* 0x000fc80007fde0ff */
        /* <DEDUP_REMOVED lines=55> */
[----:B------:R-:W-:-:S03]  /*28150*/  IADD3 R26, P2, PT, R16, R26, RZ ;  /* 0x0000001a101a7210 */ /* 0x000fc60007f5e0ff */
        /* <DEDUP_REMOVED lines=91> */
[----:B0-----:R-:W5:Y:S04]  /*28710*/  LDL.LU R22, [R1+0x10f0] ;  /* 0x0010f00001167983 */ /* 0x001f680000300800 */
[----:B------:R-:W5:Y:S01]  /*28720*/  LDL.LU R45, [R1+0x10cc] ;  /* 0x0010cc00012d7983 */ /* 0x000f620000300800 */
[----:B------:R-:W-:-:S03]  /*28730*/  IMAD.X R19, R18, 0x1, R19, P3 ;  /* 0x0000000112137824 */ /* 0x000fc600018e0613 */
        /* <DEDUP_REMOVED lines=18> */
[----:B------:R-:W5:Y:S01]  /*28860*/  LDL.LU R27, [R1+0x1084] ;  /* 0x00108400011b7983 */ /* 0x000f620000300800 */
[----:B------:R-:W-:-:S03]  /*28870*/  IADD3 R46, P3, PT, R16, R46, RZ ;  /* 0x0000002e102e7210 */ /* 0x000fc60007f7e0ff */
[----:B0-----:R-:W5:Y:S01]  /*28880*/  LDL.LU R19, [R1+0x10a0] ;  /* 0x0010a00001137983 */ /* 0x001f620000300800 */
        /* <DEDUP_REMOVED lines=162> */
[----:B0-----:R-:W3:Y:S04]  /*292b0*/  LDL.LU R25, [R1+0xff8] ;  /* 0x000ff80001197983 */ /* 0x001ee80000300800 */
[----:B------:R-:W3:Y:S04]  /*292c0*/  LDL.LU R45, [R1+0xfd4] ;  /* 0x000fd400012d7983 */ /* 0x000ee80000300800 */
[----:B------:R-:W3:Y:S04]  /*292d0*/  LDL.LU R44, [R1+0xff0] ;  /* 0x000ff000012c7983 */ /* 0x000ee80000300800 */
[----:B------:R-:W3:Y:S01]  /*292e0*/  LDL.LU R43, [R1+0xfcc] ;  /* 0x000fcc00012b7983 */ /* 0x000ee20000300800 */
[----:B----4-:R-:W-:-:S05]  /*292f0*/  IMAD.X R23, R18, 0x1, R23, P4 ;  /* 0x0000000112177824 */ /* 0x010fca00020e0617 */
        /* <DEDUP_REMOVED lines=33> */
[----:B------:R-:W-:-:S04]  /*29510*/  IADD3 R45, P2, PT, R16, R45, RZ ;  /* 0x0000002d102d7210 */ /* 0x000fc80007f5e0ff */
[----:B------:R0:W-:Y:S01]  /*29520*/  STL [R1+0xff8], R25 ;  /* 0x000ff81901007387 */ /* 0x0001e20000100800 */
[----:B------:R-:W-:Y:S01]  /*29530*/  IMAD.X R44, R18, 0x1, R44, P3 ;  /* 0x00000001122c7824 */ /* 0x000fe200018e062c */
[----:B------:R-:W-:Y:S02]  /*29540*/  IADD3 R43, P3, PT, R16, R43, RZ ;  /* 0x0000002b102b7210 */ /* 0x000fe40007f7e0ff */
[----:B0-----:R-:W3:Y:S04]  /*29550*/  LDL.LU R25, [R1+0xf74] ;  /* 0x000f740001197983 */ /* 0x001ee80000300800 */
[----:B------:R-:W-:Y:S04]  /*29560*/  STL [R1+0xfd4], R45 ;  /* 0x000fd42d01007387 */ /* 0x000fe80000100800 */
[----:B------:R-:W-:Y:S01]  /*29570*/  STL [R1+0xff0], R44 ;  /* 0x000ff02c01007387 */ /* 0x000fe20000100800 */
[----:B----4-:R-:W-:-:S03]  /*29580*/  IMAD.X R42, R18, 0x1, R42, P4 ;  /* 0x00000001122a7824 */ /* 0x010fc600020e062a */
        /* <DEDUP_REMOVED lines=30> */
[----:B------:R-:W4:Y:S01]  /*29770*/  LDL.LU R46, [R1+0xf90] ;  /* 0x000f9000012e7983 */ /* 0x000f220000300800 */
[----:B------:R-:W-:-:S03]  /*29780*/  IMAD.X R23, R18, 0x1, R23, P2 ;  /* 0x0000000112177824 */ /* 0x000fc600010e0617 */
        /* <DEDUP_REMOVED lines=41> */
[----:B0-----:R-:W4:Y:S04]  /*29a20*/  LDL.LU R23, [R1+0xf28] ;  /* 0x000f280001177983 */ /* 0x001f280000300800 */
[----:B------:R-:W-:Y:S01]  /*29a30*/  STL [R1+0xf90], R46 ;  /* 0x000f902e01007387 */ /* 0x000fe20000100800 */
[----:B-----5:R-:W-:-:S05]  /*29a40*/  IMAD.X R22, R18, 0x1, R22, P1 ;  /* 0x0000000112167824 */ /* 0x020fca00008e0616 */
        /* <DEDUP_REMOVED lines=272> */
[----:B------:R-:W5:Y:S04]  /*2ab50*/  LDL.LU R27, [R1+0xd9c] ;  /* 0x000d9c00011b7983 */ /* 0x000f680000300800 */
        /* <DEDUP_REMOVED lines=70> */
[----:B0-----:R-:W4:Y:S04]  /*2afc0*/  LDL.LU R23, [R1+0xd6c] ;  /* 0x000d6c0001177983 */ /* 0x001f280000300800 */
[----:B------:R-:W4:Y:S04]  /*2afd0*/  LDL.LU R45, [R1+0xd88] ;  /* 0x000d8800012d7983 */ /* 0x000f280000300800 */
[----:B------:R-:W4:Y:S04]  /*2afe0*/  LDL.LU R44, [R1+0xd64] ;  /* 0x000d6400012c7983 */ /* 0x000f280000300800 */
[----:B------:R-:W4:Y:S01]  /*2aff0*/  LDL.LU R43, [R1+0xd80] ;  /* 0x000d8000012b7983 */ /* 0x000f220000300800 */
[----:B-----5:R-:W-:-:S05]  /*2b000*/  IADD3 R22, P1, PT, R16, R22, RZ ;  /* 0x0000001610167210 */ /* 0x020fca0007f3e0ff */
        /* <DEDUP_REMOVED lines=33> */
[----:B------:R-:W-:-:S04]  /*2b220*/  IMAD.X R45, R18, 0x1, R45, P6 ;  /* 0x00000001122d7824 */ /* 0x000fc800030e062d */
[----:B------:R0:W-:Y:S01]  /*2b230*/  STL [R1+0xd6c], R23 ;  /* 0x000d6c1701007387 */ /* 0x0001e20000100800 */
[----:B------:R-:W-:Y:S01]  /*2b240*/  IADD3 R44, P6, PT, R16, R44, RZ ;  /* 0x0000002c102c7210 */ /* 0x000fe20007fde0ff */
[----:B------:R-:W-:Y:S02]  /*2b250*/  IMAD.X R43, R18, 0x1, R43, P1 ;  /* 0x00000001122b7824 */ /* 0x000fe400008e062b */
[----:B0-----:R-:W4:Y:S04]  /*2b260*/  LDL.LU R23, [R1+0xd28] ;  /* 0x000d280001177983 */ /* 0x001f280000300800 */
[----:B------:R-:W-:Y:S04]  /*2b270*/  STL [R1+0xd88], R45 ;  /* 0x000d882d01007387 */ /* 0x000fe80000100800 */
[----:B------:R-:W-:Y:S01]  /*2b280*/  STL [R1+0xd64], R44 ;  /* 0x000d642c01007387 */ /* 0x000fe20000100800 */
[----:B-----5:R-:W-:-:S03]  /*2b290*/  IADD3 R42, P1, PT, R16, R42, RZ ;  /* 0x0000002a102a7210 */ /* 0x020fc60007f3e0ff */
        /* <DEDUP_REMOVED lines=30> */
[----:B------:R-:W5:Y:S01]  /*2b480*/  LDL.LU R46, [R1+0xd04] ;  /* 0x000d0400012e7983 */ /* 0x000f620000300800 */
[----:B------:R-:W-:-:S03]  /*2b490*/  IADD3 R22, P4, PT, R16, R22, RZ ;  /* 0x0000001610167210 */ /* 0x000fc60007f9e0ff */
        /* <DEDUP_REMOVED lines=41> */
[----:B------:R-:W-:-:S05]  /*2b730*/  IADD3 R46, P2, PT, R16, R46, RZ ;  /* 0x0000002e102e7210 */ /* 0x000fca0007f5e0ff */
[----:B------:R-:W-:Y:S01]  /*2b740*/  STL [R1+0xd04], R46 ;  /* 0x000d042e01007387 */ /* 0x000fe20000100800 */
[----:B------:R-:W-:-:S05]  /*2b750*/  IADD3 R19, P3, PT, R16, R19, RZ ;  /* 0x0000001310137210 */ /* 0x000fca0007f7e0ff */
        /* <DEDUP_REMOVED lines=250> */
[----:B0-----:R-:W5:Y:S04]  /*2c700*/  LDL.LU R19, [R1+0xb7c] ;  /* 0x000b7c0001137983 */ /* 0x001f680000300800 */
[----:B------:R-:W5:Y:S01]  /*2c710*/  LDL.LU R45, [R1+0xb98] ;  /* 0x000b9800012d7983 */ /* 0x000f620000300800 */
[----:B------:R-:W-:-:S03]  /*2c720*/  IADD3 R26, P3, PT, R16, R26, RZ ;  /* 0x0000001a101a7210 */ /* 0x000fc60007f7e0ff */
        /* <DEDUP_REMOVED lines=91> */
[----:B------:R-:W5:Y:S04]  /*2cce0*/  LDL.LU R45, [R1+0xafc] ;  /* 0x000afc00012d7983 */ /* 0x000f680000300800 */
[----:B------:R-:W5:Y:S04]  /*2ccf0*/  LDL.LU R44, [R1+0xb18] ;  /* 0x000b1800012c7983 */ /* 0x000f680000300800 */
[----:B------:R-:W5:Y:S01]  /*2cd00*/  LDL.LU R43, [R1+0xaf4] ;  /* 0x000af400012b7983 */ /* 0x000f620000300800 */
[----:B------:R-:W-:-:S05]  /*2cd10*/  IMAD.X R19, R18, 0x1, R19, P4 ;  /* 0x0000000112137824 */ /* 0x000fca00020e0613 */
        /* <DEDUP_REMOVED lines=71> */
[----:B------:R-:W5:Y:S01]  /*2d190*/  LDL.LU R46, [R1+0xab8] ;  /* 0x000ab800012e7983 */ /* 0x000f620000300800 */
[----:B------:R-:W-:-:S03]  /*2d1a0*/  IMAD.X R19, R18, 0x1, R19, P2 ;  /* 0x0000000112137824 */ /* 0x000fc600010e0613 */
        /* <DEDUP_REMOVED lines=41> */
[----:B0-----:R-:W5:Y:S04]  /*2d440*/  LDL.LU R19, [R1+0xa50] ;  /* 0x000a500001137983 */ /* 0x001f680000300800 */
[----:B------:R-:W-:Y:S01]  /*2d450*/  STL [R1+0xab8], R46 ;  /* 0x000ab82e01007387 */ /* 0x000fe20000100800 */
[----:B------:R-:W-:-:S05]  /*2d460*/  IMAD.X R26, R18, 0x1, R26, P1 ;  /* 0x00000001121a7824 */ /* 0x000fca00008e061a */
        /* <DEDUP_REMOVED lines=344> */
[----:B------:R-:W5:Y:S04]  /*2e9f0*/  LDL.LU R45, [R1+0x8b0] ;  /* 0x0008b000012d7983 */ /* 0x000f680000300800 */
[----:B------:R-:W5:Y:S04]  /*2ea00*/  LDL.LU R44, [R1+0x88c] ;  /* 0x00088c00012c7983 */ /* 0x000f680000300800 */
[----:B------:R-:W5:Y:S01]  /*2ea10*/  LDL.LU R43, [R1+0x8a8] ;  /* 0x0008a800012b7983 */ /* 0x000f620000300800 */
[----:B------:R-:W-:-:S05]  /*2ea20*/  IADD3 R26, P1, PT, R16, R26, RZ ;  /* 0x0000001a101a7210 */ /* 0x000fca0007f3e0ff */
        /* <DEDUP_REMOVED lines=37> */
[----:B0-----:R-:W5:Y:S04]  /*2ec80*/  LDL.LU R19, [R1+0x850] ;  /* 0x0008500001137983 */ /* 0x001f680000300800 */
[----:B------:R-:W-:Y:S04]  /*2ec90*/  STL [R1+0x8b0], R45 ;  /* 0x0008b02d01007387 */ /* 0x000fe80000100800 */
        /* <DEDUP_REMOVED lines=420> */
[----:B------:R-:W5:Y:S01]  /*306e0*/  LDL.LU R44, [R1+0x738] ;  /* 0x00073800012c7983 */ /* 0x000f620000300800 */
[----:B------:R-:W-:-:S05]  /*306f0*/  IADD3 R26, P3, PT, R16, R26, RZ ;  /* 0x0000001a101a7210 */ /* 0x000fca0007f7e0ff */
[----:B------:R-:W-:Y:S04]  /*30700*/  STL [R1+0x73c], R26 ;  /* 0x00073c1a01007387 */ /* 0x000fe80000100800 */
        /* <DEDUP_REMOVED lines=17> */
[----:B0-----:R-:W2:Y:S04]  /*30820*/  LDL R24, [R1+0x18d0] ;  /* 0x0018d00001187983 */ /* 0x001ea80000100800 */
[----:B------:R-:W2:Y:S04]  /*30830*/  LDL.LU R28, [R1+0x6f8] ;  /* 0x0006f800011c7983 */ /* 0x000ea80000300800 */
[----:B------:R-:W2:Y:S04]  /*30840*/  LDL.LU R27, [R1+0x6dc] ;  /* 0x0006dc00011b7983 */ /* 0x000ea80000300800 */
[----:B------:R-:W2:Y:S01]  /*30850*/  LDL.LU R26, [R1+0x6f0] ;  /* 0x0006f000011a7983 */ /* 0x000ea20000300800 */
        /* <DEDUP_REMOVED lines=14> */
[----:B------:R-:W1:Y:S01]  /*30940*/  SYNCS.PHASECHK.TRANS64.TRYWAIT P2, [UR6], R20 ;  /* 0x00000014ff0075a7 */ /* 0x000e620008041106 */
[----:B------:R-:W-:Y:S02]  /*30950*/  IMAD.X R44, R18, 0x1, R44, P3 ;  /* 0x00000001122c7824 */ /* 0x000fe400018e062c */
[----:B------:R1:W-:Y:S04]  /*30960*/  STL [R1+0x740], R45 ;  /* 0x0007402d01007387 */ /* 0x0003e80000100800 */
[----:B------:R1:W-:Y:S01]  /*30970*/  STL [R1+0x738], R44 ;  /* 0x0007382c01007387 */ /* 0x0003e20000100800 */
[----:B------:R-:W-:Y:S01]  /*30980*/  PRMT R21, RZ, 0x7610, R21 ;  /* 0x00007610ff157816 */ /* 0x000fe20000000015 */
[----:B0-----:R-:W0:Y:S01]  /*30990*/  LDC R19, c[0x0][0x3a0] ;  /* 0x0000e800ff137b82 */ /* 0x001e220000000800 */
[----:B------:R-:W-:Y:S01]  /*309a0*/  IADD3 R43, P3, PT, R16, R43, RZ ;  /* 0x0000002b102b7210 */ /* 0x000fe20007f7e0ff */
[----:B------:R-:W-:-:S04]  /*309b0*/  IMAD.X R42, R18, 0x1, R42, P4 ;  /* 0x00000001122a7824 */ /* 0x000fc800020e062a */
[----:B------:R0:W-:Y:S04]  /*309c0*/  STL [R1+0x71c], R43 ;  /* 0x00071c2b01007387 */ /* 0x0001e80000100800 */
[----:B------:R0:W-:Y:S01]  /*309d0*/  STL [R1+0x730], R42 ;  /* 0x0007302a01007387 */ /* 0x0001e20000100800 */
[----:B--2---:R-:W-:Y:S01]  /*309e0*/  IADD3 R41, P4, PT, R16, R41, RZ ;  /* 0x0000002910297210 */ /* 0x004fe20007f9e0ff */
[----:B------:R-:W-:-:S04]  /*309f0*/  IMAD.X R40, R18, 0x1, R40, P6 ;  /* 0x0000000112287824 */ /* 0x000fc800030e0628 */
[----:B------:R2:W-:Y:S01]  /*30a00*/  STL [R1+0x714], R41 ;  /* 0x0007142901007387 */ /* 0x0005e20000100800 */
[----:B------:R-:W-:-:S03]  /*30a10*/  IADD3 R39, P6, PT, R16, R39, RZ ;  /* 0x0000002710277210 */ /* 0x000fc60007fde0ff */
[----:B------:R2:W-:Y:S01]  /*30a20*/  STL [R1+0x728], R40 ;  /* 0x0007282801007387 */ /* 0x0005e20000100800 */
[----:B------:R-:W-:-:S03]  /*30a30*/  IMAD.X R38, R18, 0x1, R38, P1 ;  /* 0x0000000112267824 */ /* 0x000fc600008e0626 */
        /* <DEDUP_REMOVED lines=19> */
[----:B------:R-:W-:Y:S02]  /*30b70*/  VIADD R24, R24, 0x1 ;  /* 0x0000000118187836 */ /* 0x000fe40000000000 */
[----:B------:R-:W-:Y:S01]  /*30b80*/  IMAD.X R28, R18, 0x1, R28, P3 ;  /* 0x00000001121c7824 */ /* 0x000fe200018e061c */
[----:B------:R2:W-:Y:S01]  /*30b90*/  STL [R1+0x6e4], R29 ;  /* 0x0006e41d01007387 */ /* 0x0005e20000100800 */
[----:B------:R-:W-:-:S03]  /*30ba0*/  IADD3 R27, P3, PT, R16, R27, RZ ;  /* 0x0000001b101b7210 */ /* 0x000fc60007f7e0ff */
[----:B------:R2:W-:Y:S01]  /*30bb0*/  STL [R1+0x18dc], R24 ;  /* 0x0018dc1801007387 */ /* 0x0005e20000100800 */
[----:B------:R-:W-:-:S03]  /*30bc0*/  IMAD.X R26, R18, 0x1, R26, P4 ;  /* 0x00000001121a7824 */ /* 0x000fc600020e061a */
[----:B------:R2:W-:Y:S04]  /*30bd0*/  STL [R1+0x6f8], R28 ;  /* 0x0006f81c01007387 */ /* 0x0005e80000100800 */
[----:B------:R2:W-:Y:S04]  /*30be0*/  STL [R1+0x6dc], R27 ;  /* 0x0006dc1b01007387 */ /* 0x0005e80000100800 */
[----:B------:R2:W-:Y:S01]  /*30bf0*/  STL [R1+0x6f0], R26 ;  /* 0x0006f01a01007387 */ /* 0x0005e20000100800 */
[----:B------:R-:W-:Y:S01]  /*30c00*/  IADD3 R7, P4, PT, R16, R7, RZ ;  /* 0x0000000710077210 */ /* 0x000fe20007f9e0ff */
[----:B0-----:R-:W-:-:S02]  /*30c10*/  IMAD R19, R24, -0x80, R19 ;  /* 0xffffff8018137824 */ /* 0x001fc400078e0213 */
[----:B---3--:R-:W-:-:S05]  /*30c20*/  IMAD.X R25, R18, 0x1, R25, P6 ;  /* 0x0000000112197824 */ /* 0x008fca00030e0619 */
[----:B------:R2:W-:Y:S01]  /*30c30*/  STL [R1+0x6e8], R25 ;  /* 0x0006e81901007387 */ /* 0x0005e20000100800 */
[----:B------:R-:W-:Y:S01]  /*30c40*/  IMAD.X R8, R18, 0x1, R8, P4 ;  /* 0x0000000112087824 */ /* 0x000fe200020e0608 */
[C---:B------:R-:W-:Y:S02]  /*30c50*/  IADD3 R5, P6, PT, R16.reuse, R5, RZ ;  /* 0x0000000510057210 */ /* 0x040fe40007fde0ff */
[----:B------:R-:W-:Y:S01]  /*30c60*/  IADD3 R0, P4, PT, R16, R0, RZ ;  /* 0x0000000010007210 */ /* 0x000fe20007f9e0ff */
[----:B----4-:R-:W-:-:S05]  /*30c70*/  IMAD.X R23, R18, 0x1, R23, P1 ;  /* 0x0000000112177824 */ /* 0x010fca00008e0617 */
[----:B------:R2:W-:Y:S01]  /*30c80*/  STL [R1+0x6e0], R23 ;  /* 0x0006e01701007387 */ /* 0x0005e20000100800 */
[----:B------:R-:W-:Y:S01]  /*30c90*/  IADD3 R3, P1, PT, R16, R3, RZ ;  /* 0x0000000310037210 */ /* 0x000fe20007f3e0ff */
[C---:B------:R-:W-:Y:S02]  /*30ca0*/  IMAD.X R6, R18.reuse, 0x1, R6, P6 ;  /* 0x0000000112067824 */ /* 0x040fe400030e0606 */
[----:B-----5:R-:W-:-:S05]  /*30cb0*/  IMAD.X R22, R18, 0x1, R22, P3 ;  /* 0x0000000112167824 */ /* 0x020fca00018e0616 */
[----:B------:R2:W-:Y:S04]  /*30cc0*/  STL [R1+0x6d8], R22 ;  /* 0x0006d81601007387 */ /* 0x0005e80000100800 */
[----:B------:R2:W-:Y:S01]  /*30cd0*/  STL.S16 [R1+0x6b8], R21 ;  /* 0x0006b81501007387 */ /* 0x0005e20000100600 */
[----:B------:R-:W-:Y:S01]  /*30ce0*/  ISETP.GT.AND P3, PT, R19, RZ, PT ;  /* 0x000000ff1300720c */ /* 0x000fe20003f64270 */
[C---:B------:R-:W-:Y:S02]  /*30cf0*/  IMAD.X R4, R18.reuse, 0x1, R4, P1 ;  /* 0x0000000112047824 */ /* 0x040fe400008e0604 */
[----:B------:R-:W-:Y:S01]  /*30d00*/  IMAD.X R2, R18, 0x1, R2, P4 ;  /* 0x0000000112027824 */ /* 0x000fe200020e0602 */
[----:B-1----:R-:W-:Y:S09]  /*30d10*/  @!P2 BRA `(.L_x_8) ;  /* 0x000002240058a947 */ /* 0x002ff20003800000 */
.L_x_16:
[----:B------:R0:W-:Y:S04]  /*30d20*/  STL [R1+0x1fa4], R6 ;  /* 0x001fa40601007387 */ /* 0x0001e80000100800 */
[----:B0-----:R-:W3:Y:S01]  /*30d30*/  LDL R6, [R1+0x6b8] ;  /* 0x0006b80001067983 */ /* 0x001ee20000100800 */
[----:B------:R-:W-:Y:S01]  /*30d40*/  @P3 IMAD.MOV.U32 R20, RZ, RZ, R0 ;  /* 0x000000ffff143224 */ /* 0x000fe200078e0000 */
[----:B------:R-:W-:Y:S01]  /*30d50*/  ISETP.GT.AND P1, PT, R19, 0x1, PT ;  /* 0x000000011300780c */ /* 0x000fe20003f24270 */
[----:B--2---:R-:W-:Y:S01]  /*30d60*/  @P3 IMAD.MOV.U32 R21, RZ, RZ, R2 ;  /* 0x000000ffff153224 */ /* 0x004fe200078e0002 */
[----:B------:R0:W-:Y:S04]  /*30d70*/  STL [R1+0x1fa0], R7 ;  /* 0x001fa00701007387 */ /* 0x0001e80000100800 */
[----:B------:R-:W-:Y:S04]  /*30d80*/  STL [R1+0x1f9c], R8 ;  /* 0x001f9c0801007387 */ /* 0x000fe80000100800 */
[----:B------:R-:W-:Y:S01]  /*30d90*/  STL [R1+0x1ad0], R47 ;  /* 0x001ad02f01007387 */ /* 0x000fe20000100800 */
[----:B0-----:R-:W-:-:S03]  /*30da0*/  PRMT R7, RZ, 0x7610, R7 ;  /* 0x00007610ff077816 */ /* 0x001fc60000000007 */
        /* <DEDUP_REMOVED lines=90> */
[----:B---3--:R-:W2:Y:S04]  /*31350*/  @P3 LDG.E.U8 R6, desc[UR14][R20.64] ;  /* 0x0000000e14063981 */ /* 0x008ea8000c1e1100 */
        /* <DEDUP_REMOVED lines=299> */
[----:B--2---:R0:W-:Y:S04]  /*32610*/  @P3 STL [R1+0x6b8], R6 ;  /* 0x0006b80601003387 */ /* 0x0041e80000100800 */
[----:B0-----:R-:W2:Y:S01]  /*32620*/  LDL.LU R6, [R1+0x1fa4] ;  /* 0x001fa40001067983 */ /* 0x001ea20000300800 */
[----:B------:R-:W-:-:S02]  /*32630*/  @P3 IMAD.MOV.U32 R20, RZ, RZ, R3 ;  /* 0x000000ffff143224 */ /* 0x000fc400078e0003 */
[----:B------:R-:W-:Y:S01]  /*32640*/  @P3 IMAD.MOV.U32 R21, RZ, RZ, R4 ;  /* 0x000000ffff153224 */ /* 0x000fe200078e0004 */
[----:B------:R-:W-:-:S04]  /*32650*/  PRMT R8, RZ, 0x7610, R8 ;  /* 0x00007610ff087816 */ /* 0x000fc80000000008 */
[----:B------:R0:W3:Y:S02]  /*32660*/  @P3 LDG.E.U8 R7, desc[UR14][R20.64] ;  /* 0x0000000e14073981 */ /* 0x0000e4000c1e1100 */
[----:B0-----:R-:W-:Y:S02]  /*32670*/  @P3 IMAD.MOV.U32 R20, RZ, RZ, R5 ;  /* 0x000000ffff143224 */ /* 0x001fe400078e0005 */
[----:B--2---:R-:W-:-:S05]  /*32680*/  @P3 IMAD.MOV.U32 R21, RZ, RZ, R6 ;  /* 0x000000ffff153224 */ /* 0x004fca00078e0006 */
[----:B------:R-:W2:Y:S04]  /*32690*/  @P3 LDG.E.U8 R8, desc[UR14][R20.64] ;  /* 0x0000000e14083981 */ /* 0x000ea8000c1e1100 */
[----:B------:R-:W-:Y:S04]  /*326a0*/  STL [R1+0x1904], R3 ;  /* 0x0019040301007387 */ /* 0x000fe80000100800 */
[----:B------:R-:W-:Y:S04]  /*326b0*/  STL [R1+0x1900], R4 ;  /* 0x0019000401007387 */ /* 0x000fe80000100800 */
[----:B---3--:R0:W-:Y:S04]  /*326c0*/  STL [R1+0x6b4], R7 ;  /* 0x0006b40701007387 */ /* 0x0081e80000100800 */
[----:B0-----:R-:W3:Y:S04]  /*326d0*/  LDL.LU R7, [R1+0x1fa0] ;  /* 0x001fa00001077983 */ /* 0x001ee80000300800 */
[----:B------:R-:W-:Y:S04]  /*326e0*/  STL [R1+0x190c], R5 ;  /* 0x00190c0501007387 */ /* 0x000fe80000100800 */
[----:B------:R-:W-:Y:S04]  /*326f0*/  STL [R1+0x1908], R6 ;  /* 0x0019080601007387 */ /* 0x000fe80000100800 */
[----:B--2---:R0:W-:Y:S04]  /*32700*/  STL [R1+0x6b0], R8 ;  /* 0x0006b00801007387 */ /* 0x0041e80000100800 */
[----:B0-----:R-:W2:Y:S01]  /*32710*/  LDL.LU R8, [R1+0x1f9c] ;  /* 0x001f9c0001087983 */ /* 0x001ea20000300800 */
[----:B------:R-:W-:Y:S01]  /*32720*/  PRMT R47, RZ, 0x7610, R47 ;  /* 0x00007610ff2f7816 */ /* 0x000fe2000000002f */
[----:B---3--:R-:W-:-:S02]  /*32730*/  @P3 IMAD.MOV.U32 R20, RZ, RZ, R7 ;  /* 0x000000ffff143224 */ /* 0x008fc400078e0007 */
[----:B--2---:R-:W-:-:S05]  /*32740*/  @P3 IMAD.MOV.U32 R21, RZ, RZ, R8 ;  /* 0x000000ffff153224 */ /* 0x004fca00078e0008 */
[----:B------:R-:W2:Y:S04]  /*32750*/  @P3 LDG.E.U8 R47, desc[UR14][R20.64] ;  /* 0x0000000e142f3981 */ /* 0x000ea8000c1e1100 */
[----:B------:R-:W-:Y:S04]  /*32760*/  STL [R1+0x1914], R7 ;  /* 0x0019140701007387 */ /* 0x000fe80000100800 */
[----:B------:R-:W-:Y:S04]  /*32770*/  STL [R1+0x1910], R8 ;  /* 0x0019100801007387 */ /* 0x000fe80000100800 */
[----:B--2---:R0:W-:Y:S04]  /*32780*/  STL [R1+0x6ac], R47 ;  /* 0x0006ac2f01007387 */ /* 0x0041e80000100800 */
[----:B0-----:R-:W2:Y:S04]  /*32790*/  LDL.LU R47, [R1+0x1f98] ;  /* 0x001f9800012f7983 */ /* 0x001ea80000300800 */
[----:B------:R-:W3:Y:S04]  /*327a0*/  LDL R20, [R1+0x6d8] ;  /* 0x0006d80001147983 */ /* 0x000ee80000100800 */
[----:B------:R-:W3:Y:S01]  /*327b0*/  LDL R21, [R1+0x6dc] ;  /* 0x0006dc0001157983 */ /* 0x000ee20000100800 */
[----:B------:R-:W-:-:S02]  /*327c0*/  PRMT R27, RZ, 0x7610, R27 ;  /* 0x00007610ff1b7816 */ /* 0x000fc4000000001b */
[----:B---3--:R-:W-:-:S04]  /*327d0*/  @P1 LOP3.LUT R21, R21, R20, RZ, 0x3c, !PT ;  /* 0x0000001415151212 */ /* 0x008fc800078e3cff */
[----:B------:R-:W-:-:S04]  /*327e0*/  @P1 LOP3.LUT R20, R21, R20, RZ, 0x3c, !PT ;  /* 0x0000001415141212 */ /* 0x000fc800078e3cff */
[----:B------:R-:W-:-:S05]  /*327f0*/  @P1 LOP3.LUT R21, R21, R20, RZ, 0x3c, !PT ;  /* 0x0000001415151212 */ /* 0x000fca00078e3cff */
[----:B------:R-:W3:Y:S04]  /*32800*/  @P1 LDG.E.U8 R27, desc[UR14][R20.64] ;  /* 0x0000000e141b1981 */ /* 0x000ee8000c1e1100 */
[----:B---3--:R0:W-:Y:S04]  /*32810*/  STL [R1+0x6a8], R27 ;  /* 0x0006a81b01007387 */ /* 0x0081e80000100800 */
[----:B0-----:R-:W3:Y:S04]  /*32820*/  LDL.LU R27, [R1+0x1f94] ;  /* 0x001f9400011b7983 */ /* 0x001ee80000300800 */
[----:B------:R-:W4:Y:S04]  /*32830*/  LDL R20, [R1+0x6e0] ;  /* 0x0006e00001147983 */ /* 0x000f280000100800 */
[----:B------:R-:W4:Y:S01]  /*32840*/  LDL R21, [R1+0x6e4] ;  /* 0x0006e40001157983 */ /* 0x000f220000100800 */
[----:B--2---:R-:W-:-:S02]  /*32850*/  PRMT R47, RZ, 0x7610, R47 ;  /* 0x00007610ff2f7816 */ /* 0x004fc4000000002f */
[----:B----4-:R-:W-:-:S04]  /*32860*/  @P1 LOP3.LUT R21, R21, R20, RZ, 0x3c, !PT ;  /* 0x0000001415151212 */ /* 0x010fc800078e3cff */
[----:B------:R-:W-:-:S04]  /*32870*/  @P1 LOP3.LUT R20, R21, R20, RZ, 0x3c, !PT ;  /* 0x0000001415141212 */ /* 0x000fc800078e3cff */
[----:B------:R-:W-:-:S05]  /*32880*/  @P1 LOP3.LUT R21, R21, R20, RZ, 0x3c, !PT ;  /* 0x0000001415151212 */ /* 0x000fca00078e3cff */
[----:B------:R-:W2:Y:S04]  /*32890*/  @P1 LDG.E.U8 R47, desc[UR14][R20.64] ;  /* 0x0000000e142f1981 */ /* 0x000ea8000c1e1100 */
[----:B--2---:R0:W-:Y:S04]  /*328a0*/  STL [R1+0x694], R47 ;  /* 0x0006942f01007387 */ /* 0x0041e80000100800 */
[----:B0-----:R-:W2:Y:S04]  /*328b0*/  LDL.LU R47, [R1+0x1f90] ;  /* 0x001f9000012f7983 */ /* 0x001ea80000300800 */
[----:B------:R-:W4:Y:S04]  /*328c0*/  LDL R20, [R1+0x6e8] ;  /* 0x0006e80001147983 */ /* 0x000f280000100800 */
[----:B------:R-:W4:Y:S01]  /*328d0*/  LDL R21, [R1+0x6ec] ;  /* 0x0006ec0001157983 */ /* 0x000f220000100800 */
[----:B---3--:R-:W-:-:S02]  /*328e0*/  PRMT R27, RZ, 0x7610, R27 ;  /* 0x00007610ff1b7816 */ /* 0x008fc4000000001b */
[----:B----4-:R-:W-:-:S04]  /*328f0*/  @P1 LOP3.LUT R21, R21, R20, RZ, 0x3c, !PT ;  /* 0x0000001415151212 */ /* 0x010fc800078e3cff */
        /* <DEDUP_REMOVED lines=11> */
[----:B------:R-:W2:Y:S01]  /*329b0*/  @P1 LDG.E.U8 R47, desc[UR14][R20.64] ;  /* 0x0000000e142f1981 */ /* 0x000ea2000c1e1100 */
[----:B------:R-:W-:-:S03]  /*329c0*/  ISETP.GT.AND P2, PT, R19, 0x2, PT ;  /* 0x000000021300780c */ /* 0x000fc60003f44270 */
        /* <DEDUP_REMOVED lines=2806> */
[----:B------:R-:W-:-:S02]  /*3d930*/  PRMT R43, RZ, 0x7610, R43 ;  /* 0x00007610ff2b7816 */ /* 0x000fc4000000002b */
[----:B----4-:R-:W-:-:S04]  /*3d940*/  @P1 LOP3.LUT R21, R21, R20, RZ, 0x3c, !PT ;  /* 0x0000001415151212 */ /* 0x010fc800078e3cff */
[----:B------:R-:W-:-:S04]  /*3d950*/  @P1 LOP3.LUT R20, R21, R20, RZ, 0x3c, !PT ;  /* 0x0000001415141212 */ /* 0x000fc800078e3cff */
[----:B------:R-:W-:-:S05]  /*3d960*/  @P1 LOP3.LUT R21, R21, R20, RZ, 0x3c, !PT ;  /* 0x0000001415151212 */ /* 0x000fca00078e3cff */
[----:B------:R-:W4:Y:S01]  /*3d970*/  @P1 LDG.E.U8 R43, desc[UR14][R20.64] ;  /* 0x0000000e142b1981 */ /* 0x000f22000c1e1100 */
[----:B------:R-:W-:-:S03]  /*3d980*/  ISETP.GT.AND P2, PT, R19, 0x4e, PT ;  /* 0x0000004e1300780c */ /* 0x000fc60003f44270 */
[----:B----4-:R0:W-:Y:S04]  /*3d990*/  STL [R1+0x188], R43 ;  /* 0x0001882b01007387 */ /* 0x0101e80000100800 */
[----:B0-----:R-:W4:Y:S04]  /*3d9a0*/  LDL.LU R43, [R1+0x1ac8] ;  /* 0x001ac800012b7983 */ /* 0x001f280000300800 */
[----:B------:R-:W2:Y:S04]  /*3d9b0*/  LDL R20, [R1+0xf80] ;  /* 0x000f800001147983 */ /* 0x000ea80000100800 */
[----:B------:R-:W2:Y:S01]  /*3d9c0*/  LDL R21, [R1+0xf84] ;  /* 0x000f840001157983 */ /* 0x000ea20000100800 */
[----:B------:R-:W-:-:S02]  /*3d9d0*/  PRMT R26, RZ, 0x7610, R26 ;  /* 0x00007610ff1a7816 */ /* 0x000fc4000000001a */
[----:B--2---:R-:W-:-:S04]  /*3d9e0*/  @P2 LOP3.LUT R21, R21, R20, RZ, 0x3c, !PT ;  /* 0x0000001415152212 */ /* 0x004fc800078e3cff */
[----:B------:R-:W-:-:S04]  /*3d9f0*/  @P2 LOP3.LUT R20, R21, R20, RZ, 0x3c, !PT ;  /* 0x0000001415142212 */ /* 0x000fc800078e3cff */
[----:B------:R-:W-:-:S05]  /*3da00*/  @P2 LOP3.LUT R21, R21, R20, RZ, 0x3c, !PT ;  /* 0x0000001415152212 */ /* 0x000fca00078e3cff */
[----:B------:R-:W2:Y:S04]  /*3da10*/  @P2 LDG.E.U8 R26, desc[UR14][R20.64] ;  /* 0x0000000e141a2981 */ /* 0x000ea8000c1e1100 */
[----:B--2---:R0:W-:Y:S04]  /*3da20*/  STL [R1+0x384], R26 ;  /* 0x0003841a01007387 */ /* 0x0041e80000100800 */
[----:B0-----:R-:W2:Y:S04]  /*3da30*/  LDL.LU R26, [R1+0x1ac4] ;  /* 0x001ac400011a7983 */ /* 0x001ea80000300800 */
        /* <DEDUP_REMOVED lines=24> */
[----:B------:R-:W2:Y:S01]  /*3dbc0*/  @P2 LDG.E.U8 R40, desc[UR14][R20.64] ;  /* 0x0000000e14282981 */ /* 0x000ea2000c1e1100 */
[----:B------:R-:W-:-:S03]  /*3dbd0*/  ISETP.GT.AND P1, PT, R19, 0x4f, PT ;  /* 0x0000004f1300780c */ /* 0x000fc60003f24270 */
        /* <DEDUP_REMOVED lines=442> */
[----:B------:R0:W2:Y:S04]  /*3f780*/  @P2 LDG.E.U8 R47, desc[UR14][R20.64] ;  /* 0x0000000e142f2981 */ /* 0x0000a8000c1e1100 */
[----:B------:R-:W0:Y:S04]  /*3f790*/  LDL R20, [R1+0x1120] ;  /* 0x0011200001147983 */ /* 0x000e280000100800 */
[----:B------:R-:W0:Y:S01]  /*3f7a0*/  LDL R21, [R1+0x1124] ;  /* 0x0011240001157983 */ /* 0x000e220000100800 */
[----:B------:R-:W-:Y:S02]  /*3f7b0*/  ISETP.GT.AND P1, PT, R19, 0x5b, PT ;  /* 0x0000005b1300780c */ /* 0x000fe40003f24270 */
[----:B------:R-:W-:-:S11]  /*3f7c0*/  PRMT R58, RZ, 0x7610, R58 ;  /* 0x00007610ff3a7816 */ /* 0x000fd6000000003a */
[----:B0-----:R-:W-:-:S04]  /*3f7d0*/  @P1 LOP3.LUT R21, R21, R20, RZ, 0x3c, !PT ;  /* 0x0000001415151212 */ /* 0x001fc800078e3cff */
[----:B------:R-:W-:-:S04]  /*3f7e0*/  @P1 LOP3.LUT R20, R21, R20, RZ, 0x3c, !PT ;  /* 0x0000001415141212 */ /* 0x000fc800078e3cff */
[----:B------:R-:W-:-:S05]  /*3f7f0*/  @P1 LOP3.LUT R21, R21, R20, RZ, 0x3c, !PT ;  /* 0x0000001415151212 */ /* 0x000fca00078e3cff */
[----:B------:R-:W3:Y:S04]  /*3f800*/  @P1 LDG.E.U8 R58, desc[UR14][R20.64] ;  /* 0x0000000e143a1981 */ /* 0x000ee8000c1e1100 */
[----:B--2---:R0:W-:Y:S04]  /*3f810*/  STL [R1+0xcc], R47 ;  /* 0x0000cc2f01007387 */ /* 0x0041e80000100800 */
[----:B0-----:R-:W2:Y:S04]  /*3f820*/  LDL R47, [R1+0x114c] ;  /* 0x00114c00012f7983 */ /* 0x001ea80000100800 */
[----:B---3--:R0:W-:Y:S04]  /*3f830*/  STL [R1+0xc4], R58 ;  /* 0x0000c43a01007387 */ /* 0x0081e80000100800 */
[----:B0-----:R-:W3:Y:S04]  /*3f840*/  LDL.LU R58, [R1+0x19f8] ;  /* 0x0019f800013a7983 */ /* 0x001ee80000300800 */
        /* <DEDUP_REMOVED lines=35> */
[----:B------:R-:W-:-:S03]  /*3fa80*/  PRMT R27, RZ, 0x7610, R27 ;  /* 0x00007610ff1b7816 */ /* 0x000fc6000000001b */
[----:B--2---:R0:W-:Y:S04]  /*3fa90*/  STL [R1+0xac], R50 ;  /* 0x0000ac3201007387 */ /* 0x0041e80000100800 */
[----:B0-----:R-:W2:Y:S04]  /*3faa0*/  LDL.LU R50, [R1+0x19e8] ;  /* 0x0019e80001327983 */ /* 0x001ea80000300800 */
[----:B------:R-:W2:Y:S01]  /*3fab0*/  LDL R21, [R1+0x1148] ;  /* 0x0011480001157983 */ /* 0x000ea20000100800 */
[----:B------:R-:W-:Y:S01]  /*3fac0*/  @P2 IMAD.MOV.U32 R20, RZ, RZ, R47 ;  /* 0x000000ffff142224 */ /* 0x000fe200078e002f */
[----:B------:R-:W-:-:S02]  /*3fad0*/  PRMT R48, RZ, 0x7610, R48 ;  /* 0x00007610ff307816 */ /* 0x000fc40000000030 */
[----:B------:R-:W3:Y:S04]  /*3fae0*/  LDL R47, [R1+0x1178] ;  /* 0x00117800012f7983 */ /* 0x000ee80000100800 */
[----:B--2---:R0:W2:Y:S04]  /*3faf0*/  @P2 LDG.E.U8 R27, desc[UR14][R20.64] ;  /* 0x0000000e141b2981 */ /* 0x0040a8000c1e1100 */
[----:B------:R-:W0:Y:S04]  /*3fb00*/  LDL R20, [R1+0x1150] ;  /* 0x0011500001147983 */ /* 0x000e280000100800 */
[----:B------:R-:W0:Y:S02]  /*3fb10*/  LDL R21, [R1+0x1154] ;  /* 0x0011540001157983 */ /* 0x000e240000100800 */
        /* <DEDUP_REMOVED lines=39> */
[----:B------:R-:W-:Y:S02]  /*3fd90*/  PRMT R53, RZ, 0x7610, R53 ;  /* 0x00007610ff357816 */ /* 0x000fe40000000035 */
[----:B--2---:R-:W-:-:S04]  /*3fda0*/  @P1 LOP3.LUT R21, R21, R20, RZ, 0x3c, !PT ;  /* 0x0000001415151212 */ /* 0x004fc800078e3cff */
[----:B------:R-:W-:-:S04]  /*3fdb0*/  @P1 LOP3.LUT R20, R21, R20, RZ, 0x3c, !PT ;  /* 0x0000001415141212 */ /* 0x000fc800078e3cff */
[----:B------:R-:W-:-:S05]  /*3fdc0*/  @P1 LOP3.LUT R21, R21, R20, RZ, 0x3c, !PT ;  /* 0x0000001415151212 */ /* 0x000fca00078e3cff */
[----:B------:R0:W2:Y:S02]  /*3fdd0*/  @P1 LDG.E.U8 R51, desc[UR14][R20.64] ;  /* 0x0000000e14331981 */ /* 0x0000a4000c1e1100 */
[----:B0-----:R-:W-:Y:S02]  /*3fde0*/  @P1 IMAD.MOV.U32 R20, RZ, RZ, R27 ;  /* 0x000000ffff141224 */ /* 0x001fe400078e001b */
[----:B------:R-:W-:-:S05]  /*3fdf0*/  @P1 IMAD.MOV.U32 R21, RZ, RZ, R47 ;  /* 0x000000ffff151224 */ /* 0x000fca00078e002f */
[----:B------:R-:W3:Y:S04]  /*3fe00*/  @P1 LDG.E.U8 R53, desc[UR14][R20.64] ;  /* 0x0000000e14351981 */ /* 0x000ee8000c1e1100 */
[----:B--2---:R0:W-:Y:S04]  /*3fe10*/  STL [R1+0x90], R51 ;  /* 0x0000903301007387 */ /* 0x0041e80000100800 */
[----:B0-----:R-:W2:Y:S04]  /*3fe20*/  LDL.LU R51, [R1+0x19d4] ;  /* 0x0019d40001337983 */ /* 0x001ea80000300800 */
[----:B------:R-:W2:Y:S04]  /*3fe30*/  LDL R47, [R1+0x11a0] ;  /* 0x0011a000012f7983 */ /* 0x000ea80000100800 */
[----:B------:R-:W2:Y:S04]  /*3fe40*/  LDL R27, [R1+0x11a4] ;  /* 0x0011a400011b7983 */ /* 0x000ea80000100800 */
[----:B---3--:R0:W-:Y:S04]  /*3fe50*/  STL [R1+0x8c], R53 ;  /* 0x00008c3501007387 */ /* 0x0081e80000100800 */
[----:B0-----:R-:W3:Y:S04]  /*3fe60*/  LDL.LU R53, [R1+0x19d0] ;  /* 0x0019d00001357983 */ /* 0x001ee80000300800 */
[----:B------:R-:W2:Y:S04]  /*3fe70*/  LDL R20, [R1+0x1180] ;  /* 0x0011800001147983 */ /* 0x000ea80000100800 */
[----:B------:R-:W2:Y:S01]  /*3fe80*/  LDL R21, [R1+0x1184] ;  /* 0x0011840001157983 */ /* 0x000ea20000100800 */
[----:B------:R-:W-:-:S02]  /*3fe90*/  ISETP.GT.AND P2, PT, R19, 0x5e, PT ;  /* 0x0000005e1300780c */ /* 0x000fc40003f44270 */
[----:B------:R-:W-:-:S11]  /*3fea0*/  PRMT R55, RZ, 0x7610, R55 ;  /* 0x00007610ff377816 */ /* 0x000fd60000000037 */
        /* <DEDUP_REMOVED lines=26> */
[----:B------:R-:W-:-:S02]  /*40050*/  ISETP.GT.AND P1, PT, R19, 0x5f, PT ;  /* 0x0000005f1300780c */ /* 0x000fc40003f24270 */
[----:B------:R-:W-:Y:S02]  /*40060*/  PRMT R61, RZ, 0x7610, R61 ;  /* 0x00007610ff3d7816 */ /* 0x000fe4000000003d */
        /* <DEDUP_REMOVED lines=44> */
[----:B----4-:R-:W-:-:S02]  /*40330*/  PRMT R43, RZ, 0x7610, R43 ;  /* 0x00007610ff2b7816 */ /* 0x010fc4000000002b */
[----:B------:R-:W-:Y:S02]  /*40340*/  PRMT R71, RZ, 0x7610, R71 ;  /* 0x00007610ff477816 */ /* 0x000fe40000000047 */
[----:B--2---:R-:W-:-:S04]  /*40350*/  @P2 LOP3.LUT R21, R21, R20, RZ, 0x3c, !PT ;  /* 0x0000001415152212 */ /* 0x004fc800078e3cff */
[----:B------:R-:W-:-:S04]  /*40360*/  @P2 LOP3.LUT R20, R21, R20, RZ, 0x3c, !PT ;  /* 0x0000001415142212 */ /* 0x000fc800078e3cff */
[----:B------:R-:W-:-:S05]  /*40370*/  @P2 LOP3.LUT R21, R21, R20, RZ, 0x3c, !PT ;  /* 0x0000001415152212 */ /* 0x000fca00078e3cff */
[----:B------:R0:W2:Y:S02]  /*40380*/  @P2 LDG.E.U8 R43, desc[UR14][R20.64] ;  /* 0x0000000e142b2981 */ /* 0x0000a4000c1e1100 */
[----:B0-----:R-:W-:Y:S02]  /*40390*/  @P2 IMAD.MOV.U32 R20, RZ, RZ, R27 ;  /* 0x000000ffff142224 */ /* 0x001fe400078e001b */
[----:B------:R-:W-:-:S05]  /*403a0*/  @P2 IMAD.MOV.U32 R21, RZ, RZ, R47 ;  /* 0x000000ffff152224 */ /* 0x000fca00078e002f */
[----:B------:R-:W4:Y:S04]  /*403b0*/  @P2 LDG.E.U8 R71, desc[UR14][R20.64] ;  /* 0x0000000e14472981 */ /* 0x000f28000c1e1100 */
[----:B--2---:R0:W-:Y:S04]  /*403c0*/  STL [R1+0x84], R43 ;  /* 0x0000842b01007387 */ /* 0x0041e80000100800 */
[----:B------:R-:W2:Y:S04]  /*403d0*/  LDL R47, [R1+0x11f0] ;  /* 0x0011f000012f7983 */ /* 0x000ea80000100800 */
[----:B------:R-:W2:Y:S04]  /*403e0*/  LDL R27, [R1+0x11f4] ;  /* 0x0011f400011b7983 */ /* 0x000ea80000100800 */
[----:B0-----:R-:W2:Y:S04]  /*403f0*/  LDL R43, [R1+0x11ec] ;  /* 0x0011ec00012b7983 */ /* 0x001ea80000100800 */
        /* <DEDUP_REMOVED lines=35> */
[----:B--2---:R0:W2:Y:S02]  /*40630*/  @P1 LDG.E.U8 R15, desc[UR14][R20.64] ;  /* 0x0000000e140f1981 */ /* 0x0040a4000c1e1100 */
[----:B0-----:R-:W-:Y:S02]  /*40640*/  @P1 IMAD.MOV.U32 R20, RZ, RZ, R27 ;  /* 0x000000ffff141224 */ /* 0x001fe400078e001b */
[----:B------:R-:W-:-:S05]  /*40650*/  @P1 IMAD.MOV.U32 R21, RZ, RZ, R47 ;  /* 0x000000ffff151224 */ /* 0x000fca00078e002f */
[----:B------:R-:W3:Y:S04]  /*40660*/  @P1 LDG.E.U8 R26, desc[UR14][R20.64] ;  /* 0x0000000e141a1981 */ /* 0x000ee8000c1e1100 */
[----:B--2---:R0:W-:Y:S04]  /*40670*/  STL [R1+0x70], R15 ;  /* 0x0000700f01007387 */ /* 0x0041e80000100800 */
[----:B0-----:R-:W2:Y:S04]  /*40680*/  LDL.LU R15, [R1+0x199c] ;  /* 0x00199c00010f7983 */ /* 0x001ea80000300800 */
[----:B------:R-:W2:Y:S04]  /*40690*/  LDL R20, [R1+0x11f8] ;  /* 0x0011f80001147983 */ /* 0x000ea80000100800 */
[----:B------:R-:W2:Y:S01]  /*406a0*/  LDL R21, [R1+0x11fc] ;  /* 0x0011fc0001157983 */ /* 0x000ea20000100800 */
[----:B------:R-:W-:-:S03]  /*406b0*/  PRMT R10, RZ, 0x7610, R10 ;  /* 0x00007610ff0a7816 */ /* 0x000fc6000000000a */
[----:B------:R-:W4:Y:S04]  /*406c0*/  LDL R47, [R1+0x1214] ;  /* 0x00121400012f7983 */ /* 0x000f280000100800 */
[----:B------:R-:W4:Y:S04]  /*406d0*/  LDL R27, [R1+0x1218] ;  /* 0x00121800011b7983 */ /* 0x000f280000100800 */
[----:B---3--:R0:W-:Y:S01]  /*406e0*/  STL [R1+0x6c], R26 ;  /* 0x00006c1a01007387 */ /* 0x0081e20000100800 */
[----:B------:R-:W-:Y:S02]  /*406f0*/  ISETP.GT.AND P2, PT, R19, 0x62, PT ;  /* 0x000000621300780c */ /* 0x000fe40003f44270 */
[----:B------:R-:W-:Y:S01]  /*40700*/  PRMT R82, RZ, 0x7610, R82 ;  /* 0x00007610ff527816 */ /* 0x000fe20000000052 */
[----:B0-----:R-:W3:Y:S01]  /*40710*/  LDL R26, [R1+0x121c] ;  /* 0x00121c00011a7983 */ /* 0x001ee20000100800 */
[----:B--2---:R-:W-:-:S04]  /*40720*/  @P1 LOP3.LUT R21, R21, R20, RZ, 0x3c, !PT ;  /* 0x0000001415151212 */ /* 0x004fc800078e3cff */
[----:B------:R-:W-:-:S04]  /*40730*/  @P1 LOP3.LUT R20, R21, R20, RZ, 0x3c, !PT ;  /* 0x0000001415141212 */ /* 0x000fc800078e3cff */
[----:B------:R-:W-:-:S05]  /*40740*/  @P1 LOP3.LUT R21, R21, R20, RZ, 0x3c, !PT ;  /* 0x0000001415151212 */ /* 0x000fca00078e3cff */
[----:B------:R0:W2:Y:S04]  /*40750*/  @P1 LDG.E.U8 R10, desc[UR14][R20.64] ;  /* 0x0000000e140a1981 */ /* 0x0000a8000c1e1100 */
[----:B------:R-:W0:Y:S04]  /*40760*/  LDL R20, [R1+0x1200] ;  /* 0x0012000001147983 */ /* 0x000e280000100800 */
[----:B------:R-:W0:Y:S02]  /*40770*/  LDL R21, [R1+0x1204] ;  /* 0x0012040001157983 */ /* 0x000e240000100800 */
[----:B0-----:R-:W-:-:S04]  /*40780*/  @P2 LOP3.LUT R21, R21, R20, RZ, 0x3c, !PT ;  /* 0x0000001415152212 */ /* 0x001fc800078e3cff */
[----:B------:R-:W-:-:S04]  /*40790*/  @P2 LOP3.LUT R20, R21, R20, RZ, 0x3c, !PT ;  /* 0x0000001415142212 */ /* 0x000fc800078e3cff */
[----:B------:R-:W-:-:S05]  /*407a0*/  @P2 LOP3.LUT R21, R21, R20, RZ, 0x3c, !PT ;  /* 0x0000001415152212 */ /* 0x000fca00078e3cff */
[----:B------:R-:W3:Y:S04]  /*407b0*/  @P2 LDG.E.U8 R82, desc[UR14][R20.64] ;  /* 0x0000000e14522981 */ /* 0x000ee8000c1e1100 */
[----:B--2---:R-:W-:Y:S01]  /*407c0*/  STL [R1+0x1974], R10 ;  /* 0x0019740a01007387 */ /* 0x004fe20000100800 */
[----:B------:R-:W-:-:S03]  /*407d0*/  PRMT R40, RZ, 0x7610, R40 ;  /* 0x00007610ff287816 */ /* 0x000fc60000000028 */
[----:B---3--:R-:W-:Y:S04]  /*407e0*/  STL [R1+0x64], R82 ;  /* 0x0000645201007387 */ /* 0x008fe80000100800 */
[----:B------:R-:W2:Y:S01]  /*407f0*/  LDL R21, [R1+0x1208] ;  /* 0x0012080001157983 */ /* 0x000ea20000100800 */
[----:B------:R-:W-:Y:S01]  /*40800*/  @P2 IMAD.MOV.U32 R20, RZ, RZ, R43 ;  /* 0x000000ffff142224 */ /* 0x000fe200078e002b */
[----:B------:R-:W-:Y:S02]  /*40810*/  PRMT R42, RZ, 0x7610, R42 ;  /* 0x00007610ff2a7816 */ /* 0x000fe4000000002a */
[----:B------:R-:W-:Y:S01]  /*40820*/  PRMT R11, RZ, 0x7610, R11 ;  /* 0x00007610ff0b7816 */ /* 0x000fe2000000000b */
[----:B------:R-:W3:Y:S04]  /*40830*/  LDL R43, [R1+0x1228] ;  /* 0x00122800012b7983 */ /* 0x000ee80000100800 */
[----:B--2---:R4:W2:Y:S04]  /*40840*/  @P2 LDG.E.U8 R40, desc[UR14][R20.64] ;  /* 0x0000000e14282981 */ /* 0x0048a8000c1e1100 */
[----:B------:R-:W2:Y:S01]  /*40850*/  LDL R21, [R1+0x1210] ;  /* 0x0012100001157983 */ /* 0x000ea20000100800 */
[----:B----4-:R-:W-:-:S05]  /*40860*/  @P2 IMAD.MOV.U32 R20, RZ, RZ, R47 ;  /* 0x000000ffff142224 */ /* 0x010fca00078e002f */
[----:B--2---:R0:W2:Y:S04]  /*40870*/  @P2 LDG.E.U8 R42, desc[UR14][R20.64] ;  /* 0x0000000e142a2981 */ /* 0x0040a8000c1e1100 */
[----:B------:R1:W-:Y:S04]  /*40880*/  STL [R1+0x5c], R40 ;  /* 0x00005c2801007387 */ /* 0x0003e80000100800 */
[----:B------:R-:W4:Y:S01]  /*40890*/  LDL R47, [R1+0x1230] ;  /* 0x00123000012f7983 */ /* 0x000f220000100800 */
[----:B0-----:R-:W-:Y:S02]  /*408a0*/  @P2 IMAD.MOV.U32 R20, RZ, RZ, R26 ;  /* 0x000000ffff142224 */ /* 0x001fe400078e001a */
[----:B------:R-:W-:Y:S01]  /*408b0*/  @P2 IMAD.MOV.U32 R21, RZ, RZ, R27 ;  /* 0x000000ffff152224 */ /* 0x000fe200078e001b */
[----:B-1----:R-:W3:Y:S04]  /*408c0*/  LDL R40, [R1+0x122c] ;  /* 0x00122c0001287983 */ /* 0x002ee80000100800 */
[----:B------:R0:W3:Y:S04]  /*408d0*/  @P2 LDG.E.U8 R11, desc[UR14][R20.64] ;  /* 0x0000000e140b2981 */ /* 0x0000e8000c1e1100 */
[----:B--2---:R1:W-:Y:S04]  /*408e0*/  STL [R1+0x58], R42 ;  /* 0x0000582a01007387 */ /* 0x0043e80000100800 */
[----:B------:R-:W0:Y:S04]  /*408f0*/  LDL R20, [R1+0x1220] ;  /* 0x0012200001147983 */ /* 0x000e280000100800 */
[----:B------:R-:W0:Y:S01]  /*40900*/  LDL R21, [R1+0x1224] ;  /* 0x0012240001157983 */ /* 0x000e220000100800 */
[----:B------:R-:W-:-:S02]  /*40910*/  ISETP.GT.AND P1, PT, R19, 0x63, PT ;  /* 0x000000631300780c */ /* 0x000fc40003f24270 */
[----:B------:R-:W-:Y:S02]  /*40920*/  PRMT R44, RZ, 0x7610, R44 ;  /* 0x00007610ff2c7816 */ /* 0x000fe4000000002c */
[----:B------:R-:W-:Y:S01]  /*40930*/  PRMT R29, RZ, 0x7610, R29 ;  /* 0x00007610ff1d7816 */ /* 0x000fe2000000001d */
[----:B------:R-:W2:Y:S04]  /*40940*/  LDL R27, [R1+0x1238] ;  /* 0x00123800011b7983 */ /* 0x000ea80000100800 */
[----:B------:R-:W2:Y:S04]  /*40950*/  LDL R26, [R1+0x123c] ;  /* 0x00123c00011a7983 */ /* 0x000ea80000100800 */
[----:B-1----:R-:W2:Y:S01]  /*40960*/  LDL R42, [R1+0x1234] ;  /* 0x00123400012a7983 */ /* 0x002ea20000100800 */
[----:B0-----:R-:W-:-:S04]  /*40970*/  @P1 LOP3.LUT R21, R21, R20, RZ, 0x3c, !PT ;  /* 0x0000001415151212 */ /* 0x001fc800078e3cff */
[----:B------:R-:W-:-:S04]  /*40980*/  @P1 LOP3.LUT R20, R21, R20, RZ, 0x3c, !PT ;  /* 0x0000001415141212 */ /* 0x000fc800078e3cff */
[----:B------:R-:W-:-:S05]  /*40990*/  @P1 LOP3.LUT R21, R21, R20, RZ, 0x3c, !PT ;  /* 0x0000001415151212 */ /* 0x000fca00078e3cff */
[----:B------:R3:W4:Y:S02]  /*409a0*/  @P1 LDG.E.U8 R44, desc[UR14][R20.64] ;  /* 0x0000000e142c1981 */ /* 0x000724000c1e1100 */
[----:B---3--:R-:W-:Y:S02]  /*409b0*/  @P1 IMAD.MOV.U32 R20, RZ, RZ, R40 ;  /* 0x000000ffff141224 */ /* 0x008fe400078e0028 */
[----:B------:R-:W-:-:S05]  /*409c0*/  @P1 IMAD.MOV.U32 R21, RZ, RZ, R43 ;  /* 0x000000ffff151224 */ /* 0x000fca00078e002b */
[----:B------:R2:W3:Y:S04]  /*409d0*/  @P1 LDG.E.U8 R29, desc[UR14][R20.64] ;  /* 0x0000000e141d1981 */ /* 0x0004e8000c1e1100 */
[----:B------:R0:W-:Y:S01]  /*409e0*/  STL [R1+0x1968], R11 ;  /* 0x0019680b01007387 */ /* 0x0001e20000100800 */
[----:B--2---:R-:W-:Y:S01]  /*409f0*/  @P1 IMAD.MOV.U32 R20, RZ, RZ, R42 ;  /* 0x000000ffff141224 */ /* 0x004fe200078e002a */
[----:B0-----:R-:W-:Y:S01]  /*40a00*/  PRMT R11, RZ, 0x7610, R11 ;  /* 0x00007610ff0b7816 */ /* 0x001fe2000000000b */
[----:B----4-:R-:W-:-:S05]  /*40a10*/  @P1 IMAD.MOV.U32 R21, RZ, RZ, R47 ;  /* 0x000000ffff151224 */ /* 0x010fca00078e002f */
[----:B------:R0:W2:Y:S04]  /*40a20*/  @P1 LDG.E.U8 R11, desc[UR14][R20.64] ;  /* 0x0000000e140b1981 */ /* 0x0000a8000c1e1100 */
[----:B------:R1:W-:Y:S04]  /*40a30*/  STL [R1+0x4c], R44 ;  /* 0x00004c2c01007387 */ /* 0x0003e80000100800 */
[----:B------:R-:W4:Y:S04]  /*40a40*/  LDL R43, [R1+0x1244] ;  /* 0x00124400012b7983 */ /* 0x000f280000100800 */
[----:B------:R-:W4:Y:S04]  /*40a50*/  LDL R40, [R1+0x1248] ;  /* 0x0012480001287983 */ /* 0x000f280000100800 */
[----:B-1----:R-:W4:Y:S04]  /*40a60*/  LDL R44, [R1+0x1240] ;  /* 0x00124000012c7983 */ /* 0x002f280000100800 */
[----:B---3--:R1:W-:Y:S01]  /*40a70*/  STL [R1+0x44], R29 ;  /* 0x0000441d01007387 */ /* 0x0083e20000100800 */
[----:B------:R-:W-:-:S02]  /*40a80*/  ISETP.GT.AND P2, PT, R19, 0x64, PT ;  /* 0x000000641300780c */ /* 0x000fc40003f44270 */
[----:B------:R-:W-:Y:S01]  /*40a90*/  PRMT R12, RZ, 0x7610, R12 ;  /* 0x00007610ff0c7816 */ /* 0x000fe2000000000c */
[----:B0-----:R-:W-:Y:S02]  /*40aa0*/  @P1 IMAD.MOV.U32 R20, RZ, RZ, R26 ;  /* 0x000000ffff141224 */ /* 0x001fe400078e001a */
[----:B------:R-:W-:Y:S01]  /*40ab0*/  @P1 IMAD.MOV.U32 R21, RZ, RZ, R27 ;  /* 0x000000ffff151224 */ /* 0x000fe200078e001b */
[----:B------:R-:W3:Y:S04]  /*40ac0*/  LDL R42, [R1+0x1250] ;  /* 0x00125000012a7983 */ /* 0x000ee80000100800 */
[----:B------:R4:W3:Y:S04]  /*40ad0*/  @P1 LDG.E.U8 R12, desc[UR14][R20.64] ;  /* 0x0000000e140c1981 */ /* 0x0008e8000c1e1100 */
[----:B-1----:R-:W3:Y:S01]  /*40ae0*/  LDL R29, [R1+0x124c] ;  /* 0x00124c00011d7983 */ /* 0x002ee20000100800 */
[----:B------:R-:W-:-:S03]  /*40af0*/  PRMT R41, RZ, 0x7610, R41 ;  /* 0x00007610ff297816 */ /* 0x000fc60000000029 */
[----:B--2---:R0:W-:Y:S01]  /*40b00*/  STL [R1+0x40], R11 ;  /* 0x0000400b01007387 */ /* 0x0041e20000100800 */
[----:B------:R-:W-:-:S03]  /*40b10*/  PRMT R23, RZ, 0x7610, R23 ;  /* 0x00007610ff177816 */ /* 0x000fc60000000017 */
[----:B------:R-:W2:Y:S04]  /*40b20*/  LDL R27, [R1+0x1258] ;  /* 0x00125800011b7983 */ /* 0x000ea80000100800 */
[----:B------:R-:W2:Y:S04]  /*40b30*/  LDL R26, [R1+0x125c] ;  /* 0x00125c00011a7983 */ /* 0x000ea80000100800 */
[----:B0-----:R-:W2:Y:S01]  /*40b40*/  LDL R11, [R1+0x1254] ;  /* 0x00125400010b7983 */ /* 0x001ea20000100800 */
[----:B----4-:R-:W-:Y:S02]  /*40b50*/  @P2 IMAD.MOV.U32 R20, RZ, RZ, R43 ;  /* 0x000000ffff142224 */ /* 0x010fe400078e002b */
[----:B------:R-:W-:-:S05]  /*40b60*/  @P2 IMAD.MOV.U32 R21, RZ, RZ, R44 ;  /* 0x000000ffff152224 */ /* 0x000fca00078e002c */
[----:B------:R0:W4:Y:S02]  /*40b70*/  @P2 LDG.E.U8 R41, desc[UR14][R20.64] ;  /* 0x0000000e14292981 */ /* 0x000124000c1e1100 */
[----:B0-----:R-:W-:Y:S02]  /*40b80*/  @P2 IMAD.MOV.U32 R21, RZ, RZ, R40 ;  /* 0x000000ffff152224 */ /* 0x001fe400078e0028 */
[----:B---3--:R-:W-:-:S05]  /*40b90*/  @P2 IMAD.MOV.U32 R20, RZ, RZ, R29 ;  /* 0x000000ffff142224 */ /* 0x008fca00078e001d */
[----:B------:R0:W3:Y:S04]  /*40ba0*/  @P2 LDG.E.U8 R23, desc[UR14][R20.64] ;  /* 0x0000000e14172981 */ /* 0x0000e8000c1e1100 */
[----:B------:R1:W-:Y:S01]  /*40bb0*/  STL [R1+0x1964], R12 ;  /* 0x0019640c01007387 */ /* 0x0003e20000100800 */
[----:B0-----:R-:W-:Y:S01]  /*40bc0*/  @P2 IMAD.MOV.U32 R21, RZ, RZ, R42 ;  /* 0x000000ffff152224 */ /* 0x001fe200078e002a */
[----:B-1----:R-:W-:Y:S01]  /*40bd0*/  PRMT R12, RZ, 0x7610, R12 ;  /* 0x00007610ff0c7816 */ /* 0x002fe2000000000c */
[----:B--2---:R-:W-:-:S05]  /*40be0*/  @P2 IMAD.MOV.U32 R20, RZ, RZ, R11 ;  /* 0x000000ffff142224 */ /* 0x004fca00078e000b */
[----:B------:R0:W2:Y:S01]  /*40bf0*/  @P2 LDG.E.U8 R12, desc[UR14][R20.64] ;  /* 0x0000000e140c2981 */ /* 0x0000a2000c1e1100 */
[----:B------:R-:W-:Y:S01]  /*40c00*/  PRMT R13, RZ, 0x7610, R13 ;  /* 0x00007610ff0d7816 */ /* 0x000fe2000000000d */
[----:B0-----:R-:W-:Y:S02]  /*40c10*/  @P2 IMAD.MOV.U32 R20, RZ, RZ, R26 ;  /* 0x000000ffff142224 */ /* 0x001fe400078e001a */
[----:B------:R-:W-:-:S05]  /*40c20*/  @P2 IMAD.MOV.U32 R21, RZ, RZ, R27 ;  /* 0x000000ffff152224 */ /* 0x000fca00078e001b */
[----:B------:R-:W2:Y:S04]  /*40c30*/  @P2 LDG.E.U8 R13, desc[UR14][R20.64] ;  /* 0x0000000e140d2981 */ /* 0x000ea8000c1e1100 */
[----:B----4-:R0:W-:Y:S04]  /*40c40*/  STL [R1+0x34], R41 ;  /* 0x0000342901007387 */ /* 0x0101e80000100800 */
[----:B------:R-:W4:Y:S04]  /*40c50*/  LDL R40, [R1+0x1264] ;  /* 0x0012640001287983 */ /* 0x000f280000100800 */
[----:B------:R-:W4:Y:S04]  /*40c60*/  LDL R29, [R1+0x1268] ;  /* 0x00126800011d7983 */ /* 0x000f280000100800 */
[----:B0-----:R-:W4:Y:S04]  /*40c70*/  LDL R41, [R1+0x1260] ;  /* 0x0012600001297983 */ /* 0x001f280000100800 */
[----:B---3--:R0:W-:Y:S01]  /*40c80*/  STL [R1+0x2c], R23 ;  /* 0x00002c1701007387 */ /* 0x0081e20000100800 */
[----:B------:R-:W-:-:S03]  /*40c90*/  ISETP.GT.AND P1, PT, R19, 0x65, PT ;  /* 0x000000651300780c */ /* 0x000fc60003f24270 */
[----:B------:R-:W3:Y:S04]  /*40ca0*/  LDL R11, [R1+0x1274] ;  /* 0x00127400010b7983 */ /* 0x000ee80000100800 */
[----:B0-----:R-:W3:Y:S01]  /*40cb0*/  LDL R23, [R1+0x126c] ;  /* 0x00126c0001177983 */ /* 0x001ee20000100800 */
[----:B------:R-:W-:-:S03]  /*40cc0*/  PRMT R38, RZ, 0x7610, R38 ;  /* 0x00007610ff267816 */ /* 0x000fc60000000026 */
[----:B--2---:R0:W-:Y:S04]  /*40cd0*/  STL [R1+0x28], R12 ;  /* 0x0000280c01007387 */ /* 0x0041e80000100800 */
[----:B------:R-:W2:Y:S04]  /*40ce0*/  LDL R27, [R1+0x1278] ;  /* 0x00127800011b7983 */ /* 0x000ea80000100800 */
[----:B------:R-:W2:Y:S04]  /*40cf0*/  LDL R26, [R1+0x127c] ;  /* 0x00127c00011a7983 */ /* 0x000ea80000100800 */
[----:B0-----:R-:W2:Y:S04]  /*40d00*/  LDL R12, [R1+0x1270] ;  /* 0x00127000010c7983 */ /* 0x001ea80000100800 */
[----:B------:R-:W-:Y:S01]  /*40d10*/  STL [R1+0x1960], R13 ;  /* 0x0019600d01007387 */ /* 0x000fe20000100800 */
[----:B----4-:R-:W-:-:S02]  /*40d20*/  @P1 IMAD.MOV.U32 R20, RZ, RZ, R40 ;  /* 0x000000ffff141224 */ /* 0x010fc400078e0028 */
[----:B------:R-:W-:-:S05]  /*40d30*/  @P1 IMAD.MOV.U32 R21, RZ, RZ, R41 ;  /* 0x000000ffff151224 */ /* 0x000fca00078e0029 */
[----:B------:R0:W4:Y:S02]  /*40d40*/  @P1 LDG.E.U8 R38, desc[UR14][R20.64] ;  /* 0x0000000e14261981 */ /* 0x000124000c1e1100 */
[----:B0-----:R-:W-:Y:S02]  /*40d50*/  @P1 IMAD.MOV.U32 R21, RZ, RZ, R29 ;  /* 0x000000ffff151224 */ /* 0x001fe400078e001d */
[----:B---3--:R-:W-:Y:S01]  /*40d60*/  @P1 IMAD.MOV.U32 R20, RZ, RZ, R23 ;  /* 0x000000ffff141224 */ /* 0x008fe200078e0017 */
[----:B------:R-:W3:Y:S04]  /*40d70*/  LDL R29, [R1+0x1280] ;  /* 0x00128000011d7983 */ /* 0x000ee80000100800 */
[----:B------:R-:W4:Y:S01]  /*40d80*/  LDL R23, [R1+0x1284] ;  /* 0x0012840001177983 */ /* 0x000f220000100800 */
[----:B------:R-:W-:-:S02]  /*40d90*/  PRMT R37, RZ, 0x7610, R37 ;  /* 0x00007610ff257816 */ /* 0x000fc40000000025 */
[----:B------:R-:W-:Y:S02]  /*40da0*/  ISETP.GT.AND P2, PT, R19, 0x66, PT ;  /* 0x000000661300780c */ /* 0x000fe40003f44270 */
[----:B------:R-:W-:Y:S02]  /*40db0*/  PRMT R32, RZ, 0x7610, R32 ;  /* 0x00007610ff207816 */ /* 0x000fe40000000020 */
[----:B------:R0:W4:Y:S01]  /*40dc0*/  @P1 LDG.E.U8 R37, desc[UR14][R20.64] ;  /* 0x0000000e14251981 */ /* 0x000122000c1e1100 */
[----:B------:R-:W-:Y:S01]  /*40dd0*/  PRMT R14, RZ, 0x7610, R14 ;  /* 0x00007610ff0e7816 */ /* 0x000fe2000000000e */
[----:B0-----:R-:W-:Y:S02]  /*40de0*/  @P1 IMAD.MOV.U32 R20, RZ, RZ, R11 ;  /* 0x000000ffff141224 */ /* 0x001fe400078e000b */
[----:B--2---:R-:W-:Y:S01]  /*40df0*/  @P1 IMAD.MOV.U32 R21, RZ, RZ, R12 ;  /* 0x000000ffff151224 */ /* 0x004fe200078e000c */
[----:B------:R-:W-:Y:S01]  /*40e00*/  PRMT R24, RZ, 0x7610, R24 ;  /* 0x00007610ff187816 */ /* 0x000fe20000000018 */
[----:B------:R-:W2:Y:S04]  /*40e10*/  LDL R12, [R1+0x1288] ;  /* 0x00128800010c7983 */ /* 0x000ea80000100800 */
[----:B------:R0:W2:Y:S04]  /*40e20*/  @P1 LDG.E.U8 R32, desc[UR14][R20.64] ;  /* 0x0000000e14201981 */ /* 0x0000a8000c1e1100 */
[----:B------:R-:W2:Y:S01]  /*40e30*/  LDL R11, [R1+0x128c] ;  /* 0x00128c00010b7983 */ /* 0x000ea20000100800 */
[----:B0-----:R-:W-:-:S02]  /*40e40*/  @P1 IMAD.MOV.U32 R20, RZ, RZ, R26 ;  /* 0x000000ffff141224 */ /* 0x001fc400078e001a */
[----:B------:R-:W-:-:S05]  /*40e50*/  @P1 IMAD.MOV.U32 R21, RZ, RZ, R27 ;  /* 0x000000ffff151224 */ /* 0x000fca00078e001b */
[----:B------:R3:W2:Y:S02]  /*40e60*/  @P1 LDG.E.U8 R14, desc[UR14][R20.64] ;  /* 0x0000000e140e1981 */ /* 0x0006a4000c1e1100 */
[----:B---3--:R-:W-:Y:S02]  /*40e70*/  @P2 IMAD.MOV.U32 R21, RZ, RZ, R29 ;  /* 0x000000ffff152224 */ /* 0x008fe400078e001d */
[----:B----4-:R-:W-:-:S05]  /*40e80*/  @P2 IMAD.MOV.U32 R20, RZ, RZ, R23 ;  /* 0x000000ffff142224 */ /* 0x010fca00078e0017 */
[----:B------:R-:W3:Y:S04]  /*40e90*/  @P2 LDG.E.U8 R24, desc[UR14][R20.64] ;  /* 0x0000000e14182981 */ /* 0x000ee8000c1e1100 */
[----:B------:R0:W-:Y:S04]  /*40ea0*/  STL [R1+0x1c], R38 ;  /* 0x00001c2601007387 */ /* 0x0001e80000100800 */
[----:B0-----:R-:W4:Y:S04]  /*40eb0*/  LDL R38, [R1+0x1290] ;  /* 0x0012900001267983 */ /* 0x001f280000100800 */
[----:B------:R0:W-:Y:S04]  /*40ec0*/  STL [R1+0x18], R37 ;  /* 0x0000182501007387 */ /* 0x0001e80000100800 */
[----:B------:R-:W4:Y:S04]  /*40ed0*/  LDL R27, [R1+0x1298] ;  /* 0x00129800011b7983 */ /* 0x000f280000100800 */
[----:B------:R-:W4:Y:S04]  /*40ee0*/  LDL R26, [R1+0x129c] ;  /* 0x00129c00011a7983 */ /* 0x000f280000100800 */
[----:B0-----:R-:W4:Y:S04]  /*40ef0*/  LDL R37, [R1+0x1294] ;  /* 0x0012940001257983 */ /* 0x001f280000100800 */
[----:B--2---:R-:W-:Y:S04]  /*40f00*/  STL [R1+0x1954], R14 ;  /* 0x0019540e01007387 */ /* 0x004fe80000100800 */
[----:B------:R-:W2:Y:S04]  /*40f10*/  LDL R29, [R1+0x12a0] ;  /* 0x0012a000011d7983 */ /* 0x000ea80000100800 */
[----:B------:R-:W2:Y:S04]  /*40f20*/  LDL R23, [R1+0x12a4] ;  /* 0x0012a40001177983 */ /* 0x000ea80000100800 */
[----:B------:R0:W-:Y:S04]  /*40f30*/  STL [R1+0x14], R32 ;  /* 0x0000142001007387 */ /* 0x0001e80000100800 */
[----:B0-----:R-:W2:Y:S04]  /*40f40*/  LDL R32, [R1+0x12a8] ;  /* 0x0012a80001207983 */ /* 0x001ea80000100800 */
[----:B---3--:R0:W-:Y:S04]  /*40f50*/  STL [R1+0x204], R24 ;  /* 0x0002041801007387 */ /* 0x0081e80000100800 */
[----:B0-----:R-:W3:Y:S01]  /*40f60*/  LDL R24, [R1+0x12ac] ;  /* 0x0012ac0001187983 */ /* 0x001ee20000100800 */
[----:B------:R-:W-:Y:S01]  /*40f70*/  PRMT R39, RZ, 0x7610, R39 ;  /* 0x00007610ff277816 */ /* 0x000fe20000000027 */
[----:B------:R-:W-:-:S02]  /*40f80*/  @P2 IMAD.MOV.U32 R20, RZ, RZ, R11 ;  /* 0x000000ffff142224 */ /* 0x000fc400078e000b */
[----:B------:R-:W-:Y:S01]  /*40f90*/  @P2 IMAD.MOV.U32 R21, RZ, RZ, R12 ;  /* 0x000000ffff152224 */ /* 0x000fe200078e000c */
[----:B------:R-:W-:Y:S02]  /*40fa0*/  ISETP.GT.AND P1, PT, R19, 0x67, PT ;  /* 0x000000671300780c */ /* 0x000fe40003f24270 */
[----:B------:R-:W-:Y:S02]  /*40fb0*/  PRMT R36, RZ, 0x7610, R36 ;  /* 0x00007610ff247816 */ /* 0x000fe40000000024 */
[----:B------:R-:W-:Y:S01]  /*40fc0*/  PRMT R35, RZ, 0x7610, R35 ;  /* 0x00007610ff237816 */ /* 0x000fe20000000023 */
[----:B------:R-:W3:Y:S04]  /*40fd0*/  LDL R12, [R1+0x12b0] ;  /* 0x0012b000010c7983 */ /* 0x000ee80000100800 */
[----:B------:R4:W3:Y:S04]  /*40fe0*/  @P2 LDG.E.U8 R39, desc[UR14][R20.64] ;  /* 0x0000000e14272981 */ /* 0x0008e8000c1e1100 */
[----:B------:R-:W3:Y:S01]  /*40ff0*/  LDL R11, [R1+0x12b4] ;  /* 0x0012b400010b7983 */ /* 0x000ee20000100800 */
[----:B----4-:R-:W-:-:S02]  /*41000*/  @P2 IMAD.MOV.U32 R20, RZ, RZ, R37 ;  /* 0x000000ffff142224 */ /* 0x010fc400078e0025 */
[----:B------:R-:W-:-:S05]  /*41010*/  @P2 IMAD.MOV.U32 R21, RZ, RZ, R38 ;  /* 0x000000ffff152224 */ /* 0x000fca00078e0026 */
[----:B------:R0:W4:Y:S01]  /*41020*/  @P2 LDG.E.U8 R36, desc[UR14][R20.64] ;  /* 0x0000000e14242981 */ /* 0x000122000c1e1100 */
[----:B------:R-:W-:Y:S01]  /*41030*/  PRMT R33, RZ, 0x7610, R33 ;  /* 0x00007610ff217816 */ /* 0x000fe20000000021 */
[----:B0-----:R-:W-:Y:S02]  /*41040*/  @P2 IMAD.MOV.U32 R20, RZ, RZ, R26 ;  /* 0x000000ffff142224 */ /* 0x001fe400078e001a */
[----:B------:R-:W-:Y:S01]  /*41050*/  @P2 IMAD.MOV.U32 R21, RZ, RZ, R27 ;  /* 0x000000ffff152224 */ /* 0x000fe200078e001b */
[----:B------:R-:W4:Y:S04]  /*41060*/  LDL R26, [R1+0x12bc] ;  /* 0x0012bc00011a7983 */ /* 0x000f280000100800 */
[----:B------:R-:W4:Y:S04]  /*41070*/  LDL R27, [R1+0x12b8] ;  /* 0x0012b800011b7983 */ /* 0x000f280000100800 */
[----:B------:R2:W4:Y:S01]  /*41080*/  @P2 LDG.E.U8 R35, desc[UR14][R20.64] ;  /* 0x0000000e14232981 */ /* 0x000522000c1e1100 */
[----:B------:R-:W-:Y:S01]  /*41090*/  PRMT R28, RZ, 0x7610, R28 ;  /* 0x00007610ff1c7816 */ /* 0x000fe2000000001c */
[----:B--2---:R-:W-:-:S02]  /*410a0*/  @P1 IMAD.MOV.U32 R20, RZ, RZ, R23 ;  /* 0x000000ffff141224 */ /* 0x004fc400078e0017 */
[----:B------:R-:W-:Y:S01]  /*410b0*/  @P1 IMAD.MOV.U32 R21, RZ, RZ, R29 ;  /* 0x000000ffff151224 */ /* 0x000fe200078e001d */
[----:B------:R-:W-:Y:S02]  /*410c0*/  PRMT R31, RZ, 0x7610, R31 ;  /* 0x00007610ff1f7816 */ /* 0x000fe4000000001f */
[----:B------:R-:W-:Y:S01]  /*410d0*/  PRMT R30, RZ, 0x7610, R30 ;  /* 0x00007610ff1e7816 */ /* 0x000fe2000000001e */
[----:B------:R-:W2:Y:S04]  /*410e0*/  LDL R29, [R1+0x12c0] ;  /* 0x0012c000011d7983 */ /* 0x000ea80000100800 */
[----:B------:R0:W2:Y:S04]  /*410f0*/  @P1 LDG.E.U8 R33, desc[UR14][R20.64] ;  /* 0x0000000e14211981 */ /* 0x0000a8000c1e1100 */
[----:B------:R-:W2:Y:S01]  /*41100*/  LDL R23, [R1+0x12c4] ;  /* 0x0012c40001177983 */ /* 0x000ea20000100800 */
[----:B0-----:R-:W-:-:S02]  /*41110*/  @P1 IMAD.MOV.U32 R21, RZ, RZ, R32 ;  /* 0x000000ffff151224 */ /* 0x001fc400078e0020 */
[----:B---3--:R-:W-:Y:S02]  /*41120*/  @P1 IMAD.MOV.U32 R20, RZ, RZ, R24 ;  /* 0x000000ffff141224 */ /* 0x008fe400078e0018 */
[----:B------:R-:W3:Y:S04]  /*41130*/  LDL R24, [R1+0x12cc] ;  /* 0x0012cc0001187983 */ /* 0x000ee80000100800 */
[----:B------:R0:W2:Y:S02]  /*41140*/  @P1 LDG.E.U8 R28, desc[UR14][R20.64] ;  /* 0x0000000e141c1981 */ /* 0x0000a4000c1e1100 */
[----:B0-----:R-:W-:Y:S02]  /*41150*/  @P1 IMAD.MOV.U32 R20, RZ, RZ, R11 ;  /* 0x000000ffff141224 */ /* 0x001fe400078e000b */
[----:B------:R-:W-:-:S05]  /*41160*/  @P1 IMAD.MOV.U32 R21, RZ, RZ, R12 ;  /* 0x000000ffff151224 */ /* 0x000fca00078e000c */
[----:B------:R4:W3:Y:S02]  /*41170*/  @P1 LDG.E.U8 R31, desc[UR14][R20.64] ;  /* 0x0000000e141f1981 */ /* 0x0008e4000c1e1100 */
[----:B----4-:R-:W-:Y:S02]  /*41180*/  @P1 IMAD.MOV.U32 R20, RZ, RZ, R26 ;  /* 0x000000ffff141224 */ /* 0x010fe400078e001a */
[----:B------:R-:W-:-:S05]  /*41190*/  @P1 IMAD.MOV.U32 R21, RZ, RZ, R27 ;  /* 0x000000ffff151224 */ /* 0x000fca00078e001b */
[----:B------:R0:W4:Y:S04]  /*411a0*/  @P1 LDG.E.U8 R30, desc[UR14][R20.64] ;  /* 0x0000000e141e1981 */ /* 0x000128000c1e1100 */
[----:B--2---:R1:W-:Y:S04]  /*411b0*/  STL [R1+0x1f0], R28 ;  /* 0x0001f01c01007387 */ /* 0x0043e80000100800 */
[----:B------:R-:W2:Y:S04]  /*411c0*/  LDL R12, [R1+0x12d0] ;  /* 0x0012d000010c7983 */ /* 0x000ea80000100800 */
[----:B------:R-:W2:Y:S04]  /*411d0*/  LDL R11, [R1+0x12d4] ;  /* 0x0012d400010b7983 */ /* 0x000ea80000100800 */
[----:B------:R-:W2:Y:S04]  /*411e0*/  LDL R27, [R1+0x12d8] ;  /* 0x0012d800011b7983 */ /* 0x000ea80000100800 */
[----:B------:R-:W2:Y:S04]  /*411f0*/  LDL R26, [R1+0x12dc] ;  /* 0x0012dc00011a7983 */ /* 0x000ea80000100800 */
[----:B-1----:R-:W2:Y:S01]  /*41200*/  LDL R28, [R1+0x12c8] ;  /* 0x0012c800011c7983 */ /* 0x002ea20000100800 */
[----:B------:R-:W-:-:S02]  /*41210*/  ISETP.GT.AND P2, PT, R19, 0x68, PT ;  /* 0x000000681300780c */ /* 0x000fc40003f44270 */
[----:B------:R-:W-:Y:S01]  /*41220*/  PRMT R10, RZ, 0x7610, R10 ;  /* 0x00007610ff0a7816 */ /* 0x000fe2000000000a */
[----:B------:R-:W-:Y:S01]  /*41230*/  STL [R1+0x200], R39 ;  /* 0x0002002701007387 */ /* 0x000fe20000100800 */
[----:B------:R-:W-:-:S09]  /*41240*/  PRMT R9, RZ, 0x7610, R9 ;  /* 0x00007610ff097816 */ /* 0x000fd20000000009 */
[----:B0-----:R-:W-:Y:S02]  /*41250*/  @P2 IMAD.MOV.U32 R20, RZ, RZ, R23 ;  /* 0x000000ffff142224 */ /* 0x001fe400078e0017 */
[----:B------:R-:W-:-:S05]  /*41260*/  @P2 IMAD.MOV.U32 R21, RZ, RZ, R29 ;  /* 0x000000ffff152224 */ /* 0x000fca00078e001d */
[----:B------:R3:W2:Y:S04]  /*41270*/  @P2 LDG.E.U8 R10, desc[UR14][R20.64] ;  /* 0x0000000e140a2981 */ /* 0x0006a8000c1e1100 */
[----:B----4-:R0:W-:Y:S04]  /*41280*/  STL [R1+0x1e4], R30 ;  /* 0x0001e41e01007387 */ /* 0x0101e80000100800 */
[----:B------:R-:W4:Y:S01]  /*41290*/  LDL R23, [R1+0x12e4] ;  /* 0x0012e40001177983 */ /* 0x000f220000100800 */
[----:B---3--:R-:W-:-:S03]  /*412a0*/  @P2 IMAD.MOV.U32 R20, RZ, RZ, R24 ;  /* 0x000000ffff142224 */ /* 0x008fc600078e0018 */
[----:B0-----:R-:W3:Y:S01]  /*412b0*/  LDL R30, [R1+0x12e0] ;  /* 0x0012e000011e7983 */ /* 0x001ee20000100800 */
[----:B------:R-:W-:Y:S02]  /*412c0*/  PRMT R93, RZ, 0x7610, R93 ;  /* 0x00007610ff5d7816 */ /* 0x000fe4000000005d */
[----:B------:R-:W-:Y:S01]  /*412d0*/  PRMT R92, RZ, 0x7610, R92 ;  /* 0x00007610ff5c7816 */ /* 0x000fe2000000005c */
[----:B--2---:R-:W-:-:S05]  /*412e0*/  @P2 IMAD.MOV.U32 R21, RZ, RZ, R28 ;  /* 0x000000ffff152224 */ /* 0x004fca00078e001c */
[----:B------:R0:W2:Y:S02]  /*412f0*/  @P2 LDG.E.U8 R9, desc[UR14][R20.64] ;  /* 0x0000000e14092981 */ /* 0x0000a4000c1e1100 */
[----:B0-----:R-:W-:Y:S02]  /*41300*/  @P2 IMAD.MOV.U32 R20, RZ, RZ, R11 ;  /* 0x000000ffff142224 */ /* 0x001fe400078e000b */
[----:B------:R-:W-:-:S05]  /*41310*/  @P2 IMAD.MOV.U32 R21, RZ, RZ, R12 ;  /* 0x000000ffff152224 */ /* 0x000fca00078e000c */
[----:B------:R0:W2:Y:S02]  /*41320*/  @P2 LDG.E.U8 R93, desc[UR14][R20.64] ;  /* 0x0000000e145d2981 */ /* 0x0000a4000c1e1100 */
[----:B0-----:R-:W-:Y:S02]  /*41330*/  @P2 IMAD.MOV.U32 R20, RZ, RZ, R26 ;  /* 0x000000ffff142224 */ /* 0x001fe400078e001a */
[----:B------:R-:W-:-:S05]  /*41340*/  @P2 IMAD.MOV.U32 R21, RZ, RZ, R27 ;  /* 0x000000ffff152224 */ /* 0x000fca00078e001b */
[----:B------:R4:W2:Y:S01]  /*41350*/  @P2 LDG.E.U8 R92, desc[UR14][R20.64] ;  /* 0x0000000e145c2981 */ /* 0x0008a2000c1e1100 */
[----:B------:R-:W-:Y:S02]  /*41360*/  ISETP.GT.AND P1, PT, R19, 0x69, PT ;  /* 0x000000691300780c */ /* 0x000fe40003f24270 */
[----:B------:R-:W-:Y:S01]  /*41370*/  PRMT R91, RZ, 0x7610, R91 ;  /* 0x00007610ff5b7816 */ /* 0x000fe2000000005b */
[----:B------:R-:W-:Y:S04]  /*41380*/  STL [R1+0x1fc], R36 ;  /* 0x0001fc2401007387 */ /* 0x000fe80000100800 */
[----:B------:R-:W-:Y:S04]  /*41390*/  STL [R1+0x198c], R10 ;  /* 0x00198c0a01007387 */ /* 0x000fe80000100800 */
[----:B------:R-:W2:Y:S04]  /*413a0*/  LDL R29, [R1+0x12e8] ;  /* 0x0012e800011d7983 */ /* 0x000ea80000100800 */
[----:B------:R-:W-:Y:S04]  /*413b0*/  STL [R1+0x1f8], R35 ;  /* 0x0001f82301007387 */ /* 0x000fe80000100800 */
[----:B------:R-:W2:Y:S01]  /*413c0*/  LDL R24, [R1+0x12ec] ;  /* 0x0012ec0001187983 */ /* 0x000ea20000100800 */
[----:B----4-:R-:W-:-:S02]  /*413d0*/  @P1 IMAD.MOV.U32 R20, RZ, RZ, R23 ;  /* 0x000000ffff141224 */ /* 0x010fc400078e0017 */
[----:B---3--:R-:W-:-:S05]  /*413e0*/  @P1 IMAD.MOV.U32 R21, RZ, RZ, R30 ;  /* 0x000000ffff151224 */ /* 0x008fca00078e001e */
[----:B------:R0:W3:Y:S04]  /*413f0*/  @P1 LDG.E.U8 R91, desc[UR14][R20.64] ;  /* 0x0000000e145b1981 */ /* 0x0000e8000c1e1100 */
[----:B--2---:R-:W-:Y:S04]  /*41400*/  STL [R1+0x1990], R9 ;  /* 0x0019900901007387 */ /* 0x004fe80000100800 */
[----:B------:R-:W-:Y:S04]  /*41410*/  STL [R1+0x1f4], R33 ;  /* 0x0001f42101007387 */ /* 0x000fe80000100800 */
[----:B------:R-:W2:Y:S04]  /*41420*/  LDL R12, [R1+0x12f0] ;  /* 0x0012f000010c7983 */ /* 0x000ea80000100800 */
[----:B------:R-:W4:Y:S04]  /*41430*/  LDL R11, [R1+0x12f4] ;  /* 0x0012f400010b7983 */ /* 0x000f280000100800 */
[----:B------:R-:W-:Y:S04]  /*41440*/  STL [R1+0x1994], R93 ;  /* 0x0019945d01007387 */ /* 0x000fe80000100800 */
[----:B------:R-:W4:Y:S04]  /*41450*/  LDL R27, [R1+0x12f8] ;  /* 0x0012f800011b7983 */ /* 0x000f280000100800 */
[----:B------:R-:W4:Y:S04]  /*41460*/  LDL R26, [R1+0x12fc] ;  /* 0x0012fc00011a7983 */ /* 0x000f280000100800 */
[----:B------:R-:W4:Y:S04]  /*41470*/  LDL R28, [R1+0x1304] ;  /* 0x00130400011c7983 */ /* 0x000f280000100800 */
[----:B------:R1:W-:Y:S04]  /*41480*/  STL [R1+0x1ec], R31 ;  /* 0x0001ec1f01007387 */ /* 0x0003e80000100800 */
[----:B------:R-:W-:Y:S04]  /*41490*/  STL [R1+0x1998], R92 ;  /* 0x0019985c01007387 */ /* 0x000fe80000100800 */
[----:B-1----:R-:W4:Y:S04]  /*414a0*/  LDL R31, [R1+0x1300] ;  /* 0x00130000011f7983 */ /* 0x002f280000100800 */
[----:B------:R-:W4:Y:S04]  /*414b0*/  LDL R30, [R1+0x1308] ;  /* 0x00130800011e7983 */ /* 0x000f280000100800 */
[----:B------:R-:W4:Y:S01]  /*414c0*/  LDL R23, [R1+0x130c] ;  /* 0x00130c0001177983 */ /* 0x000f220000100800 */
[----:B------:R-:W-:Y:S01]  /*414d0*/  PRMT R90, RZ, 0x7610, R90 ;  /* 0x00007610ff5a7816 */ /* 0x000fe2000000005a */
[----:B0-----:R-:W-:-:S02]  /*414e0*/  @P1 IMAD.MOV.U32 R21, RZ, RZ, R29 ;  /* 0x000000ffff151224 */ /* 0x001fc400078e001d */
[----:B------:R-:W-:Y:S01]  /*414f0*/  @P1 IMAD.MOV.U32 R20, RZ, RZ, R24 ;  /* 0x000000ffff141224 */ /* 0x000fe200078e0018 */
[----:B------:R-:W-:Y:S02]  /*41500*/  PRMT R89, RZ, 0x7610, R89 ;  /* 0x00007610ff597816 */ /* 0x000fe40000000059 */
[----:B------:R-:W-:Y:S02]  /*41510*/  ISETP.GT.AND P2, PT, R19, 0x6a, PT ;  /* 0x0000006a1300780c */ /* 0x000fe40003f44270 */
[----:B------:R2:W4:Y:S04]  /*41520*/  @P1 LDG.E.U8 R90, desc[UR14][R20.64] ;  /* 0x0000000e145a1981 */ /* 0x000528000c1e1100 */
[----:B---3--:R-:W-:Y:S04]  /*41530*/  STL [R1+0x1978], R91 ;  /* 0x0019785b01007387 */ /* 0x008fe80000100800 */
[----:B------:R-:W3:Y:S04]  /*41540*/  LDL R29, [R1+0x1310] ;  /* 0x00131000011d7983 */ /* 0x000ee80000100800 */
[----:B------:R-:W3:Y:S01]  /*41550*/  LDL R24, [R1+0x1314] ;  /* 0x0013140001187983 */ /* 0x000ee20000100800 */
[----:B------:R-:W-:-:S02]  /*41560*/  PRMT R87, RZ, 0x7610, R87 ;  /* 0x00007610ff577816 */ /* 0x000fc40000000057 */
[----:B------:R-:W-:Y:S02]  /*41570*/  PRMT R86, RZ, 0x7610, R86 ;  /* 0x00007610ff567816 */ /* 0x000fe40000000056 */
[----:B------:R-:W-:Y:S01]  /*41580*/  PRMT R85, RZ, 0x7610, R85 ;  /* 0x00007610ff557816 */ /* 0x000fe20000000055 */
[----:B--2---:R-:W-:Y:S02]  /*41590*/  @P1 IMAD.MOV.U32 R21, RZ, RZ, R12 ;  /* 0x000000ffff151224 */ /* 0x004fe400078e000c */
[----:B----4-:R-:W-:-:S05]  /*415a0*/  @P1 IMAD.MOV.U32 R20, RZ, RZ, R11 ;  /* 0x000000ffff141224 */ /* 0x010fca00078e000b */
[----:B------:R0:W2:Y:S02]  /*415b0*/  @P1 LDG.E.U8 R89, desc[UR14][R20.64] ;  /* 0x0000000e14591981 */ /* 0x0000a4000c1e1100 */
        /* <DEDUP_REMOVED lines=8> */
[----:B------:R3:W4:Y:S01]  /*41640*/  @P2 LDG.E.U8 R85, desc[UR14][R20.64] ;  /* 0x0000000e14552981 */ /* 0x000722000c1e1100 */
[----:B------:R-:W-:-:S03]  /*41650*/  PRMT R84, RZ, 0x7610, R84 ;  /* 0x00007610ff547816 */ /* 0x000fc60000000054 */
[----:B------:R-:W-:Y:S04]  /*41660*/  STL [R1+0x197c], R90 ;  /* 0x00197c5a01007387 */ /* 0x000fe80000100800 */
[----:B------:R-:W4:Y:S04]  /*41670*/  LDL R12, [R1+0x1318] ;  /* 0x00131800010c7983 */ /* 0x000f280000100800 */
[----:B------:R-:W4:Y:S01]  /*41680*/  LDL R11, [R1+0x131c] ;  /* 0x00131c00010b7983 */ /* 0x000f220000100800 */
[----:B---3--:R-:W-:Y:S02]  /*41690*/  @P2 IMAD.MOV.U32 R20, RZ, RZ, R24 ;  /* 0x000000ffff142224 */ /* 0x008fe400078e0018 */
[----:B------:R-:W-:-:S05]  /*416a0*/  @P2 IMAD.MOV.U32 R21, RZ, RZ, R29 ;  /* 0x000000ffff152224 */ /* 0x000fca00078e001d */
[----:B------:R0:W3:Y:S04]  /*416b0*/  @P2 LDG.E.U8 R84, desc[UR14][R20.64] ;  /* 0x0000000e14542981 */ /* 0x0000e8000c1e1100 */
[----:B--2---:R-:W-:Y:S04]  /*416c0*/  STL [R1+0x1980], R89 ;  /* 0x0019805901007387 */ /* 0x004fe80000100800 */
[----:B------:R-:W2:Y:S04]  /*416d0*/  LDL R27, [R1+0x1320] ;  /* 0x00132000011b7983 */ /* 0x000ea80000100800 */
[----:B------:R-:W2:Y:S04]  /*416e0*/  LDL R26, [R1+0x1324] ;  /* 0x00132400011a7983 */ /* 0x000ea80000100800 */
[----:B----4-:R-:W-:Y:S04]  /*416f0*/  STL [R1+0x1984], R87 ;  /* 0x0019845701007387 */ /* 0x010fe80000100800 */
[----:B------:R-:W4:Y:S04]  /*41700*/  LDL R33, [R1+0x1328] ;  /* 0x0013280001217983 */ /* 0x000f280000100800 */
[----:B------:R-:W4:Y:S04]  /*41710*/  LDL R28, [R1+0x132c] ;  /* 0x00132c00011c7983 */ /* 0x000f280000100800 */
[----:B------:R-:W-:Y:S04]  /*41720*/  STL [R1+0x196c], R86 ;  /* 0x00196c5601007387 */ /* 0x000fe80000100800 */
[----:B------:R-:W4:Y:S04]  /*41730*/  LDL R32, [R1+0x1330] ;  /* 0x0013300001207983 */ /* 0x000f280000100800 */
[----:B------:R-:W4:Y:S04]  /*41740*/  LDL R31, [R1+0x1334] ;  /* 0x00133400011f7983 */ /* 0x000f280000100800 */
[----:B------:R-:W4:Y:S04]  /*41750*/  LDL R23, [R1+0x133c] ;  /* 0x00133c0001177983 */ /* 0x000f280000100800 */
[----:B------:R-:W-:Y:S04]  /*41760*/  STL [R1+0x1970], R85 ;  /* 0x0019705501007387 */ /* 0x000fe80000100800 */
[----:B------:R-:W4:Y:S01]  /*41770*/  LDL R24, [R1+0x1338] ;  /* 0x0013380001187983 */ /* 0x000f220000100800 */
[----:B------:R-:W-:-:S03]  /*41780*/  ISETP.GT.AND P1, PT, R19, 0x6b, PT ;  /* 0x0000006b1300780c */ /* 0x000fc60003f24270 */
[----:B------:R-:W4:Y:S04]  /*41790*/  LDL R30, [R1+0x1340] ;  /* 0x00134000011e7983 */ /* 0x000f280000100800 */
[----:B------:R-:W4:Y:S01]  /*417a0*/  LDL R29, [R1+0x1344] ;  /* 0x00134400011d7983 */ /* 0x000f220000100800 */
[----:B------:R-:W-:Y:S01]  /*417b0*/  PRMT R83, RZ, 0x7610, R83 ;  /* 0x00007610ff537816 */ /* 0x000fe20000000053 */
[----:B0-----:R-:W-:Y:S02]  /*417c0*/  @P2 IMAD.MOV.U32 R20, RZ, RZ, R11 ;  /* 0x000000ffff142224 */ /* 0x001fe400078e000b */
[----:B------:R-:W-:Y:S01]  /*417d0*/  @P2 IMAD.MOV.U32 R21, RZ, RZ, R12 ;  /* 0x000000ffff152224 */ /* 0x000fe200078e000c */
[----:B------:R-:W-:-:S04]  /*417e0*/  PRMT R81, RZ, 0x7610, R81 ;  /* 0x00007610ff517816 */ /* 0x000fc80000000051 */
[----:B------:R2:W4:Y:S04]  /*417f0*/  @P2 LDG.E.U8 R83, desc[UR14][R20.64] ;  /* 0x0000000e14532981 */ /* 0x000528000c1e1100 */
[----:B---3--:R-:W-:Y:S04]  /*41800*/  STL [R1+0x1988], R84 ;  /* 0x0019885401007387 */ /* 0x008fe80000100800 */
[----:B------:R-:W3:Y:S04]  /*41810*/  LDL R12, [R1+0x1348] ;  /* 0x00134800010c7983 */ /* 0x000ee80000100800 */
[----:B------:R-:W3:Y:S01]  /*41820*/  LDL R11, [R1+0x134c] ;  /* 0x00134c00010b7983 */ /* 0x000ee20000100800 */
[----:B------:R-:W-:-:S02]  /*41830*/  PRMT R80, RZ, 0x7610, R80 ;  /* 0x00007610ff507816 */ /* 0x000fc40000000050 */
[----:B------:R-:W-:Y:S01]  /*41840*/  PRMT R79, RZ, 0x7610, R79 ;  /* 0x00007610ff4f7816 */ /* 0x000fe2000000004f */
[----:B--2---:R-:W-:Y:S02]  /*41850*/  @P1 IMAD.MOV.U32 R21, RZ, RZ, R27 ;  /* 0x000000ffff151224 */ /* 0x004fe400078e001b */
[----:B------:R-:W-:Y:S01]  /*41860*/  @P1 IMAD.MOV.U32 R20, RZ, RZ, R26 ;  /* 0x000000ffff141224 */ /* 0x000fe200078e001a */
[----:B------:R-:W2:Y:S04]  /*41870*/  LDL R27, [R1+0x1350] ;  /* 0x00135000011b7983 */ /* 0x000ea80000100800 */
[----:B------:R-:W2:Y:S04]  /*41880*/  LDL R26, [R1+0x1354] ;  /* 0x00135400011a7983 */ /* 0x000ea80000100800 */
[----:B------:R4:W2:Y:S02]  /*41890*/  @P1 LDG.E.U8 R81, desc[UR14][R20.64] ;  /* 0x0000000e14511981 */ /* 0x0008a4000c1e1100 */
[----:B----4-:R-:W-:-:S02]  /*418a0*/  @P1 IMAD.MOV.U32 R21, RZ, RZ, R33 ;  /* 0x000000ffff151224 */ /* 0x010fc400078e0021 */
[----:B------:R-:W-:Y:S01]  /*418b0*/  @P1 IMAD.MOV.U32 R20, RZ, RZ, R28 ;  /* 0x000000ffff141224 */ /* 0x000fe200078e001c */
[----:B------:R-:W4:Y:S04]  /*418c0*/  LDL R33, [R1+0x1358] ;  /* 0x0013580001217983 */ /* 0x000f280000100800 */
[----:B------:R-:W4:Y:S04]  /*418d0*/  LDL R28, [R1+0x135c] ;  /* 0x00135c00011c7983 */ /* 0x000f280000100800 */
[----:B------:R0:W4:Y:S02]  /*418e0*/  @P1 LDG.E.U8 R80, desc[UR14][R20.64] ;  /* 0x0000000e14501981 */ /* 0x000124000c1e1100 */
[----:B0-----:R-:W-:-:S02]  /*418f0*/  @P1 IMAD.MOV.U32 R21, RZ, RZ, R32 ;  /* 0x000000ffff151224 */ /* 0x001fc400078e0020 */
[----:B------:R-:W-:Y:S01]  /*41900*/  @P1 IMAD.MOV.U32 R20, RZ, RZ, R31 ;  /* 0x000000ffff141224 */ /* 0x000fe200078e001f */
[----:B------:R-:W4:Y:S04]  /*41910*/  LDL R32, [R1+0x1360] ;  /* 0x0013600001207983 */ /* 0x000f280000100800 */
[----:B------:R-:W4:Y:S04]  /*41920*/  LDL R31, [R1+0x1364] ;  /* 0x00136400011f7983 */ /* 0x000f280000100800 */
[----:B------:R0:W4:Y:S02]  /*41930*/  @P1 LDG.E.U8 R79, desc[UR14][R20.64] ;  /* 0x0000000e144f1981 */ /* 0x000124000c1e1100 */
[----:B0-----:R-:W-:-:S02]  /*41940*/  @P1 IMAD.MOV.U32 R20, RZ, RZ, R23 ;  /* 0x000000ffff141224 */ /* 0x001fc400078e0017 */
[----:B------:R-:W-:Y:S01]  /*41950*/  @P1 IMAD.MOV.U32 R21, RZ, RZ, R24 ;  /* 0x000000ffff151224 */ /* 0x000fe200078e0018 */
[----:B------:R-:W4:Y:S04]  /*41960*/  LDL R23, [R1+0x136c] ;  /* 0x00136c0001177983 */ /* 0x000f280000100800 */
[----:B------:R-:W4:Y:S01]  /*41970*/  LDL R24, [R1+0x1368] ;  /* 0x0013680001187983 */ /* 0x000f220000100800 */
[----:B------:R-:W-:Y:S02]  /*41980*/  ISETP.GT.AND P2, PT, R19, 0x6c, PT ;  /* 0x0000006c1300780c */ /* 0x000fe40003f44270 */
[----:B------:R-:W-:Y:S02]  /*41990*/  PRMT R78, RZ, 0x7610, R78 ;  /* 0x00007610ff4e7816 */ /* 0x000fe4000000004e */
[----:B------:R-:W-:-:S04]  /*419a0*/  PRMT R76, RZ, 0x7610, R76 ;  /* 0x00007610ff4c7816 */ /* 0x000fc8000000004c */
[----:B------:R0:W4:Y:S01]  /*419b0*/  @P1 LDG.E.U8 R78, desc[UR14][R20.64] ;  /* 0x0000000e144e1981 */ /* 0x000122000c1e1100 */
[----:B------:R-:W-:-:S04]  /*419c0*/  PRMT R74, RZ, 0x7610, R74 ;  /* 0x00007610ff4a7816 */ /* 0x000fc8000000004a */
[----:B0-----:R-:W-:Y:S02]  /*419d0*/  @P2 IMAD.MOV.U32 R20, RZ, RZ, R29 ;  /* 0x000000ffff142224 */ /* 0x001fe400078e001d */
[----:B------:R-:W-:Y:S01]  /*419e0*/  @P2 IMAD.MOV.U32 R21, RZ, RZ, R30 ;  /* 0x000000ffff152224 */ /* 0x000fe200078e001e */
[----:B------:R-:W-:Y:S02]  /*419f0*/  PRMT R72, RZ, 0x7610, R72 ;  /* 0x00007610ff487816 */ /* 0x000fe40000000048 */
[----:B------:R-:W-:Y:S01]  /*41a00*/  ISETP.GT.AND P1, PT, R19, 0x6d, PT ;  /* 0x0000006d1300780c */ /* 0x000fe20003f24270 */
[----:B------:R-:W4:Y:S04]  /*41a10*/  LDL R30, [R1+0x1370] ;  /* 0x00137000011e7983 */ /* 0x000f280000100800 */
[----:B------:R3:W4:Y:S04]  /*41a20*/  @P2 LDG.E.U8 R76, desc[UR14][R20.64] ;  /* 0x0000000e144c2981 */ /* 0x000728000c1e1100 */
[----:B------:R-:W4:Y:S01]  /*41a30*/  LDL R29, [R1+0x1374] ;  /* 0x00137400011d7983 */ /* 0x000f220000100800 */
[----:B---3--:R-:W-:-:S02]  /*41a40*/  @P2 IMAD.MOV.U32 R20, RZ, RZ, R11 ;  /* 0x000000ffff142224 */ /* 0x008fc400078e000b */
[----:B------:R-:W-:Y:S01]  /*41a50*/  @P2 IMAD.MOV.U32 R21, RZ, RZ, R12 ;  /* 0x000000ffff152224 */ /* 0x000fe200078e000c */
[----:B------:R-:W-:Y:S01]  /*41a60*/  PRMT R70, RZ, 0x7610, R70 ;  /* 0x00007610ff467816 */ /* 0x000fe20000000046 */
[----:B------:R-:W3:Y:S04]  /*41a70*/  LDL R12, [R1+0x1378] ;  /* 0x00137800010c7983 */ /* 0x000ee80000100800 */
[----:B------:R2:W3:Y:S04]  /*41a80*/  @P2 LDG.E.U8 R74, desc[UR14][R20.64] ;  /* 0x0000000e144a2981 */ /* 0x0004e8000c1e1100 */
        /* <DEDUP_REMOVED lines=15> */
[----:B------:R-:W-:Y:S02]  /*41b80*/  PRMT R64, RZ, 0x7610, R64 ;  /* 0x00007610ff407816 */ /* 0x000fe40000000040 */
[----:B------:R-:W-:Y:S02]  /*41b90*/  ISETP.GT.AND P2, PT, R19, 0x6e, PT ;  /* 0x0000006e1300780c */ /* 0x000fe40003f44270 */
[----:B------:R-:W-:Y:S01]  /*41ba0*/  PRMT R62, RZ, 0x7610, R62 ;  /* 0x00007610ff3e7816 */ /* 0x000fe2000000003e */
[----:B------:R-:W4:Y:S04]  /*41bb0*/  LDL R31, [R1+0x1394] ;  /* 0x00139400011f7983 */ /* 0x000f280000100800 */
[----:B------:R0:W4:Y:S02]  /*41bc0*/  @P1 LDG.E.U8 R68, desc[UR14][R20.64] ;  /* 0x0000000e14441981 */ /* 0x000124000c1e1100 */
[----:B0-----:R-:W-:-:S02]  /*41bd0*/  @P1 IMAD.MOV.U32 R20, RZ, RZ, R23 ;  /* 0x000000ffff141224 */ /* 0x001fc400078e0017 */
[----:B------:R-:W-:-:S05]  /*41be0*/  @P1 IMAD.MOV.U32 R21, RZ, RZ, R24 ;  /* 0x000000ffff151224 */ /* 0x000fca00078e0018 */
[----:B------:R0:W4:Y:S01]  /*41bf0*/  @P1 LDG.E.U8 R66, desc[UR14][R20.64] ;  /* 0x0000000e14421981 */ /* 0x000122000c1e1100 */
[----:B------:R-:W-:Y:S01]  /*41c00*/  PRMT R34, RZ, 0x7610, R34 ;  /* 0x00007610ff227816 */ /* 0x000fe20000000022 */
[----:B0-----:R-:W-:Y:S02]  /*41c10*/  @P1 IMAD.MOV.U32 R21, RZ, RZ, R30 ;  /* 0x000000ffff151224 */ /* 0x001fe400078e001e */
[----:B------:R-:W-:-:S05]  /*41c20*/  @P1 IMAD.MOV.U32 R20, RZ, RZ, R29 ;  /* 0x000000ffff141224 */ /* 0x000fca00078e001d */
[----:B------:R3:W4:Y:S02]  /*41c30*/  @P1 LDG.E.U8 R64, desc[UR14][R20.64] ;  /* 0x0000000e14401981 */ /* 0x000724000c1e1100 */
[----:B---3--:R-:W-:Y:S02]  /*41c40*/  @P1 IMAD.MOV.U32 R20, RZ, RZ, R11 ;  /* 0x000000ffff141224 */ /* 0x008fe400078e000b */
[----:B------:R-:W-:-:S05]  /*41c50*/  @P1 IMAD.MOV.U32 R21, RZ, RZ, R12 ;  /* 0x000000ffff151224 */ /* 0x000fca00078e000c */
[----:B------:R2:W3:Y:S01]  /*41c60*/  @P1 LDG.E.U8 R62, desc[UR14][R20.64] ;  /* 0x0000000e143e1981 */ /* 0x0004e2000c1e1100 */
[----:B------:R-:W-:Y:S01]  /*41c70*/  PRMT R14, RZ, 0x7610, R14 ;  /* 0x00007610ff0e7816 */ /* 0x000fe2000000000e */
[----:B--2---:R-:W-:Y:S02]  /*41c80*/  @P2 IMAD.MOV.U32 R21, RZ, RZ, R27 ;  /* 0x000000ffff152224 */ /* 0x004fe400078e001b */
[----:B------:R-:W-:-:S05]  /*41c90*/  @P2 IMAD.MOV.U32 R20, RZ, RZ, R26 ;  /* 0x000000ffff142224 */ /* 0x000fca00078e001a */
[----:B------:R4:W2:Y:S02]  /*41ca0*/  @P2 LDG.E.U8 R34, desc[UR14][R20.64] ;  /* 0x0000000e14222981 */ /* 0x0008a4000c1e1100 */
[----:B----4-:R-:W-:Y:S02]  /*41cb0*/  @P2 IMAD.MOV.U32 R21, RZ, RZ, R33 ;  /* 0x000000ffff152224 */ /* 0x010fe400078e0021 */
[----:B------:R-:W-:-:S05]  /*41cc0*/  @P2 IMAD.MOV.U32 R20, RZ, RZ, R28 ;  /* 0x000000ffff142224 */ /* 0x000fca00078e001c */
[----:B------:R0:W4:Y:S04]  /*41cd0*/  @P2 LDG.E.U8 R14, desc[UR14][R20.64] ;  /* 0x0000000e140e2981 */ /* 0x000128000c1e1100 */
[----:B------:R-:W-:Y:S04]  /*41ce0*/  STL [R1+0x1958], R68 ;  /* 0x0019584401007387 */ /* 0x000fe80000100800 */
[----:B------:R-:W2:Y:S04]  /*41cf0*/  LDL R32, [R1+0x1390] ;  /* 0x0013900001207983 */ /* 0x000ea80000100800 */
[----:B------:R-:W3:Y:S04]  /*41d00*/  LDL R24, [R1+0x1398] ;  /* 0x0013980001187983 */ /* 0x000ee80000100800 */
[----:B------:R-:W3:Y:S04]  /*41d10*/  LDL R23, [R1+0x139c] ;  /* 0x00139c0001177983 */ /* 0x000ee80000100800 */
[----:B------:R-:W-:Y:S04]  /*41d20*/  STL [R1+0x195c], R66 ;  /* 0x00195c4201007387 */ /* 0x000fe80000100800 */
[----:B------:R-:W3:Y:S04]  /*41d30*/  LDL R30, [R1+0x13a0] ;  /* 0x0013a000011e7983 */ /* 0x000ee80000100800 */
[----:B------:R-:W3:Y:S04]  /*41d40*/  LDL R29, [R1+0x13a4] ;  /* 0x0013a400011d7983 */ /* 0x000ee80000100800 */
[----:B------:R-:W3:Y:S04]  /*41d50*/  LDL R12, [R1+0x13a8] ;  /* 0x0013a800010c7983 */ /* 0x000ee80000100800 */
[----:B------:R-:W3:Y:S04]  /*41d60*/  LDL R11, [R1+0x13ac] ;  /* 0x0013ac00010b7983 */ /* 0x000ee80000100800 */
[----:B------:R-:W3:Y:S04]  /*41d70*/  LDL R27, [R1+0x13b0] ;  /* 0x0013b000011b7983 */ /* 0x000ee80000100800 */
[----:B------:R-:W3:Y:S01]  /*41d80*/  LDL R26, [R1+0x13b4] ;  /* 0x0013b400011a7983 */ /* 0x000ee20000100800 */
[----:B------:R-:W-:-:S02]  /*41d90*/  PRMT R25, RZ, 0x7610, R25 ;  /* 0x00007610ff197816 */ /* 0x000fc40000000019 */
[----:B------:R-:W-:Y:S01]  /*41da0*/  ISETP.GT.AND P1, PT, R19, 0x6f, PT ;  /* 0x0000006f1300780c */ /* 0x000fe20003f24270 */
[----:B0-----:R-:W-:Y:S01]  /*41db0*/  @P2 IMAD.MOV.U32 R20, RZ, RZ, R31 ;  /* 0x000000ffff142224 */ /* 0x001fe200078e001f */
[----:B------:R-:W-:Y:S01]  /*41dc0*/  PRMT R22, RZ, 0x7610, R22 ;  /* 0x00007610ff167816 */ /* 0x000fe20000000016 */
[----:B------:R-:W3:Y:S01]  /*41dd0*/  LDL R28, [R1+0x13b8] ;  /* 0x0013b800011c7983 */ /* 0x000ee20000100800 */
[----:B------:R-:W-:-:S03]  /*41de0*/  PRMT R7, RZ, 0x7610, R7 ;  /* 0x00007610ff077816 */ /* 0x000fc60000000007 */
[----:B----4-:R0:W-:Y:S04]  /*41df0*/  STL [R1+0x180], R14 ;  /* 0x0001800e01007387 */ /* 0x0101e80000100800 */
[----:B0-----:R-:W4:Y:S01]  /*41e00*/  LDL R14, [R1+0x13bc] ;  /* 0x0013bc00010e7983 */ /* 0x001f220000100800 */
[----:B--2---:R-:W-:-:S05]  /*41e10*/  @P2 IMAD.MOV.U32 R21, RZ, RZ, R32 ;  /* 0x000000ffff152224 */ /* 0x004fca00078e0020 */
[----:B------:R3:W2:Y:S02]  /*41e20*/  @P2 LDG.E.U8 R25, desc[UR14][R20.64] ;  /* 0x0000000e14192981 */ /* 0x0006a4000c1e1100 */
[----:B---3--:R-:W-:Y:S02]  /*41e30*/  @P2 IMAD.MOV.U32 R20, RZ, RZ, R23 ;  /* 0x000000ffff142224 */ /* 0x008fe400078e0017 */
[----:B------:R-:W-:-:S05]  /*41e40*/  @P2 IMAD.MOV.U32 R21, RZ, RZ, R24 ;  /* 0x000000ffff152224 */ /* 0x000fca00078e0018 */
[----:B------:R0:W3:Y:S02]  /*41e50*/  @P2 LDG.E.U8 R22, desc[UR14][R20.64] ;  /* 0x0000000e14162981 */ /* 0x0000e4000c1e1100 */
[----:B0-----:R-:W-:Y:S02]  /*41e60*/  @P1 IMAD.MOV.U32 R20, RZ, RZ, R29 ;  /* 0x000000ffff141224 */ /* 0x001fe400078e001d */
[----:B------:R-:W-:-:S05]  /*41e70*/  @P1 IMAD.MOV.U32 R21, RZ, RZ, R30 ;  /* 0x000000ffff151224 */ /* 0x000fca00078e001e */
[----:B------:R0:W3:Y:S01]  /*41e80*/  @P1 LDG.E.U8 R7, desc[UR14][R20.64] ;  /* 0x0000000e14071981 */ /* 0x0000e2000c1e1100 */
[----:B------:R-:W-:Y:S01]  /*41e90*/  PRMT R8, RZ, 0x7610, R8 ;  /* 0x00007610ff087816 */ /* 0x000fe20000000008 */
        /* <DEDUP_REMOVED lines=9> */
[----:B----4-:R-:W-:-:S05]  /*41f30*/  @P1 IMAD.MOV.U32 R20, RZ, RZ, R14 ;  /* 0x000000ffff141224 */ /* 0x010fca00078e000e */
[----:B------:R0:W4:Y:S04]  /*41f40*/  @P1 LDG.E.U8 R6, desc[UR14][R20.64] ;  /* 0x0000000e14061981 */ /* 0x000128000c1e1100 */
[----:B--2---:R1:W-:Y:S04]  /*41f50*/  STL [R1+0x17c], R25 ;  /* 0x00017c1901007387 */ /* 0x0043e80000100800 */
[----:B------:R-:W0:Y:S04]  /*41f60*/  LDL R24, [R1+0x13c4] ;  /* 0x0013c40001187983 */ /* 0x000e280000100800 */
[----:B------:R-:W2:Y:S04]  /*41f70*/  LDL R23, [R1+0x13c8] ;  /* 0x0013c80001177983 */ /* 0x000ea80000100800 */
[----:B-1----:R-:W2:Y:S04]  /*41f80*/  LDL R25, [R1+0x13c0] ;  /* 0x0013c00001197983 */ /* 0x002ea80000100800 */
[----:B---3--:R1:W-:Y:S04]  /*41f90*/  STL [R1+0x178], R22 ;  /* 0x0001781601007387 */ /* 0x0083e80000100800 */
[----:B-1----:R-:W3:Y:S04]  /*41fa0*/  LDL R22, [R1+0x13cc] ;  /* 0x0013cc0001167983 */ /* 0x002ee80000100800 */
[----:B------:R-:W-:Y:S04]  /*41fb0*/  STL [R1+0x1918], R7 ;  /* 0x0019180701007387 */ /* 0x000fe80000100800 */
[----:B------:R-:W3:Y:S04]  /*41fc0*/  LDL R12, [R1+0x13d0] ;  /* 0x0013d000010c7983 */ /* 0x000ee80000100800 */
[----:B------:R-:W3:Y:S01]  /*41fd0*/  LDL R11, [R1+0x13d4] ;  /* 0x0013d400010b7983 */ /* 0x000ee20000100800 */
[----:B------:R-:W-:-:S03]  /*41fe0*/  ISETP.GT.AND P2, PT, R19, 0x70, PT ;  /* 0x000000701300780c */ /* 0x000fc60003f44270 */
[----:B------:R-:W-:Y:S04]  /*41ff0*/  STL [R1+0x191c], R8 ;  /* 0x00191c0801007387 */ /* 0x000fe80000100800 */
[----:B------:R-:W-:Y:S04]  /*42000*/  STL [R1+0x184], R34 ;  /* 0x0001842201007387 */ /* 0x000fe80000100800 */
[----:B------:R-:W3:Y:S04]  /*42010*/  LDL R32, [R1+0x13d8] ;  /* 0x0013d80001207983 */ /* 0x000ee80000100800 */
[----:B------:R-:W3:Y:S04]  /*42020*/  LDL R31, [R1+0x13dc] ;  /* 0x0013dc00011f7983 */ /* 0x000ee80000100800 */
[----:B------:R-:W3:Y:S04]  /*42030*/  LDL R27, [R1+0x13e0] ;  /* 0x0013e000011b7983 */ /* 0x000ee80000100800 */
[----:B------:R-:W3:Y:S01]  /*42040*/  LDL R26, [R1+0x13e4] ;  /* 0x0013e400011a7983 */ /* 0x000ee20000100800 */
[----:B------:R-:W-:-:S03]  /*42050*/  PRMT R60, RZ, 0x7610, R60 ;  /* 0x00007610ff3c7816 */ /* 0x000fc6000000003c */
[----:B------:R1:W-:Y:S04]  /*42060*/  STL [R1+0x1920], R5 ;  /* 0x0019200501007387 */ /* 0x0003e80000100800 */
[----:B------:R-:W3:Y:S04]  /*42070*/  LDL R30, [R1+0x13e8] ;  /* 0x0013e800011e7983 */ /* 0x000ee80000100800 */
[----:B------:R-:W3:Y:S04]  /*42080*/  LDL R29, [R1+0x13ec] ;  /* 0x0013ec00011d7983 */ /* 0x000ee80000100800 */
[----:B------:R-:W3:Y:S04]  /*42090*/  LDL R28, [R1+0x13f0] ;  /* 0x0013f000011c7983 */ /* 0x000ee80000100800 */
[----:B------:R-:W3:Y:S01]  /*420a0*/  LDL R14, [R1+0x13f4] ;  /* 0x0013f400010e7983 */ /* 0x000ee20000100800 */
[----:B------:R-:W-:Y:S01]  /*420b0*/  PRMT R58, RZ, 0x7610, R58 ;  /* 0x00007610ff3a7816 */ /* 0x000fe2000000003a */
[----:B0-----:R-:W-:-:S02]  /*420c0*/  @P2 IMAD.MOV.U32 R20, RZ, RZ, R24 ;  /* 0x000000ffff142224 */ /* 0x001fc400078e0018 */
[----:B--2---:R-:W-:-:S05]  /*420d0*/  @P2 IMAD.MOV.U32 R21, RZ, RZ, R25 ;  /* 0x000000ffff152224 */ /* 0x004fca00078e0019 */
[----:B------:R0:W2:Y:S04]  /*420e0*/  @P2 LDG.E.U8 R60, desc[UR14][R20.64] ;  /* 0x0000000e143c2981 */ /* 0x0000a8000c1e1100 */
[----:B----4-:R4:W-:Y:S04]  /*420f0*/  STL [R1+0x1924], R6 ;  /* 0x0019240601007387 */ /* 0x0109e80000100800 */
[----:B------:R-:W2:Y:S04]  /*42100*/  LDL R25, [R1+0x1400] ;  /* 0x0014000001197983 */ /* 0x000ea80000100800 */
[----:B------:R-:W2:Y:S01]  /*42110*/  LDL R24, [R1+0x1404] ;  /* 0x0014040001187983 */ /* 0x000ea20000100800 */
[----:B------:R-:W-:-:S02]  /*42120*/  PRMT R56, RZ, 0x7610, R56 ;  /* 0x00007610ff387816 */ /* 0x000fc40000000038 */
[----:B------:R-:W-:Y:S02]  /*42130*/  ISETP.GT.AND P1, PT, R19, 0x71, PT ;  /* 0x000000711300780c */ /* 0x000fe40003f24270 */
[----:B------:R-:W-:Y:S01]  /*42140*/  PRMT R54, RZ, 0x7610, R54 ;  /* 0x00007610ff367816 */ /* 0x000fe20000000036 */
[----:B-1----:R-:W2:Y:S01]  /*42150*/  LDL R5, [R1+0x1414] ;  /* 0x0014140001057983 */ /* 0x002ea20000100800 */
[----:B------:R-:W-:Y:S02]  /*42160*/  PRMT R52, RZ, 0x7610, R52 ;  /* 0x00007610ff347816 */ /* 0x000fe40000000034 */
[----:B------:R-:W-:Y:S01]  /*42170*/  PRMT R50, RZ, 0x7610, R50 ;  /* 0x00007610ff327816 */ /* 0x000fe20000000032 */
[----:B0-----:R-:W-:Y:S02]  /*42180*/  @P2 IMAD.MOV.U32 R21, RZ, RZ, R23 ;  /* 0x000000ffff152224 */ /* 0x001fe400078e0017 */
[----:B---3--:R-:W-:Y:S01]  /*42190*/  @P2 IMAD.MOV.U32 R20, RZ, RZ, R22 ;  /* 0x000000ffff142224 */ /* 0x008fe200078e0016 */
[----:B------:R-:W3:Y:S04]  /*421a0*/  LDL R23, [R1+0x13f8] ;  /* 0x0013f80001177983 */ /* 0x000ee80000100800 */
[----:B------:R-:W3:Y:S04]  /*421b0*/  LDL R22, [R1+0x13fc] ;  /* 0x0013fc0001167983 */ /* 0x000ee80000100800 */
[----:B------:R0:W2:Y:S04]  /*421c0*/  @P2 LDG.E.U8 R58, desc[UR14][R20.64] ;  /* 0x0000000e143a2981 */ /* 0x0000a8000c1e1100 */
[----:B----4-:R-:W4:Y:S01]  /*421d0*/  LDL R6, [R1+0x1410] ;  /* 0x0014100001067983 */ /* 0x010f220000100800 */
[----:B------:R-:W-:-:S03]  /*421e0*/  PRMT R48, RZ, 0x7610, R48 ;  /* 0x00007610ff307816 */ /* 0x000fc60000000030 */
[----:B------:R-:W4:Y:S04]  /*421f0*/  LDL R34, [R1+0x1420] ;  /* 0x0014200001227983 */ /* 0x000f280000100800 */
[----:B------:R-:W4:Y:S04]  /*42200*/  LDL R33, [R1+0x1448] ;  /* 0x0014480001217983 */ /* 0x000f280000100800 */
[----:B------:R-:W4:Y:S04]  /*42210*/  LDL R36, [R1+0x1450] ;  /* 0x0014500001247983 */ /* 0x000f280000100800 */
[----:B------:R-:W4:Y:S04]  /*42220*/  LDL R35, [R1+0x1458] ;  /* 0x0014580001237983 */ /* 0x000f280000100800 */
[----:B------:R-:W4:Y:S04]  /*42230*/  LDL R40, [R1+0x1470] ;  /* 0x0014700001287983 */ /* 0x000f280000100800 */
[----:B------:R-:W4:Y:S04]  /*42240*/  LDL R39, [R1+0x1474] ;  /* 0x0014740001277983 */ /* 0x000f280000100800 */
[----:B------:R-:W4:Y:S01]  /*42250*/  LDL R38, [R1+0x1478] ;  /* 0x0014780001267983 */ /* 0x000f220000100800 */
[----:B0-----:R-:W-:-:S02]  /*42260*/  @P2 IMAD.MOV.U32 R20, RZ, RZ, R11 ;  /* 0x000000ffff142224 */ /* 0x001fc400078e000b */
[----:B------:R-:W-:Y:S01]  /*42270*/  @P2 IMAD.MOV.U32 R21, RZ, RZ, R12 ;  /* 0x000000ffff152224 */ /* 0x000fe200078e000c */
[----:B------:R-:W4:Y:S04]  /*42280*/  LDL R11, [R1+0x140c] ;  /* 0x00140c00010b7983 */ /* 0x000f280000100800 */
[----:B------:R-:W4:Y:S04]  /*42290*/  LDL R12, [R1+0x1408] ;  /* 0x00140800010c7983 */ /* 0x000f280000100800 */
[----:B------:R0:W4:Y:S01]  /*422a0*/  @P2 LDG.E.U8 R56, desc[UR14][R20.64] ;  /* 0x0000000e14382981 */ /* 0x000122000c1e1100 */
[----:B------:R-:W-:-:S03]  /*422b0*/  PRMT R9, RZ, 0x7610, R9 ;  /* 0x00007610ff097816 */ /* 0x000fc60000000009 */
[----:B------:R-:W4:Y:S04]  /*422c0*/  LDL R41, [R1+0x14c8] ;  /* 0x0014c80001297983 */ /* 0x000f280000100800 */
[----:B------:R-:W4:Y:S04]  /*422d0*/  LDL R42, [R1+0x14d0] ;  /* 0x0014d000012a7983 */ /* 0x000f280000100800 */
[----:B------:R-:W4:Y:S01]  /*422e0*/  LDL R47, [R1+0x1488] ;  /* 0x00148800012f7983 */ /* 0x000f220000100800 */
[----:B0-----:R-:W-:Y:S02]  /*422f0*/  @P2 IMAD.MOV.U32 R20, RZ, RZ, R31 ;  /* 0x000000ffff142224 */ /* 0x001fe400078e001f */
        /* <DEDUP_REMOVED lines=8> */
[----:B------:R0:W4:Y:S01]  /*42380*/  @P1 LDG.E.U8 R52, desc[UR14][R20.64] ;  /* 0x0000000e14341981 */ /* 0x000122000c1e1100 */
[----:B------:R-:W-:Y:S01]  /*42390*/  ISETP.GT.AND P2, PT, R19, 0x72, PT ;  /* 0x000000721300780c */ /* 0x000fe20003f44270 */
        /* <DEDUP_REMOVED lines=10> */
[----:B0-----:R-:W-:-:S06]  /*42440*/  PRMT R20, RZ, 0x7610, R20 ;  /* 0x00007610ff147816 */ /* 0x001fcc0000000014 */
[----:B---3--:R2:W3:Y:S02]  /*42450*/  @P1 LDG.E.U8 R20, desc[UR14][R22.64] ;  /* 0x0000000e16141981 */ /* 0x0084e4000c1e1100 */
[----:B--2---:R-:W-:Y:S02]  /*42460*/  @P2 IMAD.MOV.U32 R22, RZ, RZ, R24 ;  /* 0x000000ffff162224 */ /* 0x004fe400078e0018 */
[----:B------:R-:W-:Y:S02]  /*42470*/  @P2 IMAD.MOV.U32 R23, RZ, RZ, R25 ;  /* 0x000000ffff172224 */ /* 0x000fe400078e0019 */
[----:B----4-:R-:W-:Y:S02]  /*42480*/  @P2 IMAD.MOV.U32 R24, RZ, RZ, R11 ;  /* 0x000000ffff182224 */ /* 0x010fe400078e000b */
[----:B------:R-:W-:Y:S01]  /*42490*/  @P2 IMAD.MOV.U32 R25, RZ, RZ, R12 ;  /* 0x000000ffff192224 */ /* 0x000fe200078e000c */
[----:B------:R-:W2:Y:S04]  /*424a0*/  LDL R11, [R1+0x143c] ;  /* 0x00143c00010b7983 */ /* 0x000ea80000100800 */
[----:B------:R-:W4:Y:S01]  /*424b0*/  LDL R12, [R1+0x1438] ;  /* 0x00143800010c7983 */ /* 0x000f220000100800 */
[----:B------:R-:W-:-:S06]  /*424c0*/  PRMT R21, RZ, 0x7610, R21 ;  /* 0x00007610ff157816 */ /* 0x000fcc0000000015 */
[----:B------:R0:W3:Y:S01]  /*424d0*/  @P2 LDG.E.U8 R21, desc[UR14][R22.64] ;  /* 0x0000000e16152981 */ /* 0x0000e2000c1e1100 */
[----:B------:R-:W-:Y:S02]  /*424e0*/  ISETP.GT.AND P1, PT, R19, 0x73, PT ;  /* 0x000000731300780c */ /* 0x000fe40003f24270 */
[----:B0-----:R-:W-:Y:S02]  /*424f0*/  PRMT R22, RZ, 0x7610, R22 ;  /* 0x00007610ff167816 */ /* 0x001fe40000000016 */
[----:B------:R-:W-:-:S04]  /*42500*/  PRMT R23, RZ, 0x7610, R23 ;  /* 0x00007610ff177816 */ /* 0x000fc80000000017 */
[----:B------:R0:W3:Y:S02]  /*42510*/  @P2 LDG.E.U8 R22, desc[UR14][R24.64] ;  /* 0x0000000e18162981 */ /* 0x0000e4000c1e1100 */
[----:B0-----:R-:W-:Y:S02]  /*42520*/  @P2 IMAD.MOV.U32 R24, RZ, RZ, R5 ;  /* 0x000000ffff182224 */ /* 0x001fe400078e0005 */
[----:B------:R-:W-:Y:S01]  /*42530*/  @P2 IMAD.MOV.U32 R25, RZ, RZ, R6 ;  /* 0x000000ffff192224 */ /* 0x000fe200078e0006 */
[----:B------:R-:W3:Y:S04]  /*42540*/  LDL R5, [R1+0x1444] ;  /* 0x0014440001057983 */ /* 0x000ee80000100800 */
[----:B------:R-:W3:Y:S04]  /*42550*/  LDL R6, [R1+0x1440] ;  /* 0x0014400001067983 */ /* 0x000ee80000100800 */
[----:B------:R0:W3:Y:S02]  /*42560*/  @P2 LDG.E.U8 R23, desc[UR14][R24.64] ;  /* 0x0000000e18172981 */ /* 0x0000e4000c1e1100 */
[----:B0-----:R-:W-:-:S02]  /*42570*/  PRMT R24, RZ, 0x7610, R24 ;  /* 0x00007610ff187816 */ /* 0x001fc40000000018 */
[----:B------:R-:W-:-:S04]  /*42580*/  PRMT R25, RZ, 0x7610, R25 ;  /* 0x00007610ff197816 */ /* 0x000fc80000000019 */
[----:B------:R0:W3:Y:S02]  /*42590*/  @P2 LDG.E.U8 R24, desc[UR14][R26.64] ;  /* 0x0000000e1a182981 */ /* 0x0000e4000c1e1100 */
[----:B0-----:R-:W-:Y:S02]  /*425a0*/  @P1 IMAD.MOV.U32 R26, RZ, RZ, R29 ;  /* 0x000000ffff1a1224 */ /* 0x001fe400078e001d */
[----:B------:R-:W-:Y:S02]  /*425b0*/  @P1 IMAD.MOV.U32 R27, RZ, RZ, R34 ;  /* 0x000000ffff1b1224 */ /* 0x000fe400078e0022 */
[----:B------:R-:W-:Y:S02]  /*425c0*/  @P1 IMAD.MOV.U32 R29, RZ, RZ, R28 ;  /* 0x000000ffff1d1224 */ /* 0x000fe400078e001c */
[----:B------:R-:W-:Y:S01]  /*425d0*/  @P1 IMAD.MOV.U32 R28, RZ, RZ, R14 ;  /* 0x000000ffff1c1224 */ /* 0x000fe200078e000e */
[----:B------:R-:W3:Y:S04]  /*425e0*/  LDL R34, [R1+0x145c] ;  /* 0x00145c0001227983 */ /* 0x000ee80000100800 */
[----:B------:R-:W3:Y:S04]  /*425f0*/  LDL R14, [R1+0x1454] ;  /* 0x00145400010e7983 */ /* 0x000ee80000100800 */
[----:B------:R0:W3:Y:S02]  /*42600*/  @P1 LDG.E.U8 R25, desc[UR14][R26.64] ;  /* 0x0000000e1a191981 */ /* 0x0000e4000c1e1100 */
[----:B0-----:R-:W-:-:S06]  /*42610*/  PRMT R26, RZ, 0x7610, R26 ;  /* 0x00007610ff1a7816 */ /* 0x001fcc000000001a */
[----:B------:R0:W3:Y:S02]  /*42620*/  @P1 LDG.E.U8 R26, desc[UR14][R28.64] ;  /* 0x0000000e1c1a1981 */ /* 0x0000e4000c1e1100 */
[----:B0-----:R-:W-:Y:S02]  /*42630*/  @P1 IMAD.MOV.U32 R28, RZ, RZ, R30 ;  /* 0x000000ffff1c1224 */ /* 0x001fe400078e001e */
[----:B------:R-:W-:Y:S02]  /*42640*/  @P1 IMAD.MOV.U32 R29, RZ, RZ, R31 ;  /* 0x000000ffff1d1224 */ /* 0x000fe400078e001f */
[----:B--2---:R-:W-:Y:S02]  /*42650*/  @P1 IMAD.MOV.U32 R30, RZ, RZ, R11 ;  /* 0x000000ffff1e1224 */ /* 0x004fe400078e000b */
[----:B----4-:R-:W-:Y:S01]  /*42660*/  @P1 IMAD.MOV.U32 R31, RZ, RZ, R12 ;  /* 0x000000ffff1f1224 */ /* 0x010fe200078e000c */
[----:B------:R-:W2:Y:S04]  /*42670*/  LDL R11, [R1+0x1464] ;  /* 0x00146400010b7983 */ /* 0x000ea80000100800 */
[----:B------:R-:W4:Y:S01]  /*42680*/  LDL R12, [R1+0x1460] ;  /* 0x00146000010c7983 */ /* 0x000f220000100800 */
[----:B------:R-:W-:-:S02]  /*42690*/  PRMT R27, RZ, 0x7610, R27 ;  /* 0x00007610ff1b7816 */ /* 0x000fc4000000001b */
[----:B------:R-:W-:-:S04]  /*426a0*/  ISETP.GT.AND P2, PT, R19, 0x74, PT ;  /* 0x000000741300780c */ /* 0x000fc80003f44270 */
[----:B------:R0:W4:Y:S02]  /*426b0*/  @P1 LDG.E.U8 R27, desc[UR14][R28.64] ;  /* 0x0000000e1c1b1981 */ /* 0x000124000c1e1100 */
[----:B0-----:R-:W-:Y:S02]  /*426c0*/  PRMT R28, RZ, 0x7610, R28 ;  /* 0x00007610ff1c7816 */ /* 0x001fe4000000001c */
[----:B------:R-:W-:-:S04]  /*426d0*/  PRMT R29, RZ, 0x7610, R29 ;  /* 0x00007610ff1d7816 */ /* 0x000fc8000000001d */
[----:B------:R3:W4:Y:S02]  /*426e0*/  @P1 LDG.E.U8 R28, desc[UR14][R30.64] ;  /* 0x0000000e1e1c1981 */ /* 0x000724000c1e1100 */
[----:B---3--:R-:W-:Y:S02]  /*426f0*/  @P2 IMAD.MOV.U32 R30, RZ, RZ, R5 ;  /* 0x000000ffff1e2224 */ /* 0x008fe400078e0005 */
[----:B------:R-:W-:Y:S01]  /*42700*/  @P2 IMAD.MOV.U32 R31, RZ, RZ, R6 ;  /* 0x000000ffff1f2224 */ /* 0x000fe200078e0006 */
[----:B------:R-:W3:Y:S04]  /*42710*/  LDL R5, [R1+0x146c] ;  /* 0x00146c0001057983 */ /* 0x000ee80000100800 */
[----:B------:R-:W3:Y:S04]  /*42720*/  LDL R6, [R1+0x1468] ;  /* 0x0014680001067983 */ /* 0x000ee80000100800 */
[----:B------:R0:W3:Y:S01]  /*42730*/  @P2 LDG.E.U8 R29, desc[UR14][R30.64] ;  /* 0x0000000e1e1d2981 */ /* 0x0000e2000c1e1100 */
[----:B------:R-:W-:-:S02]  /*42740*/  ISETP.GT.AND P1, PT, R19, 0x75, PT ;  /* 0x000000751300780c */ /* 0x000fc40003f24270 */
[----:B0-----:R-:W-:Y:S02]  /*42750*/  PRMT R30, RZ, 0x7610, R30 ;  /* 0x00007610ff1e7816 */ /* 0x001fe4000000001e */
[----:B------:R-:W-:-:S04]  /*42760*/  PRMT R31, RZ, 0x7610, R31 ;  /* 0x00007610ff1f7816 */ /* 0x000fc8000000001f */
[----:B------:R0:W3:Y:S02]  /*42770*/  @P2 LDG.E.U8 R30, desc[UR14][R32.64] ;  /* 0x0000000e201e2981 */ /* 0x0000e4000c1e1100 */
[----:B0-----:R-:W-:Y:S02]  /*42780*/  @P2 IMAD.MOV.U32 R33, RZ, RZ, R36 ;  /* 0x000000ffff212224 */ /* 0x001fe400078e0024 */
[----:B------:R-:W-:Y:S02]  /*42790*/  @P2 IMAD.MOV.U32 R32, RZ, RZ, R14 ;  /* 0x000000ffff202224 */ /* 0x000fe400078e000e */
[----:B------:R-:W3:Y:S04]  /*427a0*/  LDL R14, [R1+0x147c] ;  /* 0x00147c00010e7983 */ /* 0x000ee80000100800 */
[----:B------:R0:W3:Y:S02]  /*427b0*/  @P2 LDG.E.U8 R31, desc[UR14][R32.64] ;  /* 0x0000000e201f2981 */ /* 0x0000e4000c1e1100 */
[----:B0-----:R-:W-:-:S06]  /*427c0*/  PRMT R32, RZ, 0x7610, R32 ;  /* 0x00007610ff207816 */ /* 0x001fcc0000000020 */
[----:B------:R2:W3:Y:S02]  /*427d0*/  @P2 LDG.E.U8 R32, desc[UR14][R34.64] ;  /* 0x0000000e22202981 */ /* 0x0004e4000c1e1100 */
[----:B--2---:R-:W-:Y:S02]  /*427e0*/  @P1 IMAD.MOV.U32 R34, RZ, RZ, R11 ;  /* 0x000000ffff221224 */ /* 0x004fe400078e000b */
[----:B----4-:R-:W-:Y:S01]  /*427f0*/  @P1 IMAD.MOV.U32 R35, RZ, RZ, R12 ;  /* 0x000000ffff231224 */ /* 0x010fe200078e000c */
[----:B------:R-:W2:Y:S04]  /*42800*/  LDL R11, [R1+0x1484] ;  /* 0x00148400010b7983 */ /* 0x000ea80000100800 */
[----:B------:R-:W4:Y:S01]  /*42810*/  LDL R12, [R1+0x1480] ;  /* 0x00148000010c7983 */ /* 0x000f220000100800 */
[----:B------:R-:W-:-:S06]  /*42820*/  PRMT R33, RZ, 0x7610, R33 ;  /* 0x00007610ff217816 */ /* 0x000fcc0000000021 */
[----:B------:R0:W4:Y:S01]  /*42830*/  @P1 LDG.E.U8 R33, desc[UR14][R34.64] ;  /* 0x0000000e22211981 */ /* 0x000122000c1e1100 */
[----:B------:R-:W-:Y:S02]  /*42840*/  ISETP.GT.AND P2, PT, R19, 0x76, PT ;  /* 0x000000761300780c */ /* 0x000fe40003f44270 */
[----:B0-----:R-:W-:Y:S02]  /*42850*/  PRMT R34, RZ, 0x7610, R34 ;  /* 0x00007610ff227816 */ /* 0x001fe40000000022 */
[----:B------:R-:W-:Y:S01]  /*42860*/  PRMT R35, RZ, 0x7610, R35 ;  /* 0x00007610ff237816 */ /* 0x000fe20000000023 */
[----:B---3--:R-:W-:Y:S02]  /*42870*/  @P1 IMAD.MOV.U32 R36, RZ, RZ, R5 ;  /* 0x000000ffff241224 */ /* 0x008fe400078e0005 */
[----:B------:R-:W-:Y:S01]  /*42880*/  @P1 IMAD.MOV.U32 R37, RZ, RZ, R6 ;  /* 0x000000ffff251224 */ /* 0x000fe200078e0006 */
[----:B------:R-:W3:Y:S04]  /*42890*/  LDL R5, [R1+0x14c4] ;  /* 0x0014c40001057983 */ /* 0x000ee80000100800 */
[----:B------:R-:W3:Y:S04]  /*428a0*/  LDL R6, [R1+0x14c0] ;  /* 0x0014c00001067983 */ /* 0x000ee80000100800 */
[----:B------:R0:W3:Y:S02]  /*428b0*/  @P1 LDG.E.U8 R34, desc[UR14][R36.64] ;  /* 0x0000000e24221981 */ /* 0x0000e4000c1e1100 */
[----:B0-----:R-:W-:-:S02]  /*428c0*/  @P1 IMAD.MOV.U32 R36, RZ, RZ, R39 ;  /* 0x000000ffff241224 */ /* 0x001fc400078e0027 */
[----:B------:R-:W-:Y:S02]  /*428d0*/  @P1 IMAD.MOV.U32 R37, RZ, RZ, R40 ;  /* 0x000000ffff251224 */ /* 0x000fe400078e0028 */
[----:B------:R-:W-:Y:S01]  /*428e0*/  @P1 IMAD.MOV.U32 R39, RZ, RZ, R38 ;  /* 0x000000ffff271224 */ /* 0x000fe200078e0026 */
[----:B------:R-:W3:Y:S04]  /*428f0*/  LDL R40, [R1+0x14cc] ;  /* 0x0014cc0001287983 */ /* 0x000ee80000100800 */
[----:B------:R0:W3:Y:S02]  /*42900*/  @P1 LDG.E.U8 R35, desc[UR14][R36.64] ;  /* 0x0000000e24231981 */ /* 0x0000e4000c1e1100 */
[----:B0-----:R-:W-:Y:S01]  /*42910*/  PRMT R36, RZ, 0x7610, R36 ;  /* 0x00007610ff247816 */ /* 0x001fe20000000024 */
[----:B------:R-:W-:-:S02]  /*42920*/  @P1 IMAD.MOV.U32 R38, RZ, RZ, R14 ;  /* 0x000000ffff261224 */ /* 0x000fc400078e000e */
[----:B------:R-:W3:Y:S04]  /*42930*/  LDL R14, [R1+0x14d4] ;  /* 0x0014d400010e7983 */ /* 0x000ee80000100800 */
[----:B------:R2:W3:Y:S02]  /*42940*/  @P1 LDG.E.U8 R36, desc[UR14][R38.64] ;  /* 0x0000000e26241981 */ /* 0x0004e4000c1e1100 */
[----:B--2---:R-:W-:Y:S02]  /*42950*/  @P2 IMAD.MOV.U32 R38, RZ, RZ, R11 ;  /* 0x000000ffff262224 */ /* 0x004fe400078e000b */
[----:B----4-:R-:W-:Y:S01]  /*42960*/  @P2 IMAD.MOV.U32 R39, RZ, RZ, R12 ;  /* 0x000000ffff272224 */ /* 0x010fe200078e000c */
[----:B------:R-:W2:Y:S04]  /*42970*/  LDL R11, [R1+0x14dc] ;  /* 0x0014dc00010b7983 */ /* 0x000ea80000100800 */
[----:B------:R-:W4:Y:S04]  /*42980*/  LDL R12, [R1+0x14d8] ;  /* 0x0014d800010c7983 */ /* 0x000f280000100800 */
[----:B------:R-:W2:Y:S01]  /*42990*/  @P2 LDG.E.U8 R9, desc[UR14][R38.64] ;  /* 0x0000000e26092981 */ /* 0x000ea2000c1e1100 */
[----:B------:R-:W-:-:S02]  /*429a0*/  ISETP.GT.AND P1, PT, R19, 0x78, PT ;  /* 0x000000781300780c */ /* 0x000fc40003f24270 */
[----:B------:R-:W-:Y:S01]  /*429b0*/  PRMT R37, RZ, 0x7610, R37 ;  /* 0x00007610ff257816 */ /* 0x000fe20000000025 */
[----:B--2---:R0:W-:Y:S10]  /*429c0*/  STL [R1+0xfc], R9 ;  /* 0x0000fc0901007387 */ /* 0x0041f40000100800 */
[----:B---3--:R-:W-:-:S02]  /*429d0*/  @P1 IMAD.MOV.U32 R38, RZ, RZ, R5 ;  /* 0x000000ffff261224 */ /* 0x008fc400078e0005 */
[----:B------:R-:W-:Y:S02]  /*429e0*/  @P1 IMAD.MOV.U32 R39, RZ, RZ, R6 ;  /* 0x000000ffff271224 */ /* 0x000fe400078e0006 */
[----:B----4-:R-:W-:Y:S01]  /*429f0*/  @P1 IMAD.MOV.U32 R43, RZ, RZ, R12 ;  /* 0x000000ffff2b1224 */ /* 0x010fe200078e000c */
[----:B------:R-:W-:Y:S01]  /*42a00*/  PRMT R8, RZ, 0x7610, R8 ;  /* 0x00007610ff087816 */ /* 0x000fe20000000008 */
[----:B------:R-:W2:Y:S04]  /*42a10*/  LDL R5, [R1+0x1494] ;  /* 0x0014940001057983 */ /* 0x000ea80000100800 */
[----:B------:R1:W3:Y:S04]  /*42a20*/  @P1 LDG.E.U8 R37, desc[UR14][R38.64] ;  /* 0x0000000e26251981 */ /* 0x0002e8000c1e1100 */
[----:B------:R-:W4:Y:S04]  /*42a30*/  LDL R6, [R1+0x1490] ;  /* 0x0014900001067983 */ /* 0x000f280000100800 */
[----:B0-----:R-:W2:Y:S04]  /*42a40*/  LDL R9, [R1+0x148c] ;  /* 0x00148c0001097983 */ /* 0x001ea80000100800 */
[----:B------:R-:W3:Y:S04]  /*42a50*/  LDL R44, [R1+0x1498] ;  /* 0x00149800012c7983 */ /* 0x000ee80000100800 */
[----:B------:R-:W3:Y:S01]  /*42a60*/  LDL R12, [R1+0x14a0] ;  /* 0x0014a000010c7983 */ /* 0x000ee20000100800 */
[----:B-1----:R-:W-:-:S02]  /*42a70*/  PRMT R38, RZ, 0x7610, R38 ;  /* 0x00007610ff267816 */ /* 0x002fc40000000026 */
[----:B------:R-:W-:-:S04]  /*42a80*/  PRMT R39, RZ, 0x7610, R39 ;  /* 0x00007610ff277816 */ /* 0x000fc80000000027 */
[----:B------:R0:W3:Y:S02]  /*42a90*/  @P1 LDG.E.U8 R38, desc[UR14][R40.64] ;  /* 0x0000000e28261981 */ /* 0x0000e4000c1e1100 */
[----:B0-----:R-:W-:Y:S02]  /*42aa0*/  @P1 IMAD.MOV.U32 R40, RZ, RZ, R14 ;  /* 0x000000ffff281224 */ /* 0x001fe400078e000e */
[----:B------:R-:W-:Y:S02]  /*42ab0*/  @P1 IMAD.MOV.U32 R41, RZ, RZ, R42 ;  /* 0x000000ffff291224 */ /* 0x000fe400078e002a */
[----:B------:R-:W-:Y:S01]  /*42ac0*/  @P1 IMAD.MOV.U32 R42, RZ, RZ, R11 ;  /* 0x000000ffff2a1224 */ /* 0x000fe200078e000b */
[----:B------:R-:W3:Y:S04]  /*42ad0*/  LDL R14, [R1+0x149c] ;  /* 0x00149c00010e7983 */ /* 0x000ee80000100800 */
[----:B------:R0:W3:Y:S04]  /*42ae0*/  @P1 LDG.E.U8 R39, desc[UR14][R40.64] ;  /* 0x0000000e28271981 */ /* 0x0000e8000c1e1100 */
[----:B------:R-:W3:Y:S01]  /*42af0*/  LDL R11, [R1+0x14a4] ;  /* 0x0014a400010b7983 */ /* 0x000ee20000100800 */
[----:B0-----:R-:W-:-:S06]  /*42b00*/  PRMT R40, RZ, 0x7610, R40 ;  /* 0x00007610ff287816 */ /* 0x001fcc0000000028 */
[----:B------:R0:W3:Y:S02]  /*42b10*/  @P1 LDG.E.U8 R40, desc[UR14][R42.64] ;  /* 0x0000000e2a281981 */ /* 0x0000e4000c1e1100 */
[----:B0-----:R-:W-:Y:S02]  /*42b20*/  @P2 IMAD.MOV.U32 R43, RZ, RZ, R47 ;  /* 0x000000ffff2b2224 */ /* 0x001fe400078e002f */
[----:B--2---:R-:W-:-:S05]  /*42b30*/  @P2 IMAD.MOV.U32 R42, RZ, RZ, R9 ;  /* 0x000000ffff2a2224 */ /* 0x004fca00078e0009 */
[----:B------:R0:W2:Y:S02]  /*42b40*/  @P2 LDG.E.U8 R8, desc[UR14][R42.64] ;  /* 0x0000000e2a082981 */ /* 0x0000a4000c1e1100 */
[----:B0-----:R-:W-:Y:S01]  /*42b50*/  @P2 IMAD.MOV.U32 R42, RZ, RZ, R5 ;  /* 0x000000ffff2a2224 */ /* 0x001fe200078e0005 */
[----:B------:R-:W-:Y:S02]  /*42b60*/  PRMT R46, RZ, 0x7610, R46 ;  /* 0x00007610ff2e7816 */ /* 0x000fe4000000002e */
[----:B------:R-:W-:Y:S01]  /*42b70*/  ISETP.GT.AND P1, PT, R19, 0x77, PT ;  /* 0x000000771300780c */ /* 0x000fe20003f24270 */
[----:B----4-:R-:W-:Y:S01]  /*42b80*/  @P2 IMAD.MOV.U32 R43, RZ, RZ, R6 ;  /* 0x000000ffff2b2224 */ /* 0x010fe200078e0006 */
[----:B------:R-:W-:-:S04]  /*42b90*/  PRMT R45, RZ, 0x7610, R45 ;  /* 0x00007610ff2d7816 */ /* 0x000fc8000000002d */
[----:B------:R3:W4:Y:S04]  /*42ba0*/  @P2 LDG.E.U8 R46, desc[UR14][R42.64] ;  /* 0x0000000e2a2e2981 */ /* 0x000728000c1e1100 */
[----:B--2---:R0:W-:Y:S04]  /*42bb0*/  STL [R1+0xe0], R8 ;  /* 0x0000e00801007387 */ /* 0x0041e80000100800 */
[----:B------:R-:W2:Y:S01]  /*42bc0*/  LDL R5, [R1+0x14ac] ;  /* 0x0014ac0001057983 */ /* 0x000ea20000100800 */
[----:B---3--:R-:W-:Y:S02]  /*42bd0*/  @P2 IMAD.MOV.U32 R42, RZ, RZ, R14 ;  /* 0x000000ffff2a2224 */ /* 0x008fe400078e000e */
[----:B------:R-:W-:Y:S01]  /*42be0*/  @P2 IMAD.MOV.U32 R43, RZ, RZ, R44 ;  /* 0x000000ffff2b2224 */ /* 0x000fe200078e002c */
[----:B------:R-:W-:-:S02]  /*42bf0*/  PRMT R3, RZ, 0x7610, R3 ;  /* 0x00007610ff037816 */ /* 0x000fc40000000003 */
[----:B------:R-:W-:Y:S01]  /*42c00*/  PRMT R4, RZ, 0x7610, R4 ;  /* 0x00007610ff047816 */ /* 0x000fe20000000004 */
[----:B------:R-:W3:Y:S04]  /*42c10*/  LDL R9, [R1+0x14e0] ;  /* 0x0014e00001097983 */ /* 0x000ee80000100800 */
[----:B------:R1:W3:Y:S04]  /*42c20*/  @P2 LDG.E.U8 R45, desc[UR14][R42.64] ;  /* 0x0000000e2a2d2981 */ /* 0x0002e8000c1e1100 */
[----:B0-----:R-:W3:Y:S04]  /*42c30*/  LDL R8, [R1+0x14a8] ;  /* 0x0014a80001087983 */ /* 0x001ee80000100800 */
[----:B------:R-:W4:Y:S04]  /*42c40*/  LDL R6, [R1+0x14e4] ;  /* 0x0014e40001067983 */ /* 0x000f280000100800 */
[----:B------:R-:W4:Y:S04]  /*42c50*/  LDL R44, [R1+0x14e8] ;  /* 0x0014e800012c7983 */ /* 0x000f280000100800 */
[----:B------:R-:W4:Y:S01]  /*42c60*/  LDL R14, [R1+0x14ec] ;  /* 0x0014ec00010e7983 */ /* 0x000f220000100800 */
[----:B-1----:R-:W-:-:S02]  /*42c70*/  @P1 IMAD.MOV.U32 R42, RZ, RZ, R11 ;  /* 0x000000ffff2a1224 */ /* 0x002fc400078e000b */
[----:B------:R-:W-:Y:S01]  /*42c80*/  @P1 IMAD.MOV.U32 R43, RZ, RZ, R12 ;  /* 0x000000ffff2b1224 */ /* 0x000fe200078e000c */
[----:B------:R-:W-:Y:S01]  /*42c90*/  ISETP.GT.AND P2, PT, R19, 0x79, PT ;  /* 0x000000791300780c */ /* 0x000fe20003f44270 */
[----:B------:R-:W4:Y:S04]  /*42ca0*/  LDL R12, [R1+0x14f0] ;  /* 0x0014f000010c7983 */ /* 0x000f280000100800 */
[----:B------:R2:W4:Y:S04]  /*42cb0*/  @P1 LDG.E.U8 R3, desc[UR14][R42.64] ;  /* 0x0000000e2a031981 */ /* 0x000528000c1e1100 */
[----:B------:R-:W4:Y:S01]  /*42cc0*/  LDL R11, [R1+0x14f4] ;  /* 0x0014f400010b7983 */ /* 0x000f220000100800 */
[----:B--2---:R-:W-:-:S02]  /*42cd0*/  @P1 IMAD.MOV.U32 R42, RZ, RZ, R5 ;  /* 0x000000ffff2a1224 */ /* 0x004fc400078e0005 */
[----:B---3--:R-:W-:-:S05]  /*42ce0*/  @P1 IMAD.MOV.U32 R43, RZ, RZ, R8 ;  /* 0x000000ffff2b1224 */ /* 0x008fca00078e0008 */
[----:B------:R0:W2:Y:S04]  /*42cf0*/  @P1 LDG.E.U8 R4, desc[UR14][R42.64] ;  /* 0x0000000e2a041981 */ /* 0x0000a8000c1e1100 */
[----:B----4-:R1:W-:Y:S04]  /*42d00*/  STL [R1+0x1928], R3 ;  /* 0x0019280301007387 */ /* 0x0103e80000100800 */
[----:B------:R-:W3:Y:S04]  /*42d10*/  LDL R8, [R1+0x14f8] ;  /* 0x0014f80001087983 */ /* 0x000ee80000100800 */
[----:B------:R-:W4:Y:S01]  /*42d20*/  LDL R5, [R1+0x14fc] ;  /* 0x0014fc0001057983 */ /* 0x000f220000100800 */
[----:B0-----:R-:W-:-:S02]  /*42d30*/  @P2 IMAD.MOV.U32 R42, RZ, RZ, R6 ;  /* 0x000000ffff2a2224 */ /* 0x001fc400078e0006 */
[----:B------:R-:W-:Y:S01]  /*42d40*/  @P2 IMAD.MOV.U32 R43, RZ, RZ, R9 ;  /* 0x000000ffff2b2224 */ /* 0x000fe200078e0009 */
[----:B------:R-:W-:-:S06]  /*42d50*/  PRMT R41, RZ, 0x7610, R41 ;  /* 0x00007610ff297816 */ /* 0x000fcc0000000029 */
[----:B------:R0:W3:Y:S04]  /*42d60*/  @P2 LDG.E.U8 R41, desc[UR14][R42.64] ;  /* 0x0000000e2a292981 */ /* 0x0000e8000c1e1100 */
[----:B--2---:R2:W-:Y:S04]  /*42d70*/  STL [R1+0x192c], R4 ;  /* 0x00192c0401007387 */ /* 0x0045e80000100800 */
[----:B------:R-:W4:Y:S04]  /*42d80*/  LDL R9, [R1+0x14b0] ;  /* 0x0014b00001097983 */ /* 0x000f280000100800 */
[----:B------:R-:W4:Y:S04]  /*42d90*/  LDL R6, [R1+0x14b4] ;  /* 0x0014b40001067983 */ /* 0x000f280000100800 */
[----:B------:R2:W-:Y:S04]  /*42da0*/  STL [R1+0xc8], R45 ;  /* 0x0000c82d01007387 */ /* 0x0005e80000100800 */
[----:B-1----:R-:W4:Y:S01]  /*42db0*/  LDL R3, [R1+0x14bc] ;  /* 0x0014bc0001037983 */ /* 0x002f220000100800 */
[----:B0-----:R-:W-:-:S03]  /*42dc0*/  PRMT R42, RZ, 0x7610, R42 ;  /* 0x00007610ff2a7816 */ /* 0x001fc6000000002a */
[----:B--2---:R-:W2:Y:S01]  /*42dd0*/  LDL R4, [R1+0x14b8] ;  /* 0x0014b80001047983 */ /* 0x004ea20000100800 */
[----:B------:R-:W-:Y:S02]  /*42de0*/  @P2 IMAD.MOV.U32 R45, RZ, RZ, R44 ;  /* 0x000000ffff2d2224 */ /* 0x000fe400078e002c */
[----:B------:R-:W-:Y:S01]  /*42df0*/  @P2 IMAD.MOV.U32 R44, RZ, RZ, R14 ;  /* 0x000000ffff2c2224 */ /* 0x000fe200078e000e */
[----:B------:R-:W-:-:S04]  /*42e00*/  PRMT R43, RZ, 0x7610, R43 ;  /* 0x00007610ff2b7816 */ /* 0x000fc8000000002b */
[----:B------:R0:W2:Y:S04]  /*42e10*/  @P2 LDG.E.U8 R42, desc[UR14][R44.64] ;  /* 0x0000000e2c2a2981 */ /* 0x0000a8000c1e1100 */
[----:B------:R4:W-:Y:S01]  /*42e20*/  STL [R1+0xd4], R46 ;  /* 0x0000d42e01007387 */ /* 0x0009e20000100800 */
[----:B---3--:R-:W-:Y:S01]  /*42e30*/  @P2 IMAD.MOV.U32 R47, RZ, RZ, R8 ;  /* 0x000000ffff2f2224 */ /* 0x008fe200078e0008 */
[----:B------:R-:W-:Y:S02]  /*42e40*/  PRMT R0, RZ, 0x7610, R0 ;  /* 0x00007610ff007816 */ /* 0x000fe40000000000 */
[----:B------:R-:W-:Y:S01]  /*42e50*/  PRMT R2, RZ, 0x7610, R2 ;  /* 0x00007610ff027816 */ /* 0x000fe20000000002 */
[----:B------:R-:W3:Y:S01]  /*42e60*/  LDL R8, [R1+0x1508] ;  /* 0x0015080001087983 */ /* 0x000ee20000100800 */
[----:B0-----:R-:W-:-:S02]  /*42e70*/  @P2 IMAD.MOV.U32 R44, RZ, RZ, R11 ;  /* 0x000000ffff2c2224 */ /* 0x001fc400078e000b */
[----:B------:R-:W-:Y:S02]  /*42e80*/  @P2 IMAD.MOV.U32 R45, RZ, RZ, R12 ;  /* 0x000000ffff2d2224 */ /* 0x000fe400078e000c */
[----:B----4-:R-:W-:Y:S01]  /*42e90*/  @P2 IMAD.MOV.U32 R46, RZ, RZ, R5 ;  /* 0x000000ffff2e2224 */ /* 0x010fe200078e0005 */
[----:B------:R-:W4:Y:S04]  /*42ea0*/  LDL R12, [R1+0x1500] ;  /* 0x00150000010c7983 */ /* 0x000f280000100800 */
[----:B------:R0:W3:Y:S04]  /*42eb0*/  @P2 LDG.E.U8 R43, desc[UR14][R44.64] ;  /* 0x0000000e2c2b2981 */ /* 0x0000e8000c1e1100 */
[----:B------:R-:W3:Y:S04]  /*42ec0*/  LDL R11, [R1+0x1504] ;  /* 0x00150400010b7983 */ /* 0x000ee80000100800 */
[----:B------:R-:W3:Y:S01]  /*42ed0*/  LDL R5, [R1+0x150c] ;  /* 0x00150c0001057983 */ /* 0x000ee20000100800 */
[----:B0-----:R-:W-:-:S06]  /*42ee0*/  PRMT R44, RZ, 0x7610, R44 ;  /* 0x00007610ff2c7816 */ /* 0x001fcc000000002c */
[----:B------:R0:W3:Y:S02]  /*42ef0*/  @P2 LDG.E.U8 R44, desc[UR14][R46.64] ;  /* 0x0000000e2e2c2981 */ /* 0x0000e4000c1e1100 */
[----:B0-----:R-:W-:Y:S02]  /*42f00*/  @P1 IMAD.MOV.U32 R47, RZ, RZ, R9 ;  /* 0x000000ffff2f1224 */ /* 0x001fe400078e0009 */
[----:B------:R-:W-:Y:S01]  /*42f10*/  @P1 IMAD.MOV.U32 R46, RZ, RZ, R6 ;  /* 0x000000ffff2e1224 */ /* 0x000fe200078e0006 */
[----:B------:R-:W3:Y:S04]  /*42f20*/  LDL R9, [R1+0x1510] ;  /* 0x0015100001097983 */ /* 0x000ee80000100800 */
[----:B------:R-:W3:Y:S04]  /*42f30*/  LDL R6, [R1+0x1514] ;  /* 0x0015140001067983 */ /* 0x000ee80000100800 */
[----:B------:R0:W3:Y:S02]  /*42f40*/  @P1 LDG.E.U8 R0, desc[UR14][R46.64] ;  /* 0x0000000e2e001981 */ /* 0x0000e4000c1e1100 */
[----:B0-----:R-:W-:-:S02]  /*42f50*/  @P1 IMAD.MOV.U32 R46, RZ, RZ, R3 ;  /* 0x000000ffff2e1224 */ /* 0x001fc400078e0003 */
[----:B--2---:R-:W-:-:S05]  /*42f60*/  @P1 IMAD.MOV.U32 R47, RZ, RZ, R4 ;  /* 0x000000ffff2f1224 */ /* 0x004fca00078e0004 */
[----:B------:R0:W2:Y:S01]  /*42f70*/  @P1 LDG.E.U8 R2, desc[UR14][R46.64] ;  /* 0x0000000e2e021981 */ /* 0x0000a2000c1e1100 */
[----:B------:R-:W-:Y:S02]  /*42f80*/  ISETP.GT.AND P2, PT, R19, 0x7a, PT ;  /* 0x0000007a1300780c */ /* 0x000fe40003f44270 */
[----:B------:R-:W-:Y:S01]  /*42f90*/  PRMT R45, RZ, 0x7610, R45 ;  /* 0x00007610ff2d7816 */ /* 0x000fe2000000002d */
[----:B---3--:R1:W-:Y:S04]  /*42fa0*/  STL [R1+0x1930], R0 ;  /* 0x0019300001007387 */ /* 0x0083e80000100800 */
[----:B------:R-:W3:Y:S04]  /*42fb0*/  LDL R4, [R1+0x1518] ;  /* 0x0015180001047983 */ /* 0x000ee80000100800 */
[----:B------:R-:W3:Y:S02]  /*42fc0*/  LDL R3, [R1+0x151c] ;  /* 0x00151c0001037983 */ /* 0x000ee40000100800 */
[----:B0-----:R-:W-:-:S02]  /*42fd0*/  @P2 IMAD.MOV.U32 R46, RZ, RZ, R11 ;  /* 0x000000ffff2e2224 */ /* 0x001fc400078e000b */
[----:B----4-:R-:W-:Y:S01]  /*42fe0*/  @P2 IMAD.MOV.U32 R47, RZ, RZ, R12 ;  /* 0x000000ffff2f2224 */ /* 0x010fe200078e000c */
[----:B------:R-:W-:-:S04]  /*42ff0*/  PRMT R49, RZ, 0x7610, R49 ;  /* 0x00007610ff317816 */ /* 0x000fc80000000031 */
[----:B------:R0:W4:Y:S04]  /*43000*/  @P2 LDG.E.U8 R45, desc[UR14][R46.64] ;  /* 0x0000000e2e2d2981 */ /* 0x000128000c1e1100 */
[----:B--2---:R2:W-:Y:S04]  /*43010*/  STL [R1+0x1934], R2 ;  /* 0x0019340201007387 */ /* 0x0045e80000100800 */
[----:B-1----:R-:W4:Y:S01]  /*43020*/  LDL R0, [R1+0x1524] ;  /* 0x0015240001007983 */ /* 0x002f220000100800 */
[----:B0-----:R-:W-:Y:S02]  /*43030*/  @P2 IMAD.MOV.U32 R46, RZ, RZ, R5 ;  /* 0x000000ffff2e2224 */ /* 0x001fe400078e0005 */
[----:B------:R-:W-:Y:S01]  /*43040*/  @P2 IMAD.MOV.U32 R47, RZ, RZ, R8 ;  /* 0x000000ffff2f2224 */ /* 0x000fe200078e0008 */
[----:B------:R-:W4:Y:S04]  /*43050*/  LDL R5, [R1+0x152c] ;  /* 0x00152c0001057983 */ /* 0x000f280000100800 */
[----:B------:R-:W4:Y:S04]  /*43060*/  LDL R8, [R1+0x1528] ;  /* 0x0015280001087983 */ /* 0x000f280000100800 */
[----:B------:R0:W4:Y:S01]  /*43070*/  @P2 LDG.E.U8 R49, desc[UR14][R46.64] ;  /* 0x0000000e2e312981 */ /* 0x000122000c1e1100 */
[----:B------:R-:W-:-:S02]  /*43080*/  PRMT R51, RZ, 0x7610, R51 ;  /* 0x00007610ff337816 */ /* 0x000fc40000000033 */
[----:B------:R-:W-:Y:S02]  /*43090*/  ISETP.GT.AND P1, PT, R19, 0x7b, PT ;  /* 0x0000007b1300780c */ /* 0x000fe40003f24270 */
[----:B------:R-:W-:Y:S01]  /*430a0*/  PRMT R53, RZ, 0x7610, R53 ;  /* 0x00007610ff357816 */ /* 0x000fe20000000035 */
[----:B--2---:R-:W2:Y:S01]  /*430b0*/  LDL R2, [R1+0x1520] ;  /* 0x0015200001027983 */ /* 0x004ea20000100800 */
[----:B------:R-:W-:Y:S02]  /*430c0*/  PRMT R55, RZ, 0x7610, R55 ;  /* 0x00007610ff377816 */ /* 0x000fe40000000037 */
[----:B------:R-:W-:Y:S02]  /*430d0*/  PRMT R57, RZ, 0x7610, R57 ;  /* 0x00007610ff397816 */ /* 0x000fe40000000039 */
[----:B------:R-:W-:Y:S01]  /*430e0*/  PRMT R59, RZ, 0x7610, R59 ;  /* 0x00007610ff3b7816 */ /* 0x000fe2000000003b */
[----:B------:R-:W2:Y:S01]  /*430f0*/  LDL R11, [R1+0x1550] ;  /* 0x00155000010b7983 */ /* 0x000ea20000100800 */
[----:B------:R-:W-:Y:S01]  /*43100*/  PRMT R61, RZ, 0x7610, R61 ;  /* 0x00007610ff3d7816 */ /* 0x000fe2000000003d */
[----:B0-----:R-:W-:-:S02]  /*43110*/  @P2 IMAD.MOV.U32 R46, RZ, RZ, R6 ;  /* 0x000000ffff2e2224 */ /* 0x001fc400078e0006 */
[----:B------:R-:W-:Y:S01]  /*43120*/  @P2 IMAD.MOV.U32 R47, RZ, RZ, R9 ;  /* 0x000000ffff2f2224 */ /* 0x000fe200078e0009 */
[----:B------:R-:W2:Y:S04]  /*43130*/  LDL R6, [R1+0x1534] ;  /* 0x0015340001067983 */ /* 0x000ea80000100800 */
[----:B------:R-:W2:Y:S04]  /*43140*/  LDL R9, [R1+0x1530] ;  /* 0x0015300001097983 */ /* 0x000ea80000100800 */
[----:B------:R3:W2:Y:S01]  /*43150*/  @P2 LDG.E.U8 R51, desc[UR14][R46.64] ;  /* 0x0000000e2e332981 */ /* 0x0006a2000c1e1100 */
[----:B------:R-:W-:-:S02]  /*43160*/  PRMT R63, RZ, 0x7610, R63 ;  /* 0x00007610ff3f7816 */ /* 0x000fc4000000003f */
[----:B------:R-:W-:Y:S02]  /*43170*/  PRMT R65, RZ, 0x7610, R65 ;  /* 0x00007610ff417816 */ /* 0x000fe40000000041 */
[----:B------:R-:W-:Y:S02]  /*43180*/  PRMT R67, RZ, 0x7610, R67 ;  /* 0x00007610ff437816 */ /* 0x000fe40000000043 */
[----:B------:R-:W-:Y:S02]  /*43190*/  PRMT R69, RZ, 0x7610, R69 ;  /* 0x00007610ff457816 */ /* 0x000fe40000000045 */
[----:B------:R-:W-:Y:S01]  /*431a0*/  PRMT R71, RZ, 0x7610, R71 ;  /* 0x00007610ff477816 */ /* 0x000fe20000000047 */
[----:B------:R-:W2:Y:S01]  /*431b0*/  LDL R12, [R1+0x1588] ;  /* 0x00158800010c7983 */ /* 0x000ea20000100800 */
[----:B---3--:R-:W-:Y:S02]  /*431c0*/  @P2 IMAD.MOV.U32 R47, RZ, RZ, R4 ;  /* 0x000000ffff2f2224 */ /* 0x008fe400078e0004 */
[----:B------:R-:W-:Y:S01]  /*431d0*/  @P2 IMAD.MOV.U32 R46, RZ, RZ, R3 ;  /* 0x000000ffff2e2224 */ /* 0x000fe200078e0003 */
[----:B------:R-:W3:Y:S04]  /*431e0*/  LDL R4, [R1+0x1538] ;  /* 0x0015380001047983 */ /* 0x000ee80000100800 */
[----:B------:R-:W3:Y:S04]  /*431f0*/  LDL R3, [R1+0x153c] ;  /* 0x00153c0001037983 */ /* 0x000ee80000100800 */
[----:B------:R4:W3:Y:S02]  /*43200*/  @P2 LDG.E.U8 R53, desc[UR14][R46.64] ;  /* 0x0000000e2e352981 */ /* 0x0008e4000c1e1100 */
[----:B----4-:R-:W-:-:S02]  /*43210*/  @P1 IMAD.MOV.U32 R46, RZ, RZ, R0 ;  /* 0x000000ffff2e1224 */ /* 0x010fc400078e0000 */
[----:B------:R-:W4:Y:S01]  /*43220*/  LDL R0, [R1+0x1544] ;  /* 0x0015440001007983 */ /* 0x000f220000100800 */
[----:B--2---:R-:W-:-:S03]  /*43230*/  @P1 IMAD.MOV.U32 R47, RZ, RZ, R2 ;  /* 0x000000ffff2f1224 */ /* 0x004fc600078e0002 */
[----:B------:R-:W2:Y:S04]  /*43240*/  LDL R2, [R1+0x1540] ;  /* 0x0015400001027983 */ /* 0x000ea80000100800 */
[----:B------:R0:W2:Y:S02]  /*43250*/  @P1 LDG.E.U8 R55, desc[UR14][R46.64] ;  /* 0x0000000e2e371981 */ /* 0x0000a4000c1e1100 */
[----:B0-----:R-:W-:Y:S02]  /*43260*/  @P1 IMAD.MOV.U32 R46, RZ, RZ, R5 ;  /* 0x000000ffff2e1224 */ /* 0x001fe400078e0005 */
[----:B------:R-:W-:Y:S01]  /*43270*/  @P1 IMAD.MOV.U32 R47, RZ, RZ, R8 ;  /* 0x000000ffff2f1224 */ /* 0x000fe200078e0008 */
[----:B------:R-:W2:Y:S04]  /*43280*/  LDL R5, [R1+0x154c] ;  /* 0x00154c0001057983 */ /* 0x000ea80000100800 */
[----:B------:R-:W2:Y:S04]  /*43290*/  LDL R8, [R1+0x1548] ;  /* 0x0015480001087983 */ /* 0x000ea80000100800 */
[----:B------:R0:W2:Y:S02]  /*432a0*/  @P1 LDG.E.U8 R57, desc[UR14][R46.64] ;  /* 0x0000000e2e391981 */ /* 0x0000a4000c1e1100 */
[----:B0-----:R-:W-:-:S02]  /*432b0*/  @P1 IMAD.MOV.U32 R46, RZ, RZ, R6 ;  /* 0x000000ffff2e1224 */ /* 0x001fc400078e0006 */
[----:B------:R-:W-:Y:S01]  /*432c0*/  @P1 IMAD.MOV.U32 R47, RZ, RZ, R9 ;  /* 0x000000ffff2f1224 */ /* 0x000fe200078e0009 */
[----:B------:R-:W2:Y:S01]  /*432d0*/  LDL R6, [R1+0x1554] ;  /* 0x0015540001067983 */ /* 0x000ea20000100800 */
[----:B------:R-:W-:-:S03]  /*432e0*/  ISETP.GT.AND P2, PT, R19, 0x7c, PT ;  /* 0x0000007c1300780c */ /* 0x000fc60003f44270 */
[----:B------:R-:W2:Y:S04]  /*432f0*/  LDL R9, [R1+0x1568] ;  /* 0x0015680001097983 */ /* 0x000ea80000100800 */
[----:B------:R3:W2:Y:S02]  /*43300*/  @P1 LDG.E.U8 R59, desc[UR14][R46.64] ;  /* 0x0000000e2e3b1981 */ /* 0x0006a4000c1e1100 */
        /* <DEDUP_REMOVED lines=25> */
[----:B------:R4:W3:Y:S01]  /*434a0*/  @P2 LDG.E.U8 R69, desc[UR14][R46.64] ;  /* 0x0000000e2e452981 */ /* 0x0008e2000c1e1100 */
[----:B------:R-:W-:Y:S01]  /*434b0*/  PRMT R73, RZ, 0x7610, R73 ;  /* 0x00007610ff497816 */ /* 0x000fe20000000049 */
[----:B----4-:R-:W-:-:S02]  /*434c0*/  @P1 IMAD.MOV.U32 R46, RZ, RZ, R0 ;  /* 0x000000ffff2e1224 */ /* 0x010fc400078e0000 */
[----:B------:R-:W4:Y:S01]  /*434d0*/  LDL R0, [R1+0x1584] ;  /* 0x0015840001007983 */ /* 0x000f220000100800 */
[----:B--2---:R-:W-:-:S03]  /*434e0*/  @P1 IMAD.MOV.U32 R47, RZ, RZ, R2 ;  /* 0x000000ffff2f1224 */ /* 0x004fc600078e0002 */
[----:B------:R-:W2:Y:S04]  /*434f0*/  LDL R2, [R1+0x1580] ;  /* 0x0015800001027983 */ /* 0x000ea80000100800 */
[----:B------:R0:W2:Y:S01]  /*43500*/  @P1 LDG.E.U8 R71, desc[UR14][R46.64] ;  /* 0x0000000e2e471981 */ /* 0x0000a2000c1e1100 */
[----:B------:R-:W-:Y:S01]  /*43510*/  PRMT R75, RZ, 0x7610, R75 ;  /* 0x00007610ff4b7816 */ /* 0x000fe2000000004b */
[----:B0-----:R-:W-:Y:S02]  /*43520*/  @P1 IMAD.MOV.U32 R47, RZ, RZ, R9 ;  /* 0x000000ffff2f1224 */ /* 0x001fe400078e0009 */
[----:B------:R-:W-:Y:S01]  /*43530*/  @P1 IMAD.MOV.U32 R46, RZ, RZ, R8 ;  /* 0x000000ffff2e1224 */ /* 0x000fe200078e0008 */
[----:B------:R-:W2:Y:S04]  /*43540*/  LDL R9, [R1+0x1590] ;  /* 0x0015900001097983 */ /* 0x000ea80000100800 */
[----:B------:R-:W2:Y:S04]  /*43550*/  LDL R8, [R1+0x1594] ;  /* 0x0015940001087983 */ /* 0x000ea80000100800 */
[----:B------:R0:W2:Y:S02]  /*43560*/  @P1 LDG.E.U8 R73, desc[UR14][R46.64] ;  /* 0x0000000e2e491981 */ /* 0x0000a4000c1e1100 */
[----:B0-----:R-:W-:-:S02]  /*43570*/  @P1 IMAD.MOV.U32 R46, RZ, RZ, R5 ;  /* 0x000000ffff2e1224 */ /* 0x001fc400078e0005 */
[----:B------:R-:W-:Y:S01]  /*43580*/  @P1 IMAD.MOV.U32 R47, RZ, RZ, R6 ;  /* 0x000000ffff2f1224 */ /* 0x000fe200078e0006 */
[----:B------:R-:W2:Y:S04]  /*43590*/  LDL R5, [R1+0x159c] ;  /* 0x00159c0001057983 */ /* 0x000ea80000100800 */
[----:B------:R-:W2:Y:S04]  /*435a0*/  LDL R6, [R1+0x1598] ;  /* 0x0015980001067983 */ /* 0x000ea80000100800 */
[----:B------:R3:W2:Y:S02]  /*435b0*/  @P1 LDG.E.U8 R75, desc[UR14][R46.64] ;  /* 0x0000000e2e4b1981 */ /* 0x0006a4000c1e1100 */
[----:B---3--:R-:W-:-:S02]  /*435c0*/  @P1 IMAD.MOV.U32 R47, RZ, RZ, R4 ;  /* 0x000000ffff2f1224 */ /* 0x008fc400078e0004 */
[----:B------:R-:W-:Y:S01]  /*435d0*/  @P1 IMAD.MOV.U32 R46, RZ, RZ, R3 ;  /* 0x000000ffff2e1224 */ /* 0x000fe200078e0003 */
[----:B------:R-:W3:Y:S04]  /*435e0*/  LDL R4, [R1+0x15a0] ;  /* 0x0015a00001047983 */ /* 0x000ee80000100800 */
[----:B------:R-:W3:Y:S01]  /*435f0*/  LDL R3, [R1+0x15a4] ;  /* 0x0015a40001037983 */ /* 0x000ee20000100800 */
[----:B------:R-:W-:Y:S02]  /*43600*/  ISETP.GT.AND P2, PT, R19, 0x7e, PT ;  /* 0x0000007e1300780c */ /* 0x000fe40003f44270 */
[----:B------:R-:W-:Y:S02]  /*43610*/  PRMT R77, RZ, 0x7610, R77 ;  /* 0x00007610ff4d7816 */ /* 0x000fe4000000004d */
[----:B------:R-:W-:-:S04]  /*43620*/  PRMT R13, RZ, 0x7610, R13 ;  /* 0x00007610ff0d7816 */ /* 0x000fc8000000000d */
[----:B------:R4:W3:Y:S01]  /*43630*/  @P1 LDG.E.U8 R77, desc[UR14][R46.64] ;  /* 0x0000000e2e4d1981 */ /* 0x0008e2000c1e1100 */
[----:B------:R-:W-:-:S04]  /*43640*/  PRMT R10, RZ, 0x7610, R10 ;  /* 0x00007610ff0a7816 */ /* 0x000fc8000000000a */
[----:B----4-:R-:W-:Y:S02]  /*43650*/  @P2 IMAD.MOV.U32 R46, RZ, RZ, R0 ;  /* 0x000000ffff2e2224 */ /* 0x010fe400078e0000 */
[----:B--2---:R-:W-:Y:S01]  /*43660*/  @P2 IMAD.MOV.U32 R47, RZ, RZ, R2 ;  /* 0x000000ffff2f2224 */ /* 0x004fe200078e0002 */
[----:B------:R-:W-:Y:S02]  /*43670*/  PRMT R7, RZ, 0x7610, R7 ;  /* 0x00007610ff077816 */ /* 0x000fe40000000007 */
[----:B------:R-:W-:Y:S02]  /*43680*/  ISETP.GT.AND P1, PT, R19, 0x7f, PT ;  /* 0x0000007f1300780c */ /* 0x000fe40003f24270 */
[----:B------:R-:W-:Y:S02]  /*43690*/  PRMT R15, RZ, 0x7610, R15 ;  /* 0x00007610ff0f7816 */ /* 0x000fe4000000000f */
[----:B------:R-:W-:Y:S01]  /*436a0*/  PRMT R88, RZ, 0x7610, R88 ;  /* 0x00007610ff587816 */ /* 0x000fe20000000058 */
[----:B------:R0:W2:Y:S04]  /*436b0*/  @P2 LDG.E.U8 R13, desc[UR14][R46.64] ;  /* 0x0000000e2e0d2981 */ /* 0x0000a8000c1e1100 */
[----:B------:R-:W4:Y:S04]  /*436c0*/  LDL R2, [R1+0x15a8] ;  /* 0x0015a80001027983 */ /* 0x000f280000100800 */
[----:B------:R-:W2:Y:S01]  /*436d0*/  LDL R0, [R1+0x15ac] ;  /* 0x0015ac0001007983 */ /* 0x000ea20000100800 */
[----:B0-----:R-:W-:-:S02]  /*436e0*/  @P2 IMAD.MOV.U32 R46, RZ, RZ, R11 ;  /* 0x000000ffff2e2224 */ /* 0x001fc400078e000b */
[----:B------:R-:W-:-:S05]  /*436f0*/  @P2 IMAD.MOV.U32 R47, RZ, RZ, R12 ;  /* 0x000000ffff2f2224 */ /* 0x000fca00078e000c */
        /* <DEDUP_REMOVED lines=8> */
[----:B------:R-:W-:-:S05]  /*43780*/  @P1 IMAD.MOV.U32 R46, RZ, RZ, R3 ;  /* 0x000000ffff2e1224 */ /* 0x000fca00078e0003 */
[----:B------:R4:W3:Y:S02]  /*43790*/  @P1 LDG.E.U8 R88, desc[UR14][R46.64] ;  /* 0x0000000e2e581981 */ /* 0x0008e4000c1e1100 */
[----:B----4-:R-:W-:Y:S02]  /*437a0*/  @P1 IMAD.MOV.U32 R47, RZ, RZ, R2 ;  /* 0x000000ffff2f1224 */ /* 0x010fe400078e0002 */
[----:B--2---:R-:W-:Y:S01]  /*437b0*/  @P1 IMAD.MOV.U32 R46, RZ, RZ, R0 ;  /* 0x000000ffff2e1224 */ /* 0x004fe200078e0000 */
[----:B---3--:R-:W-:Y:S04]  /*437c0*/  STL [R1+0x1938], R88 ;  /* 0x0019385801007387 */ /* 0x008fe80000100800 */
[----:B------:R-:W2:Y:S04]  /*437d0*/  LDL R4, [R1+0x15b0] ;  /* 0x0015b00001047983 */ /* 0x000ea80000100800 */
[----:B------:R-:W3:Y:S04]  /*437e0*/  LDL R3, [R1+0x15b4] ;  /* 0x0015b40001037983 */ /* 0x000ee80000100800 */
[----:B------:R-:W4:Y:S04]  /*437f0*/  LDL R2, [R1+0x15b8] ;  /* 0x0015b80001027983 */ /* 0x000f280000100800 */
[----:B------:R-:W4:Y:S01]  /*43800*/  LDL R0, [R1+0x15bc] ;  /* 0x0015bc0001007983 */ /* 0x000f220000100800 */
[----:B------:R-:W-:-:S03]  /*43810*/  PRMT R18, RZ, 0x7610, R18 ;  /* 0x00007610ff127816 */ /* 0x000fc60000000012 */
[----:B------:R-:W4:Y:S04]  /*43820*/  LDL.LU R6, [R1+0x6b8] ;  /* 0x0006b80001067983 */ /* 0x000f280000300800 */
[----:B------:R-:W4:Y:S04]  /*43830*/  LDL.LU R5, [R1+0x6b4] ;  /* 0x0006b40001057983 */ /* 0x000f280000300800 */
[----:B------:R-:W4:Y:S04]  /*43840*/  LDL.LU R8, [R1+0x6b0] ;  /* 0x0006b00001087983 */ /* 0x000f280000300800 */
[----:B------:R0:W-:Y:S04]  /*43850*/  STL [R1+0x48], R7 ;  /* 0x0000480701007387 */ /* 0x0001e80000100800 */
[----:B------:R2:W4:Y:S01]  /*43860*/  @P1 LDG.E.U8 R18, desc[UR14][R46.64] ;  /* 0x0000000e2e121981 */ /* 0x000522000c1e1100 */
[----:B------:R-:W-:-:S02]  /*43870*/  PRMT R17, RZ, 0x7610, R17 ;  /* 0x00007610ff117816 */ /* 0x000fc40000000011 */
[----:B------:R-:W-:Y:S01]  /*43880*/  PRMT R16, RZ, 0x7610, R16 ;  /* 0x00007610ff107816 */ /* 0x000fe20000000010 */
[----:B0-----:R-:W4:Y:S04]  /*43890*/  LDL.LU R7, [R1+0x6ac] ;  /* 0x0006ac0001077983 */ /* 0x001f280000300800 */
[----:B------:R-:W4:Y:S04]  /*438a0*/  LDL.LU R66, [R1+0x638] ;  /* 0x0006380001427983 */ /* 0x000f280000300800 */
[----:B------:R-:W4:Y:S04]  /*438b0*/  LDL.LU R68, [R1+0x634] ;  /* 0x0006340001447983 */ /* 0x000f280000300800 */
[----:B------:R-:W4:Y:S04]  /*438c0*/  LDL.LU R84, [R1+0x630] ;  /* 0x0006300001547983 */ /* 0x000f280000300800 */
[----:B------:R-:W4:Y:S04]  /*438d0*/  LDL.LU R85, [R1+0x628] ;  /* 0x0006280001557983 */ /* 0x000f280000300800 */
[----:B------:R-:W4:Y:S04]  /*438e0*/  LDL.LU R86, [R1+0x5ac] ;  /* 0x0005ac0001567983 */ /* 0x000f280000300800 */
[----:B------:R-:W4:Y:S04]  /*438f0*/  LDL.LU R87, [R1+0x5a8] ;  /* 0x0005a80001577983 */ /* 0x000f280000300800 */
[----:B------:R-:W-:Y:S04]  /*43900*/  STL [R1+0x60], R13 ;  /* 0x0000600d01007387 */ /* 0x000fe80000100800 */
[----:B------:R-:W4:Y:S04]  /*43910*/  LDL.LU R89, [R1+0x5a0] ;  /* 0x0005a00001597983 */ /* 0x000f280000300800 */
[----:B------:R-:W4:Y:S04]  /*43920*/  LDL.LU R90, [R1+0x598] ;  /* 0x00059800015a7983 */ /* 0x000f280000300800 */
[----:B------:R-:W4:Y:S04]  /*43930*/  LDL.LU R91, [R1+0x518] ;  /* 0x00051800015b7983 */ /* 0x000f280000300800 */
[----:B------:R0:W-:Y:S04]  /*43940*/  STL [R1+0x54], R10 ;  /* 0x0000540a01007387 */ /* 0x0001e80000100800 */
[----:B------:R-:W4:Y:S04]  /*43950*/  LDL.LU R92, [R1+0x510] ;  /* 0x00051000015c7983 */ /* 0x000f280000300800 */
[----:B------:R-:W4:Y:S04]  /*43960*/  LDL.LU R93, [R1+0x508] ;  /* 0x00050800015d7983 */ /* 0x000f280000300800 */
[----:B------:R-:W4:Y:S04]  /*43970*/  LDL.LU R9, [R1+0x4e8] ;  /* 0x0004e80001097983 */ /* 0x000f280000300800 */
[----:B0-----:R-:W4:Y:S01]  /*43980*/  LDL.LU R10, [R1+0x464] ;  /* 0x00046400010a7983 */ /* 0x001f220000300800 */
[----:B------:R-:W0:Y:S03]  /*43990*/  S2R R82, SR_TID.X ;  /* 0x0000000000527919 */ /* 0x000e260000002100 */
[----:B------:R-:W4:Y:S04]  /*439a0*/  LDL.LU R14, [R1+0x460] ;  /* 0x00046000010e7983 */ /* 0x000f280000300800 */
[----:B------:R-:W4:Y:S04]  /*439b0*/  LDL.LU R13, [R1+0x45c] ;  /* 0x00045c00010d7983 */ /* 0x000f280000300800 */
[----:B------:R-:W4:Y:S04]  /*439c0*/  LDL.LU R12, [R1+0x458] ;  /* 0x00045800010c7983 */ /* 0x000f280000300800 */
[----:B------:R-:W4:Y:S01]  /*439d0*/  LDL.LU R11, [R1+0x3e4] ;  /* 0x0003e400010b7983 */ /* 0x000f220000300800 */
[----:B--2---:R-:W-:-:S02]  /*439e0*/  @P1 IMAD.MOV.U32 R47, RZ, RZ, R4 ;  /* 0x000000ffff2f1224 */ /* 0x004fc400078e0004 */
[----:B---3--:R-:W-:-:S05]  /*439f0*/  @P1 IMAD.MOV.U32 R46, RZ, RZ, R3 ;  /* 0x000000ffff2e1224 */ /* 0x008fca00078e0003 */
[----:B------:R4:W2:Y:S02]  /*43a00*/  @P1 LDG.E.U8 R17, desc[UR14][R46.64] ;  /* 0x0000000e2e111981 */ /* 0x0008a4000c1e1100 */
[----:B----4-:R-:W-:Y:S02]  /*43a10*/  @P1 IMAD.MOV.U32 R46, RZ, RZ, R0 ;  /* 0x000000ffff2e1224 */ /* 0x010fe400078e0000 */
[----:B------:R-:W-:-:S05]  /*43a20*/  @P1 IMAD.MOV.U32 R47, RZ, RZ, R2 ;  /* 0x000000ffff2f1224 */ /* 0x000fca00078e0002 */
[----:B------:R-:W3:Y:S01]  /*43a30*/  @P1 LDG.E.U8 R16, desc[UR14][R46.64] ;  /* 0x0000000e2e101981 */ /* 0x000ee2000c1e1100 */
[----:B------:R-:W-:Y:S01]  /*43a40*/  BAR.SYNC.DEFER_BLOCKING 0x0 ;  /* 0x0000000000007b1d */ /* 0x000fe20000010000 */
[----:B0-----:R-:W-:-:S05]  /*43a50*/  LOP3.LUT R82, R82, 0x7f, RZ, 0xc0, !PT ;  /* 0x0000007f52527812 */ /* 0x001fca00078ec0ff */
[----:B------:R-:W-:Y:S04]  /*43a60*/  STL [R1+0x193c], R18 ;  /* 0x00193c1201007387 */ /* 0x000fe80000100800 */
[----:B------:R0:W-:Y:S04]  /*43a70*/  STS.U8 [R82+UR4+0x14c00], R92 ;  /* 0x014c005c52007988 */ /* 0x0001e80008000004 */
[----:B------:R1:W-:Y:S04]  /*43a80*/  STS.U8 [R82+UR4+0x18c00], R93 ;  /* 0x018c005d52007988 */ /* 0x0003e80008000004 */
[----:B------:R4:W-:Y:S04]  /*43a90*/  STS.U8 [R82+UR4+0x1cc00], R9 ;  /* 0x01cc000952007988 */ /* 0x0009e80008000004 */
[----:B------:R0:W-:Y:S04]  /*43aa0*/  STS.U8 [R82+UR4+0x11000], R10 ;  /* 0x0110000a52007988 */ /* 0x0001e80008000004 */
[----:B--2---:R-:W-:Y:S04]  /*43ab0*/  STL [R1+0x1940], R17 ;  /* 0x0019401101007387 */ /* 0x004fe80000100800 */
[----:B---3--:R2:W-:Y:S04]  /*43ac0*/  STL [R1+0x1944], R16 ;  /* 0x0019441001007387 */ /* 0x0085e80000100800 */
[----:B0-----:R-:W3:Y:S04]  /*43ad0*/  LDL.LU R92, [R1+0x3e0] ;  /* 0x0003e000015c7983 */ /* 0x001ee80000300800 */
[----:B-1----:R-:W3:Y:S04]  /*43ae0*/  LDL.LU R93, [R1+0x3dc] ;  /* 0x0003dc00015d7983 */ /* 0x002ee80000300800 */
[----:B----4-:R-:W4:Y:S04]  /*43af0*/  LDL.LU R9, [R1+0x3d8] ;  /* 0x0003d80001097983 */ /* 0x010f280000300800 */
[----:B------:R-:W4:Y:S04]  /*43b00*/  LDL.LU R10, [R1+0x364] ;  /* 0x00036400010a7983 */ /* 0x000f280000300800 */
[----:B--2---:R-:W2:Y:S04]  /*43b10*/  LDL.LU R16, [R1+0x360] ;  /* 0x0003600001107983 */ /* 0x004ea80000300800 */
        /* <DEDUP_REMOVED lines=8> */
[----:B------:R0:W-:Y:S04]  /*43ba0*/  STS.U8 [R82+UR4+0x10000], R6 ;  /* 0x0100000652007988 */ /* 0x0001e80008000004 */
[----:B------:R-:W2:Y:S04]  /*43bb0*/  LDL.LU R3, [R1+0x25c] ;  /* 0x00025c0001037983 */ /* 0x000ea80000300800 */
[----:B------:R1:W-:Y:S04]  /*43bc0*/  STS.U8 [R82+UR4+0x14000], R5 ;  /* 0x0140000552007988 */ /* 0x0003e80008000004 */
[----:B------:R0:W-:Y:S04]  /*43bd0*/  STS.U8 [R82+UR4+0x18000], R8 ;  /* 0x0180000852007988 */ /* 0x0001e80008000004 */
[----:B------:R0:W-:Y:S04]  /*43be0*/  STS.U8 [R82+UR4+0x1c000], R7 ;  /* 0x01c0000752007988 */ /* 0x0001e80008000004 */
[----:B------:R1:W-:Y:S04]  /*43bf0*/  STS.U8 [R82+UR4+0x10400], R66 ;  /* 0x0104004252007988 */ /* 0x0003e80008000004 */
[----:B------:R1:W-:Y:S04]  /*43c00*/  STS.U8 [R82+UR4+0x14400], R68 ;  /* 0x0144004452007988 */ /* 0x0003e80008000004 */
[----:B0-----:R-:W2:Y:S04]  /*43c10*/  LDL.LU R6, [R1+0x258] ;  /* 0x0002580001067983 */ /* 0x001ea80000300800 */
[----:B-1----:R-:W2:Y:S04]  /*43c20*/  LDL.LU R5, [R1+0x1e8] ;  /* 0x0001e80001057983 */ /* 0x002ea80000300800 */
        /* <DEDUP_REMOVED lines=26> */
[----:B---3--:R0:W-:Y:S04]  /*43dd0*/  STS.U8 [R82+UR4+0x15400], R92 ;  /* 0x0154005c52007988 */ /* 0x0081e80008000004 */
[----:B------:R1:W-:Y:S04]  /*43de0*/  STS.U8 [R82+UR4+0x19400], R93 ;  /* 0x0194005d52007988 */ /* 0x0003e80008000004 */
[----:B----4-:R3:W-:Y:S04]  /*43df0*/  STS.U8 [R82+UR4+0x1d400], R9 ;  /* 0x01d4000952007988 */ /* 0x0107e80008000004 */
[----:B------:R4:W-:Y:S04]  /*43e00*/  STS.U8 [R82+UR4+0x11800], R10 ;  /* 0x0118000a52007988 */ /* 0x0009e80008000004 */
[----:B0-----:R-:W2:Y:S04]  /*43e10*/  LDL.LU R92, [R1+0x1998] ;  /* 0x00199800015c7983 */ /* 0x001ea80000300800 */
[----:B-1----:R-:W2:Y:S04]  /*43e20*/  LDL.LU R93, [R1+0x1994] ;  /* 0x00199400015d7983 */ /* 0x002ea80000300800 */
[----:B---3--:R-:W3:Y:S04]  /*43e30*/  LDL.LU R9, [R1+0x1990] ;  /* 0x0019900001097983 */ /* 0x008ee80000300800 */
[----:B----4-:R-:W4:Y:S04]  /*43e40*/  LDL.LU R10, [R1+0x198c] ;  /* 0x00198c00010a7983 */ /* 0x010f280000300800 */
[----:B--2---:R0:W-:Y:S04]  /*43e50*/  STS.U8 [R82+UR4+0x16000], R4 ;  /* 0x0160000452007988 */ /* 0x0041e80008000004 */
[----:B------:R1:W-:Y:S04]  /*43e60*/  STS.U8 [R82+UR4+0x1a000], R3 ;  /* 0x01a0000352007988 */ /* 0x0003e80008000004 */
[----:B0-----:R-:W2:Y:S04]  /*43e70*/  LDL.LU R4, [R1+0x6a8] ;  /* 0x0006a80001047983 */ /* 0x001ea80000300800 */
[----:B------:R0:W-:Y:S04]  /*43e80*/  STS.U8 [R82+UR4+0x1e000], R6 ;  /* 0x01e0000652007988 */ /* 0x0001e80008000004 */
[----:B-1----:R-:W2:Y:S04]  /*43e90*/  LDL.LU R3, [R1+0x694] ;  /* 0x0006940001037983 */ /* 0x002ea80000300800 */
        /* <DEDUP_REMOVED lines=33> */
[----:B----4-:R0:W-:Y:S04]  /*440b0*/  STS.U8 [R82+UR4+0x13400], R10 ;  /* 0x0134000a52007988 */ /* 0x0101e80008000004 */
[----:B0-----:R-:W4:Y:S04]  /*440c0*/  LDL.LU R10, [R1+0x448] ;  /* 0x00044800010a7983 */ /* 0x001f280000300800 */
[----:B---3--:R0:W-:Y:S04]  /*440d0*/  STS.U8 [R82+UR4+0x17400], R9 ;  /* 0x0174000952007988 */ /* 0x0081e80008000004 */
[----:B------:R-:W-:Y:S04]  /*440e0*/  STS.U8 [R82+UR4+0x15800], R16 ;  /* 0x0158001052007988 */ /* 0x000fe80008000004 */
[----:B------:R-:W-:Y:S04]  /*440f0*/  STS.U8 [R82+UR4+0x19800], R46 ;  /* 0x0198002e52007988 */ /* 0x000fe80008000004 */
[----:B------:R-:W-:Y:S04]  /*44100*/  STS.U8 [R82+UR4+0x1d800], R47 ;  /* 0x01d8002f52007988 */ /* 0x000fe80008000004 */
        /* <DEDUP_REMOVED lines=17> */
[----:B------:R1:W-:Y:S04]  /*44220*/  STS.U8 [R9+UR4+0x1c880], R87 ;  /* 0x01c8805709007988 */ /* 0x0003e80008000004 */
[----:B------:R2:W-:Y:S04]  /*44230*/  STS.U8 [R9+UR4+0x10c80], R89 ;  /* 0x010c805909007988 */ /* 0x0005e80008000004 */
[----:B------:R3:W-:Y:S04]  /*44240*/  STS.U8 [R9+UR4+0x14c80], R90 ;  /* 0x014c805a09007988 */ /* 0x0007e80008000004 */
[----:B0-----:R-:W4:Y:S04]  /*44250*/  LDL.LU R84, [R1+0x3d4] ;  /* 0x0003d40001547983 */ /* 0x001f280000300800 */
[----:B-1----:R-:W4:Y:S04]  /*44260*/  LDL.LU R87, [R1+0x3d0] ;  /* 0x0003d00001577983 */ /* 0x002f280000300800 */
[----:B--2---:R-:W2:Y:S04]  /*44270*/  LDL.LU R89, [R1+0x3cc] ;  /* 0x0003cc0001597983 */ /* 0x004ea80000300800 */
[----:B------:R0:W-:Y:S04]  /*44280*/  STS.U8 [R9+UR4+0x18c80], R91 ;  /* 0x018c805b09007988 */ /* 0x0001e80008000004 */
[----:B---3--:R-:W3:Y:S04]  /*44290*/  LDL.LU R90, [R1+0x3c8] ;  /* 0x0003c800015a7983 */ /* 0x008ee80000300800 */
[----:B0-----:R-:W3:Y:S01]  /*442a0*/  LDL.LU R91, [R1+0x354] ;  /* 0x00035400015b7983 */ /* 0x001ee20000300800 */
[----:B------:R-:W-:-:S03]  /*442b0*/  ISETP.GE.AND P1, PT, R82, R19, PT ;  /* 0x000000135200720c */ /* 0x000fc60003f26270 */
        /* <DEDUP_REMOVED lines=43> */
[----:B--2---:R2:W-:Y:S04]  /*44570*/  STS.U8 [R9+UR4+0x19480], R89 ;  /* 0x0194805909007988 */ /* 0x0045e80008000004 */
[----:B---3--:R3:W-:Y:S04]  /*44580*/  STS.U8 [R9+UR4+0x1d480], R90 ;  /* 0x01d4805a09007988 */ /* 0x0087e80008000004 */
[----:B0-----:R-:W4:Y:S04]  /*44590*/  LDL.LU R84, [R1+0x1988] ;  /* 0x0019880001547983 */ /* 0x001f280000300800 */
[----:B-1----:R-:W4:Y:S04]  /*445a0*/  LDL.LU R87, [R1+0x1984] ;  /* 0x0019840001577983 */ /* 0x002f280000300800 */
[----:B--2---:R-:W2:Y:S04]  /*445b0*/  LDL.LU R89, [R1+0x1980] ;  /* 0x0019800001597983 */ /* 0x004ea80000300800 */
[----:B---3--:R-:W3:Y:S04]  /*445c0*/  LDL.LU R90, [R1+0x197c] ;  /* 0x00197c00015a7983 */ /* 0x008ee80000300800 */
[----:B------:R0:W-:Y:S04]  /*445d0*/  STS.U8 [R9+UR4+0x11880], R91 ;  /* 0x0118805b09007988 */ /* 0x0001e80008000004 */
[----:B0-----:R-:W2:Y:S04]  /*445e0*/  LDL.LU R91, [R1+0x1978] ;  /* 0x00197800015b7983 */ /* 0x001ea80000300800 */
[----:B----4-:R0:W-:Y:S04]  /*445f0*/  STS.U8 [R9+UR4+0x15880], R10 ;  /* 0x0158800a09007988 */ /* 0x0101e80008000004 */
[----:B0-----:R-:W4:Y:S04]  /*44600*/  LDL.LU R10, [R1+0x1974] ;  /* 0x00197400010a7983 */ /* 0x001f280000300800 */
[----:B------:R0:W-:Y:S04]  /*44610*/  STS.U8 [R9+UR4+0x1dc80], R47 ;  /* 0x01dc802f09007988 */ /* 0x0001e80008000004 */
[----:B------:R1:W-:Y:S04]  /*44620*/  STS.U8 [R9+UR4+0x12080], R17 ;  /* 0x0120801109007988 */ /* 0x0003e80008000004 */
[----:B------:R0:W-:Y:S04]  /*44630*/  STS.U8 [R9+UR4+0x16080], R18 ;  /* 0x0160801209007988 */ /* 0x0001e80008000004 */
[----:B------:R0:W-:Y:S04]  /*44640*/  STS.U8 [R9+UR4+0x1a080], R88 ;  /* 0x01a0805809007988 */ /* 0x0001e80008000004 */
[----:B------:R1:W-:Y:S04]  /*44650*/  STS.U8 [R9+UR4+0x1e080], R2 ;  /* 0x01e0800209007988 */ /* 0x0003e80008000004 */
[----:B------:R1:W-:Y:S04]  /*44660*/  STS.U8 [R9+UR4+0x12480], R0 ;  /* 0x0124800009007988 */ /* 0x0003e80008000004 */
[----:B0-----:R-:W4:Y:S04]  /*44670*/  LDL.LU R47, [R1+0x688] ;  /* 0x00068800012f7983 */ /* 0x001f280000300800 */
[----:B-1----:R-:W4:Y:S04]  /*44680*/  LDL.LU R17, [R1+0x684] ;  /* 0x0006840001117983 */ /* 0x002f280000300800 */
[----:B------:R-:W4:Y:S04]  /*44690*/  LDL.LU R18, [R1+0x680] ;  /* 0x0006800001127983 */ /* 0x000f280000300800 */
[----:B------:R-:W4:Y:S04]  /*446a0*/  LDL.LU R88, [R1+0x67c] ;  /* 0x00067c0001587983 */ /* 0x000f280000300800 */
[----:B------:R-:W4:Y:S04]  /*446b0*/  LDL.LU R2, [R1+0x5fc] ;  /* 0x0005fc0001027983 */ /* 0x000f280000300800 */
[----:B------:R0:W-:Y:S04]  /*446c0*/  STS.U8 [R9+UR4+0x16480], R4 ;  /* 0x0164800409007988 */ /* 0x0001e80008000004 */
[----:B------:R-:W4:Y:S04]  /*446d0*/  LDL.LU R0, [R1+0x5f8] ;  /* 0x0005f80001007983 */ /* 0x000f280000300800 */
        /* <DEDUP_REMOVED lines=32> */
[----:B--2---:R-:W-:Y:S04]  /*448e0*/  STS.U8 [R9+UR4+0x13480], R91 ;  /* 0x0134805b09007988 */ /* 0x004fe80008000004 */
[----:B---3--:R-:W-:Y:S04]  /*448f0*/  STS.U8 [R9+UR4+0x17480], R90 ;  /* 0x0174805a09007988 */ /* 0x008fe80008000004 */
        /* <DEDUP_REMOVED lines=10> */
[----:B----4-:R0:W-:Y:S02]  /*449a0*/  STS.U8 [R9+UR4+0x1f080], R10 ;  /* 0x01f0800a09007988 */ /* 0x0101e40008000004 */
[----:B0-----:R-:W0:Y:S02]  /*449b0*/  S2R R10, SR_TID.X ;  /* 0x00000000000a7919 */ /* 0x001e240000002100 */
[----:B0-----:R-:W-:-:S04]  /*449c0*/  LOP3.LUT R10, R10, 0x7f, RZ, 0xc0, !PT ;  /* 0x0000007f0a0a7812 */ /* 0x001fc800078ec0ff */
[----:B------:R-:W-:-:S05]  /*449d0*/  LOP3.LUT R10, R10, 0x20, RZ, 0x3c, !PT ;  /* 0x000000200a0a7812 */ /* 0x000fca00078e3cff */
[----:B------:R0:W-:Y:S04]  /*449e0*/  STS.U8 [R10+UR4+0x18d00], R85 ;  /* 0x018d00550a007988 */ /* 0x0001e80008000004 */
[----:B------:R1:W-:Y:S04]  /*449f0*/  STS.U8 [R10+UR4+0x1cd00], R86 ;  /* 0x01cd00560a007988 */ /* 0x0003e80008000004 */
[----:B------:R2:W-:Y:S04]  /*44a00*/  STS.U8 [R10+UR4+0x1d100], R11 ;  /* 0x01d1000b0a007988 */ /* 0x0005e80008000004 */
[----:B0-----:R-:W3:Y:S04]  /*44a10*/  LDL.LU R85, [R1+0x3c4] ;  /* 0x0003c40001557983 */ /* 0x001ee80000300800 */
[----:B-1----:R-:W4:Y:S04]  /*44a20*/  LDL.LU R86, [R1+0x3c0] ;  /* 0x0003c00001567983 */ /* 0x002f280000300800 */
        /* <DEDUP_REMOVED lines=47> */
[----:B----4-:R1:W-:Y:S04]  /*44d20*/  STS.U8 [R10+UR4+0x15500], R86 ;  /* 0x015500560a007988 */ /* 0x0103e80008000004 */
[----:B--2---:R2:W-:Y:S04]  /*44d30*/  STS.U8 [R10+UR4+0x19500], R11 ;  /* 0x0195000b0a007988 */ /* 0x0045e80008000004 */
[----:B0-----:R-:W3:Y:S04]  /*44d40*/  LDL.LU R85, [R1+0x1970] ;  /* 0x0019700001557983 */ /* 0x001ee80000300800 */
[----:B-1----:R-:W4:Y:S04]  /*44d50*/  LDL.LU R86, [R1+0x196c] ;  /* 0x00196c0001567983 */ /* 0x002f280000300800 */
[----:B--2---:R-:W2:Y:S04]  /*44d60*/  LDL.LU R11, [R1+0x1968] ;  /* 0x00196800010b7983 */ /* 0x004ea80000300800 */
        /* <DEDUP_REMOVED lines=8> */
[----:B------:R0:W-:Y:S04]  /*44df0*/  STS.U8 [R10+UR4+0x12500], R18 ;  /* 0x012500120a007988 */ /* 0x0001e80008000004 */
[----:B------:R0:W-:Y:S04]  /*44e00*/  STS.U8 [R10+UR4+0x16500], R88 ;  /* 0x016500580a007988 */ /* 0x0001e80008000004 */
[----:B------:R1:W-:Y:S04]  /*44e10*/  STS.U8 [R10+UR4+0x1a500], R2 ;  /* 0x01a500020a007988 */ /* 0x0003e80008000004 */
[----:B------:R1:W-:Y:S04]  /*44e20*/  STS.U8 [R10+UR4+0x1e500], R0 ;  /* 0x01e500000a007988 */ /* 0x0003e80008000004 */
[----:B0-----:R-:W3:Y:S04]  /*44e30*/  LDL.LU R47, [R1+0x66c] ;  /* 0x00066c00012f7983 */ /* 0x001ee80000300800 */
[----:B-1----:R-:W3:Y:S04]  /*44e40*/  LDL.LU R17, [R1+0x5ec] ;  /* 0x0005ec0001117983 */ /* 0x002ee80000300800 */
[----:B------:R-:W3:Y:S04]  /*44e50*/  LDL.LU R18, [R1+0x5e8] ;  /* 0x0005e80001127983 */ /* 0x000ee80000300800 */
[----:B------:R-:W3:Y:S04]  /*44e60*/  LDL.LU R88, [R1+0x5e4] ;  /* 0x0005e40001587983 */ /* 0x000ee80000300800 */
[----:B------:R-:W3:Y:S04]  /*44e70*/  LDL.LU R2, [R1+0x5e0] ;  /* 0x0005e00001027983 */ /* 0x000ee80000300800 */
        /* <DEDUP_REMOVED lines=41> */
[----:B--2---:R0:W-:Y:S02]  /*45110*/  STS.U8 [R10+UR4+0x1f100], R11 ;  /* 0x01f1000b0a007988 */ /* 0x0041e40008000004 */
[----:B0-----:R-:W0:Y:S02]  /*45120*/  S2R R11, SR_TID.X ;  /* 0x00000000000b7919 */ /* 0x001e240000002100 */
[----:B----4-:R-:W-:Y:S04]  /*45130*/  STS.U8 [R10+UR4+0x13500], R86 ;  /* 0x013500560a007988 */ /* 0x010fe80008000004 */
[----:B---3--:R-:W-:Y:S01]  /*45140*/  STS.U8 [R10+UR4+0x17500], R85 ;  /* 0x017500550a007988 */ /* 0x008fe20008000004 */
[----:B0-----:R-:W-:-:S04]  /*45150*/  LOP3.LUT R11, R11, 0x7f, RZ, 0xc0, !PT ;  /* 0x0000007f0b0b7812 */ /* 0x001fc800078ec0ff */
[----:B------:R-:W-:-:S05]  /*45160*/  LOP3.LUT R11, R11, 0x30, RZ, 0x3c, !PT ;  /* 0x000000300b0b7812 */ /* 0x000fca00078e3cff */
        /* <DEDUP_REMOVED lines=51> */
[----:B--2---:R0:W-:Y:S04]  /*454a0*/  STS.U8 [R11+UR4+0x11580], R12 ;  /* 0x0115800c0b007988 */ /* 0x0041e80008000004 */
[----:B0-----:R-:W2:Y:S04]  /*454b0*/  LDL.LU R12, [R1+0x1964] ;  /* 0x00196400010c7983 */ /* 0x001ea80000300800 */
[----:B---3--:R0:W-:Y:S04]  /*454c0*/  STS.U8 [R11+UR4+0x1dd80], R92 ;  /* 0x01dd805c0b007988 */ /* 0x0081e80008000004 */
[----:B----4-:R1:W-:Y:S04]  /*454d0*/  STS.U8 [R11+UR4+0x12180], R93 ;  /* 0x0121805d0b007988 */ /* 0x0103e80008000004 */
[----:B------:R3:W-:Y:S04]  /*454e0*/  STS.U8 [R11+UR4+0x16180], R16 ;  /* 0x016180100b007988 */ /* 0x0007e80008000004 */
[----:B------:R4:W-:Y:S04]  /*454f0*/  STS.U8 [R11+UR4+0x1a180], R46 ;  /* 0x01a1802e0b007988 */ /* 0x0009e80008000004 */
[----:B------:R1:W-:Y:S04]  /*45500*/  STS.U8 [R11+UR4+0x1e180], R47 ;  /* 0x01e1802f0b007988 */ /* 0x0003e80008000004 */
[----:B------:R3:W-:Y:S04]  /*45510*/  STS.U8 [R11+UR4+0x12580], R17 ;  /* 0x012580110b007988 */ /* 0x0007e80008000004 */
[----:B0-----:R-:W2:Y:S04]  /*45520*/  LDL.LU R92, [R1+0x668] ;  /* 0x00066800015c7983 */ /* 0x001ea80000300800 */
[----:B-1----:R-:W2:Y:S04]  /*45530*/  LDL.LU R93, [R1+0x664] ;  /* 0x00066400015d7983 */ /* 0x002ea80000300800 */
[----:B---3--:R-:W3:Y:S04]  /*45540*/  LDL.LU R16, [R1+0x660] ;  /* 0x0006600001107983 */ /* 0x008ee80000300800 */
[----:B----4-:R-:W4:Y:S04]  /*45550*/  LDL.LU R46, [R1+0x65c] ;  /* 0x00065c00012e7983 */ /* 0x010f280000300800 */
        /* <DEDUP_REMOVED lines=28> */
[----:B0-----:R-:W3:Y:S04]  /*45720*/  LDL.LU R14, [R1+0x41c] ;  /* 0x00041c00010e7983 */ /* 0x001ee80000300800 */
[----:B-1----:R-:W3:Y:S04]  /*45730*/  LDL.LU R13, [R1+0x418] ;  /* 0x00041800010d7983 */ /* 0x002ee80000300800 */
        /* <DEDUP_REMOVED lines=24> */
[----:B0-----:R-:W-:-:S04]  /*458c0*/  LOP3.LUT R12, R12, 0x7f, RZ, 0xc0, !PT ;  /* 0x0000007f0c0c7812 */ /* 0x001fc800078ec0ff */
[----:B------:R-:W-:-:S05]  /*458d0*/  LOP3.LUT R12, R12, 0x40, RZ, 0x3c, !PT ;  /* 0x000000400c0c7812 */ /* 0x000fca00078e3cff */
[----:B---3--:R0:W-:Y:S04]  /*458e0*/  STS.U8 [R12+UR4+0x1d200], R13 ;  /* 0x01d2000d0c007988 */ /* 0x0081e80008000004 */
[----:B0-----:R-:W2:Y:S04]  /*458f0*/  LDL.LU R13, [R1+0x3a4] ;  /* 0x0003a400010d7983 */ /* 0x001ea80000300800 */
        /* <DEDUP_REMOVED lines=11> */
[----:B------:R-:W3:Y:S04]  /*459b0*/  LDL.LU R82, [R1+0x298] ;  /* 0x0002980001527983 */ /* 0x000ee80000300800 */
[----:B------:R1:W-:Y:S04]  /*459c0*/  STS.U8 [R12+UR4+0x14200], R93 ;  /* 0x0142005d0c007988 */ /* 0x0003e80008000004 */
[----:B------:R0:W-:Y:S04]  /*459d0*/  STS.U8 [R12+UR4+0x18200], R16 ;  /* 0x018200100c007988 */ /* 0x0001e80008000004 */
[----:B----4-:R4:W-:Y:S04]  /*459e0*/  STS.U8 [R12+UR4+0x1c200], R46 ;  /* 0x01c2002e0c007988 */ /* 0x0109e80008000004 */
[----:B------:R1:W-:Y:S04]  /*459f0*/  STS.U8 [R12+UR4+0x10600], R47 ;  /* 0x0106002f0c007988 */ /* 0x0003e80008000004 */
[----:B------:R4:W-:Y:S04]  /*45a00*/  STS.U8 [R12+UR4+0x14600], R17 ;  /* 0x014600110c007988 */ /* 0x0009e80008000004 */
[----:B0-----:R-:W3:Y:S04]  /*45a10*/  LDL.LU R92, [R1+0x224] ;  /* 0x00022400015c7983 */ /* 0x001ee80000300800 */
[----:B-1----:R-:W3:Y:S04]  /*45a20*/  LDL.LU R93, [R1+0x220] ;  /* 0x00022000015d7983 */ /* 0x002ee80000300800 */
[----:B------:R-:W3:Y:S04]  /*45a30*/  LDL.LU R16, [R1+0x21c] ;  /* 0x00021c0001107983 */ /* 0x000ee80000300800 */
[----:B----4-:R-:W4:Y:S04]  /*45a40*/  LDL.LU R46, [R1+0x218] ;  /* 0x00021800012e7983 */ /* 0x010f280000300800 */
        /* <DEDUP_REMOVED lines=27> */
[----:B0-----:R-:W4:Y:S04]  /*45c00*/  LDL.LU R14, [R1+0x28] ;  /* 0x00002800010e7983 */ /* 0x001f280000300800 */
[----:B--2---:R0:W-:Y:S04]  /*45c10*/  STS.U8 [R12+UR4+0x11600], R13 ;  /* 0x0116000d0c007988 */ /* 0x0041e80008000004 */
[----:B0-----:R-:W2:Y:S04]  /*45c20*/  LDL.LU R13, [R1+0x1960] ;  /* 0x00196000010d7983 */ /* 0x001ea80000300800 */
[----:B---3--:R0:W-:Y:S04]  /*45c30*/  STS.U8 [R12+UR4+0x1de00], R82 ;  /* 0x01de00520c007988 */ /* 0x0081e80008000004 */
[----:B------:R1:W-:Y:S04]  /*45c40*/  STS.U8 [R12+UR4+0x12200], R92 ;  /* 0x0122005c0c007988 */ /* 0x0003e80008000004 */
[----:B0-----:R-:W3:Y:S04]  /*45c50*/  LDL.LU R82, [R1+0x658] ;  /* 0x0006580001527983 */ /* 0x001ee80000300800 */
[----:B------:R0:W-:Y:S04]  /*45c60*/  STS.U8 [R12+UR4+0x16200], R93 ;  /* 0x0162005d0c007988 */ /* 0x0001e80008000004 */
[----:B------:R0:W-:Y:S04]  /*45c70*/  STS.U8 [R12+UR4+0x1a200], R16 ;  /* 0x01a200100c007988 */ /* 0x0001e80008000004 */
[----:B----4-:R4:W-:Y:S04]  /*45c80*/  STS.U8 [R12+UR4+0x1e200], R46 ;  /* 0x01e2002e0c007988 */ /* 0x0109e80008000004 */
[----:B------:R0:W-:Y:S04]  /*45c90*/  STS.U8 [R12+UR4+0x12600], R47 ;  /* 0x0126002f0c007988 */ /* 0x0001e80008000004 */
[----:B------:R4:W-:Y:S04]  /*45ca0*/  STS.U8 [R12+UR4+0x16600], R17 ;  /* 0x016600110c007988 */ /* 0x0009e80008000004 */
[----:B-1----:R-:W3:Y:S04]  /*45cb0*/  LDL.LU R92, [R1+0x654] ;  /* 0x00065400015c7983 */ /* 0x002ee80000300800 */
[----:B0-----:R-:W3:Y:S04]  /*45cc0*/  LDL.LU R93, [R1+0x650] ;  /* 0x00065000015d7983 */ /* 0x001ee80000300800 */
[----:B------:R-:W3:Y:S04]  /*45cd0*/  LDL.LU R16, [R1+0x64c] ;  /* 0x00064c0001107983 */ /* 0x000ee80000300800 */
        /* <DEDUP_REMOVED lines=27> */
[----:B------:R-:W4:Y:S04]  /*45e90*/  LDL.LU R68, [R1+0x40c] ;  /* 0x00040c0001447983 */ /* 0x000f280000300800 */
[----:B0-----:R-:W4:Y:S04]  /*45ea0*/  LDL.LU R14, [R1+0x408] ;  /* 0x00040800010e7983 */ /* 0x001f280000300800 */
        /* <DEDUP_REMOVED lines=27> */
[----:B----4-:R1:W-:Y:S04]  /*46060*/  STS.U8 [R13+UR4+0x19280], R68 ;  /* 0x019280440d007988 */ /* 0x0103e80008000004 */
[----:B0-----:R-:W2:Y:S04]  /*46070*/  LDL.LU R66, [R1+0x394] ;  /* 0x0003940001427983 */ /* 0x001ea80000300800 */
[----:B------:R0:W-:Y:S04]  /*46080*/  STS.U8 [R13+UR4+0x1d280], R14 ;  /* 0x01d2800e0d007988 */ /* 0x0001e80008000004 */
[----:B-1----:R-:W3:Y:S04]  /*46090*/  LDL.LU R68, [R1+0x390] ;  /* 0x0003900001447983 */ /* 0x002ee80000300800 */
        /* <DEDUP_REMOVED lines=47> */
[----:B---3--:R1:W-:Y:S04]  /*46390*/  STS.U8 [R13+UR4+0x15680], R68 ;  /* 0x015680440d007988 */ /* 0x0083e80008000004 */
[----:B0-----:R-:W2:Y:S04]  /*463a0*/  LDL.LU R66, [R1+0x195c] ;  /* 0x00195c0001427983 */ /* 0x001ea80000300800 */
[----:B-1----:R-:W3:Y:S04]  /*463b0*/  LDL.LU R68, [R1+0x1958] ;  /* 0x0019580001447983 */ /* 0x002ee80000300800 */
[----:B----4-:R0:W-:Y:S04]  /*463c0*/  STS.U8 [R13+UR4+0x19680], R14 ;  /* 0x0196800e0d007988 */ /* 0x0101e80008000004 */
[----:B0-----:R-:W4:Y:S04]  /*463d0*/  LDL.LU R14, [R1+0x1954] ;  /* 0x00195400010e7983 */ /* 0x001f280000300800 */
[----:B------:R0:W-:Y:S04]  /*463e0*/  STS.U8 [R13+UR4+0x12280], R90 ;  /* 0x0122805a0d007988 */ /* 0x0001e80008000004 */
[----:B------:R1:W-:Y:S04]  /*463f0*/  STS.U8 [R13+UR4+0x16280], R91 ;  /* 0x0162805b0d007988 */ /* 0x0003e80008000004 */
[----:B------:R1:W-:Y:S04]  /*46400*/  STS.U8 [R13+UR4+0x1a280], R82 ;  /* 0x01a280520d007988 */ /* 0x0003e80008000004 */
[----:B0-----:R-:W2:Y:S04]  /*46410*/  LDL.LU R90, [R1+0x648] ;  /* 0x00064800015a7983 */ /* 0x001ea80000300800 */
[----:B-1----:R-:W2:Y:S04]  /*46420*/  LDL.LU R91, [R1+0x644] ;  /* 0x00064400015b7983 */ /* 0x002ea80000300800 */
[----:B------:R-:W2:Y:S04]  /*46430*/  LDL.LU R82, [R1+0x640] ;  /* 0x0006400001527983 */ /* 0x000ea80000300800 */
[----:B------:R0:W-:Y:S04]  /*46440*/  STS.U8 [R13+UR4+0x17280], R8 ;  /* 0x017280080d007988 */ /* 0x0001e80008000004 */
[----:B------:R1:W-:Y:S04]  /*46450*/  STS.U8 [R13+UR4+0x1b280], R7 ;  /* 0x01b280070d007988 */ /* 0x0003e80008000004 */
[----:B0-----:R-:W2:Y:S04]  /*46460*/  LDL.LU R8, [R1+0x63c] ;  /* 0x00063c0001087983 */ /* 0x001ea80000300800 */
[----:B-1----:R-:W2:Y:S04]  /*46470*/  LDL.LU R7, [R1+0x5bc] ;  /* 0x0005bc0001077983 */ /* 0x002ea80000300800 */
[----:B------:R0:W-:Y:S04]  /*46480*/  STS.U8 [R13+UR4+0x1e280], R92 ;  /* 0x01e2805c0d007988 */ /* 0x0001e80008000004 */
        /* <DEDUP_REMOVED lines=23> */
[----:B------:R1:W-:Y:S04]  /*46600*/  STS.U8 [R13+UR4+0x1ae80], R3 ;  /* 0x01ae80030d007988 */ /* 0x0003e80008000004 */
[----:B------:R-:W2:Y:S04]  /*46610*/  LDL.LU R88, [R1+0x488] ;  /* 0x0004880001587983 */ /* 0x000ea80000300800 */
[----:B------:R-:W-:Y:S04]  /*46620*/  STS.U8 [R13+UR4+0x15a80], R10 ;  /* 0x015a800a0d007988 */ /* 0x000fe80008000004 */
[----:B------:R3:W-:Y:S04]  /*46630*/  STS.U8 [R13+UR4+0x11e80], R9 ;  /* 0x011e80090d007988 */ /* 0x0007e80008000004 */
[----:B0-----:R-:W2:Y:S04]  /*46640*/  LDL R4, [R1+0x15c0] ;  /* 0x0015c00001047983 */ /* 0x001ea80000100800 */
[----:B-1----:R-:W2:Y:S04]  /*46650*/  LDL R3, [R1+0x15c4] ;  /* 0x0015c40001037983 */ /* 0x002ea80000100800 */
[----:B---3--:R-:W3:Y:S04]  /*46660*/  LDL R9, [R1+0x1604] ;  /* 0x0016040001097983 */ /* 0x008ee80000100800 */
[----:B------:R-:W3:Y:S04]  /*46670*/  LDL R10, [R1+0x1600] ;  /* 0x00160000010a7983 */ /* 0x000ee80000100800 */
        /* <DEDUP_REMOVED lines=19> */
[----:B------:R-:W-:Y:S04]  /*467b0*/  STS.U8 [R13+UR4+0x13680], R68 ;  /* 0x013680440d007988 */ /* 0x000fe80008000004 */
[----:B--2---:R-:W-:Y:S01]  /*467c0*/  STS.U8 [R13+UR4+0x17680], R66 ;  /* 0x017680420d007988 */ /* 0x004fe20008000004 */
[----:B0-----:R-:W-:-:S04]  /*467d0*/  LOP3.LUT R14, R14, 0x7f, RZ, 0xc0, !PT ;  /* 0x0000007f0e0e7812 */ /* 0x001fc800078ec0ff */
[----:B------:R-:W-:-:S05]  /*467e0*/  LOP3.LUT R14, R14, 0x60, RZ, 0x3c, !PT ;  /* 0x000000600e0e7812 */ /* 0x000fca00078e3cff */
[----:B------:R0:W-:Y:S04]  /*467f0*/  STS.U8 [R14+UR4+0x1c300], R8 ;  /* 0x01c300080e007988 */ /* 0x0001e80008000004 */
[----:B------:R1:W-:Y:S04]  /*46800*/  STS.U8 [R14+UR4+0x10700], R7 ;  /* 0x010700070e007988 */ /* 0x0003e80008000004 */
[----:B0-----:R-:W2:Y:S04]  /*46810*/  LDL R8, [R1+0x1640] ;  /* 0x0016400001087983 */ /* 0x001ea80000100800 */
[----:B-1----:R-:W4:Y:S01]  /*46820*/  LDL R7, [R1+0x1644] ;  /* 0x0016440001077983 */ /* 0x002f220000100800 */
[----:B------:R-:W-:-:S03]  /*46830*/  PRMT R76, RZ, 0x7610, R76 ;  /* 0x00007610ff4c7816 */ /* 0x000fc6000000004c */
[----:B------:R-:W-:Y:S04]  /*46840*/  STS.U8 [R14+UR4+0x10300], R90 ;  /* 0x0103005a0e007988 */ /* 0x000fe80008000004 */
[----:B------:R-:W-:Y:S04]  /*46850*/  STS.U8 [R14+UR4+0x14300], R91 ;  /* 0x0143005b0e007988 */ /* 0x000fe80008000004 */
[----:B------:R-:W-:Y:S04]  /*46860*/  STS.U8 [R14+UR4+0x18300], R82 ;  /* 0x018300520e007988 */ /* 0x000fe80008000004 */
[----:B------:R-:W-:Y:S04]  /*46870*/  STS.U8 [R14+UR4+0x14700], R92 ;  /* 0x0147005c0e007988 */ /* 0x000fe80008000004 */
[----:B------:R-:W-:Y:S04]  /*46880*/  STS.U8 [R14+UR4+0x18700], R93 ;  /* 0x0187005d0e007988 */ /* 0x000fe80008000004 */
[----:B------:R0:W-:Y:S04]  /*46890*/  STS.U8 [R14+UR4+0x1c700], R6 ;  /* 0x01c700060e007988 */ /* 0x0001e80008000004 */
[----:B------:R1:W-:Y:S04]  /*468a0*/  STS.U8 [R14+UR4+0x10b00], R5 ;  /* 0x010b00050e007988 */ /* 0x0003e80008000004 */
[----:B------:R-:W-:Y:S04]  /*468b0*/  STS.U8 [R14+UR4+0x14b00], R16 ;  /* 0x014b00100e007988 */ /* 0x000fe80008000004 */
[----:B------:R0:W-:Y:S01]  /*468c0*/  STS.U8 [R14+UR4+0x18b00], R2 ;  /* 0x018b00020e007988 */ /* 0x0001e20008000004 */
[----:B------:R-:W-:-:S03]  /*468d0*/  PRMT R68, RZ, 0x7610, R68 ;  /* 0x00007610ff447816 */ /* 0x000fc60000000044 */
[----:B------:R0:W-:Y:S04]  /*468e0*/  STS.U8 [R14+UR4+0x1cb00], R0 ;  /* 0x01cb00000e007988 */ /* 0x0001e80008000004 */
[----:B------:R-:W-:Y:S04]  /*468f0*/  STS.U8 [R14+UR4+0x10f00], R46 ;  /* 0x010f002e0e007988 */ /* 0x000fe80008000004 */
[----:B------:R0:W-:Y:S04]  /*46900*/  STS.U8 [R14+UR4+0x14f00], R47 ;  /* 0x014f002f0e007988 */ /* 0x0001e80008000004 */
[----:B------:R-:W-:Y:S04]  /*46910*/  STS.U8 [R14+UR4+0x18f00], R17 ;  /* 0x018f00110e007988 */ /* 0x000fe80008000004 */
[----:B------:R-:W-:Y:S01]  /*46920*/  STS.U8 [R14+UR4+0x1cf00], R18 ;  /* 0x01cf00120e007988 */ /* 0x000fe20008000004 */
[----:B------:R-:W-:-:S03]  /*46930*/  PRMT R56, RZ, 0x7610, R56 ;  /* 0x00007610ff387816 */ /* 0x000fc60000000038 */
[----:B0-----:R-:W4:Y:S04]  /*46940*/  LDL R6, [R1+0x1680] ;  /* 0x0016800001067983 */ /* 0x001f280000100800 */
[----:B------:R-:W-:Y:S04]  /*46950*/  STS.U8 [R14+UR4+0x11300], R88 ;  /* 0x011300580e007988 */ /* 0x000fe80008000004 */
[----:B-1----:R-:W4:Y:S04]  /*46960*/  LDL R5, [R1+0x1684] ;  /* 0x0016840001057983 */ /* 0x002f280000100800 */
[----:B------:R-:W4:Y:S04]  /*46970*/  LDL R2, [R1+0x16c0] ;  /* 0x0016c00001027983 */ /* 0x000f280000100800 */
[----:B------:R-:W4:Y:S01]  /*46980*/  LDL R0, [R1+0x16c4] ;  /* 0x0016c40001007983 */ /* 0x000f220000100800 */
[----:B------:R-:W-:-:S02]  /*46990*/  @!P1 IMAD.MOV.U32 R21, RZ, RZ, R4 ;  /* 0x000000ffff159224 */ /* 0x000fc400078e0004 */
[----:B------:R-:W-:Y:S01]  /*469a0*/  @!P1 IMAD.MOV.U32 R20, RZ, RZ, R3 ;  /* 0x000000ffff149224 */ /* 0x000fe200078e0003 */
[----:B------:R-:W4:Y:S04]  /*469b0*/  LDL R4, [R1+0x1700] ;  /* 0x0017000001047983 */ /* 0x000f280000100800 */
[----:B------:R-:W4:Y:S04]  /*469c0*/  LDL R3, [R1+0x1704] ;  /* 0x0017040001037983 */ /* 0x000f280000100800 */
[----:B------:R3:W4:Y:S02]  /*469d0*/  @!P1 LDG.E.U8 R76, desc[UR14][R20.64] ;  /* 0x0000000e144c9981 */ /* 0x000724000c1e1100 */
[----:B---3--:R-:W-:-:S02]  /*469e0*/  @!P1 IMAD.MOV.U32 R20, RZ, RZ, R9 ;  /* 0x000000ffff149224 */ /* 0x008fc400078e0009 */
[----:B------:R-:W-:-:S05]  /*469f0*/  @!P1 IMAD.MOV.U32 R21, RZ, RZ, R10 ;  /* 0x000000ffff159224 */ /* 0x000fca00078e000a */
[----:B------:R2:W3:Y:S02]  /*46a00*/  @!P1 LDG.E.U8 R68, desc[UR14][R20.64] ;  /* 0x0000000e14449981 */ /* 0x0004e4000c1e1100 */
[----:B--2---:R-:W-:Y:S02]  /*46a10*/  @!P1 IMAD.MOV.U32 R21, RZ, RZ, R8 ;  /* 0x000000ffff159224 */ /* 0x004fe400078e0008 */
[----:B----4-:R-:W-:-:S05]  /*46a20*/  @!P1 IMAD.MOV.U32 R20, RZ, RZ, R7 ;  /* 0x000000ffff149224 */ /* 0x010fca00078e0007 */
[----:B------:R0:W2:Y:S01]  /*46a30*/  @!P1 LDG.E.U8 R56, desc[UR14][R20.64] ;  /* 0x0000000e14389981 */ /* 0x0000a2000c1e1100 */
[----:B------:R-:W-:Y:S01]  /*46a40*/  PRMT R45, RZ, 0x7610, R45 ;  /* 0x00007610ff2d7816 */ /* 0x000fe2000000002d */
[----:B0-----:R-:W-:Y:S02]  /*46a50*/  @!P1 IMAD.MOV.U32 R21, RZ, RZ, R6 ;  /* 0x000000ffff159224 */ /* 0x001fe400078e0006 */
[----:B------:R-:W-:-:S05]  /*46a60*/  @!P1 IMAD.MOV.U32 R20, RZ, RZ, R5 ;  /* 0x000000ffff149224 */ /* 0x000fca00078e0005 */
[----:B------:R0:W4:Y:S04]  /*46a70*/  @!P1 LDG.E.U8 R45, desc[UR14][R20.64] ;  /* 0x0000000e142d9981 */ /* 0x000128000c1e1100 */
[----:B------:R-:W-:Y:S04]  /*46a80*/  STL [R1+0x1948], R76 ;  /* 0x0019484c01007387 */ /* 0x000fe80000100800 */
[----:B------:R-:W4:Y:S04]  /*46a90*/  LDL R10, [R1+0x1740] ;  /* 0x00174000010a7983 */ /* 0x000f280000100800 */
[----:B------:R-:W4:Y:S04]  /*46aa0*/  LDL R9, [R1+0x1744] ;  /* 0x0017440001097983 */ /* 0x000f280000100800 */
[----:B---3--:R1:W-:Y:S04]  /*46ab0*/  STL [R1+0x194c], R68 ;  /* 0x00194c4401007387 */ /* 0x0083e80000100800 */
[----:B------:R-:W3:Y:S04]  /*46ac0*/  LDL R8, [R1+0x1780] ;  /* 0x0017800001087983 */ /* 0x000ee80000100800 */
[----:B------:R-:W3:Y:S01]  /*46ad0*/  LDL R7, [R1+0x1784] ;  /* 0x0017840001077983 */ /* 0x000ee20000100800 */
[----:B0-----:R-:W-:-:S02]  /*46ae0*/  @!P1 IMAD.MOV.U32 R20, RZ, RZ, R0 ;  /* 0x000000ffff149224 */ /* 0x001fc400078e0000 */
[----:B------:R-:W-:Y:S01]  /*46af0*/  @!P1 IMAD.MOV.U32 R21, RZ, RZ, R2 ;  /* 0x000000ffff159224 */ /* 0x000fe200078e0002 */
[----:B--2---:R0:W-:Y:S04]  /*46b00*/  STL [R1+0x1950], R56 ;  /* 0x0019503801007387 */ /* 0x0041e80000100800 */
[----:B------:R-:W2:Y:S04]  /*46b10*/  LDL R6, [R1+0x15c8] ;  /* 0x0015c80001067983 */ /* 0x000ea80000100800 */
[----:B------:R-:W2:Y:S04]  /*46b20*/  LDL R5, [R1+0x15cc] ;  /* 0x0015cc0001057983 */ /* 0x000ea80000100800 */
[----:B------:R-:W2:Y:S04]  /*46b30*/  LDL R2, [R1+0x1608] ;  /* 0x0016080001027983 */ /* 0x000ea80000100800 */
[----:B------:R-:W2:Y:S01]  /*46b40*/  LDL R0, [R1+0x160c] ;  /* 0x00160c0001007983 */ /* 0x000ea20000100800 */
[----:B------:R-:W-:-:S02]  /*46b50*/  PRMT R44, RZ, 0x7610, R44 ;  /* 0x00007610ff2c7816 */ /* 0x000fc4000000002c */
[----:B------:R-:W-:Y:S01]  /*46b60*/  PRMT R43, RZ, 0x7610, R43 ;  /* 0x00007610ff2b7816 */ /* 0x000fe2000000002b */
[----:B------:R-:W2:Y:S04]  /*46b70*/  LDL R12, [R1+0x1688] ;  /* 0x00168800010c7983 */ /* 0x000ea80000100800 */
[----:B------:R-:W2:Y:S04]  /*46b80*/  LDL R11, [R1+0x168c] ;  /* 0x00168c00010b7983 */ /* 0x000ea80000100800 */
[----:B------:R0:W2:Y:S02]  /*46b90*/  @!P1 LDG.E.U8 R44, desc[UR14][R20.64] ;  /* 0x0000000e142c9981 */ /* 0x0000a4000c1e1100 */
[----:B0-----:R-:W-:-:S02]  /*46ba0*/  @!P1 IMAD.MOV.U32 R20, RZ, RZ, R3 ;  /* 0x000000ffff149224 */ /* 0x001fc400078e0003 */
[----:B------:R-:W-:Y:S01]  /*46bb0*/  @!P1 IMAD.MOV.U32 R21, RZ, RZ, R4 ;  /* 0x000000ffff159224 */ /* 0x000fe200078e0004 */
[----:B------:R-:W2:Y:S04]  /*46bc0*/  LDL R3, [R1+0x164c] ;  /* 0x00164c0001037983 */ /* 0x000ea80000100800 */
[----:B------:R-:W2:Y:S01]  /*46bd0*/  LDL R4, [R1+0x1648] ;  /* 0x0016480001047983 */ /* 0x000ea20000100800 */
[----:B------:R-:W-:-:S03]  /*46be0*/  PRMT R42, RZ, 0x7610, R42 ;  /* 0x00007610ff2a7816 */ /* 0x000fc6000000002a */
[----:B------:R4:W2:Y:S01]  /*46bf0*/  @!P1 LDG.E.U8 R43, desc[UR14][R20.64] ;  /* 0x0000000e142b9981 */ /* 0x0008a2000c1e1100 */
[----:B------:R-:W-:Y:S01]  /*46c00*/  PRMT R41, RZ, 0x7610, R41 ;  /* 0x00007610ff297816 */ /* 0x000fe20000000029 */
[----:B----4-:R-:W-:Y:S02]  /*46c10*/  @!P1 IMAD.MOV.U32 R20, RZ, RZ, R9 ;  /* 0x000000ffff149224 */ /* 0x010fe400078e0009 */
[----:B------:R-:W-:Y:S01]  /*46c20*/  @!P1 IMAD.MOV.U32 R21, RZ, RZ, R10 ;  /* 0x000000ffff159224 */ /* 0x000fe200078e000a */
[----:B------:R-:W4:Y:S04]  /*46c30*/  LDL R9, [R1+0x16cc] ;  /* 0x0016cc0001097983 */ /* 0x000f280000100800 */
[----:B------:R-:W4:Y:S04]  /*46c40*/  LDL R10, [R1+0x16c8] ;  /* 0x0016c800010a7983 */ /* 0x000f280000100800 */
[----:B------:R3:W4:Y:S02]  /*46c50*/  @!P1 LDG.E.U8 R42, desc[UR14][R20.64] ;  /* 0x0000000e142a9981 */ /* 0x000724000c1e1100 */
[----:B---3--:R-:W-:-:S02]  /*46c60*/  @!P1 IMAD.MOV.U32 R21, RZ, RZ, R8 ;  /* 0x000000ffff159224 */ /* 0x008fc400078e0008 */
[----:B------:R-:W-:Y:S01]  /*46c70*/  @!P1 IMAD.MOV.U32 R20, RZ, RZ, R7 ;  /* 0x000000ffff149224 */ /* 0x000fe200078e0007 */
[----:B------:R-:W3:Y:S04]  /*46c80*/  LDL R8, [R1+0x1708] ;  /* 0x0017080001087983 */ /* 0x000ee80000100800 */
[----:B------:R-:W3:Y:S04]  /*46c90*/  LDL R7, [R1+0x170c] ;  /* 0x00170c0001077983 */ /* 0x000ee80000100800 */
[----:B------:R2:W3:Y:S01]  /*46ca0*/  @!P1 LDG.E.U8 R41, desc[UR14][R20.64] ;  /* 0x0000000e14299981 */ /* 0x0004e2000c1e1100 */
[----:B------:R-:W-:Y:S01]  /*46cb0*/  PRMT R74, RZ, 0x7610, R74 ;  /* 0x00007610ff4a7816 */ /* 0x000fe2000000004a */
[----:B--2---:R-:W-:-:S02]  /*46cc0*/  @!P1 IMAD.MOV.U32 R21, RZ, RZ, R6 ;  /* 0x000000ffff159224 */ /* 0x004fc400078e0006 */
[----:B------:R-:W-:Y:S01]  /*46cd0*/  @!P1 IMAD.MOV.U32 R20, RZ, RZ, R5 ;  /* 0x000000ffff149224 */ /* 0x000fe200078e0005 */
[----:B------:R-:W2:Y:S04]  /*46ce0*/  LDL R6, [R1+0x1748] ;  /* 0x0017480001067983 */ /* 0x000ea80000100800 */
[----:B------:R-:W2:Y:S04]  /*46cf0*/  LDL R5, [R1+0x174c] ;  /* 0x00174c0001057983 */ /* 0x000ea80000100800 */
[----:B------:R0:W2:Y:S02]  /*46d00*/  @!P1 LDG.E.U8 R74, desc[UR14][R20.64] ;  /* 0x0000000e144a9981 */ /* 0x0000a4000c1e1100 */
[----:B0-----:R-:W-:-:S02]  /*46d10*/  @!P1 IMAD.MOV.U32 R20, RZ, RZ, R0 ;  /* 0x000000ffff149224 */ /* 0x001fc400078e0000 */
[----:B------:R-:W-:Y:S01]  /*46d20*/  @!P1 IMAD.MOV.U32 R21, RZ, RZ, R2 ;  /* 0x000000ffff159224 */ /* 0x000fe200078e0002 */
[----:B------:R-:W2:Y:S04]  /*46d30*/  LDL R0, [R1+0x178c] ;  /* 0x00178c0001007983 */ /* 0x000ea80000100800 */
[----:B------:R-:W2:Y:S01]  /*46d40*/  LDL R2, [R1+0x1788] ;  /* 0x0017880001027983 */ /* 0x000ea20000100800 */
[----:B------:R-:W-:Y:S02]  /*46d50*/  PRMT R64, RZ, 0x7610, R64 ;  /* 0x00007610ff407816 */ /* 0x000fe40000000040 */
[----:B------:R-:W-:-:S04]  /*46d60*/  PRMT R54, RZ, 0x7610, R54 ;  /* 0x00007610ff367816 */ /* 0x000fc80000000036 */
[----:B------:R0:W2:Y:S01]  /*46d70*/  @!P1 LDG.E.U8 R64, desc[UR14][R20.64] ;  /* 0x0000000e14409981 */ /* 0x0000a2000c1e1100 */
[----:B------:R-:W-:Y:S01]  /*46d80*/  PRMT R40, RZ, 0x7610, R40 ;  /* 0x00007610ff287816 */ /* 0x000fe20000000028 */
[----:B0-----:R-:W-:Y:S02]  /*46d90*/  @!P1 IMAD.MOV.U32 R20, RZ, RZ, R3 ;  /* 0x000000ffff149224 */ /* 0x001fe400078e0003 */
[----:B------:R-:W-:Y:S01]  /*46da0*/  @!P1 IMAD.MOV.U32 R21, RZ, RZ, R4 ;  /* 0x000000ffff159224 */ /* 0x000fe200078e0004 */
[----:B------:R-:W2:Y:S04]  /*46db0*/  LDL R3, [R1+0x15d4] ;  /* 0x0015d40001037983 */ /* 0x000ea80000100800 */
[----:B------:R-:W2:Y:S04]  /*46dc0*/  LDL R4, [R1+0x15d0] ;  /* 0x0015d00001047983 */ /* 0x000ea80000100800 */
[----:B------:R0:W2:Y:S01]  /*46dd0*/  @!P1 LDG.E.U8 R54, desc[UR14][R20.64] ;  /* 0x0000000e14369981 */ /* 0x0000a2000c1e1100 */
[----:B------:R-:W-:Y:S01]  /*46de0*/  PRMT R39, RZ, 0x7610, R39 ;  /* 0x00007610ff277816 */ /* 0x000fe20000000027 */
[----:B0-----:R-:W-:-:S02]  /*46df0*/  @!P1 IMAD.MOV.U32 R20, RZ, RZ, R11 ;  /* 0x000000ffff149224 */ /* 0x001fc400078e000b */
[----:B------:R-:W-:Y:S01]  /*46e00*/  @!P1 IMAD.MOV.U32 R21, RZ, RZ, R12 ;  /* 0x000000ffff159224 */ /* 0x000fe200078e000c */
[----:B------:R-:W-:Y:S02]  /*46e10*/  PRMT R38, RZ, 0x7610, R38 ;  /* 0x00007610ff267816 */ /* 0x000fe40000000026 */
[----:B------:R-:W-:Y:S02]  /*46e20*/  PRMT R37, RZ, 0x7610, R37 ;  /* 0x00007610ff257816 */ /* 0x000fe40000000025 */
[----:B------:R-:W-:Y:S01]  /*46e30*/  PRMT R36, RZ, 0x7610, R36 ;  /* 0x00007610ff247816 */ /* 0x000fe20000000024 */
[----:B------:R-:W2:Y:S04]  /*46e40*/  LDL R12, [R1+0x1710] ;  /* 0x00171000010c7983 */ /* 0x000ea80000100800 */
[----:B------:R4:W2:Y:S04]  /*46e50*/  @!P1 LDG.E.U8 R40, desc[UR14][R20.64] ;  /* 0x0000000e14289981 */ /* 0x0008a8000c1e1100 */
[----:B------:R-:W2:Y:S01]  /*46e60*/  LDL R11, [R1+0x1714] ;  /* 0x00171400010b7983 */ /* 0x000ea20000100800 */
[----:B----4-:R-:W-:-:S02]  /*46e70*/  @!P1 IMAD.MOV.U32 R20, RZ, RZ, R9 ;  /* 0x000000ffff149224 */ /* 0x010fc400078e0009 */
        /* <DEDUP_REMOVED lines=8> */
[----:B------:R2:W3:Y:S02]  /*46f00*/  @!P1 LDG.E.U8 R38, desc[UR14][R20.64] ;  /* 0x0000000e14269981 */ /* 0x0004e4000c1e1100 */
        /* <DEDUP_REMOVED lines=8> */
[----:B------:R-:W2:Y:S04]  /*46f90*/  LDL R2, [R1+0x16d0] ;  /* 0x0016d00001027983 */ /* 0x000ea80000100800 */
[----:B------:R0:W2:Y:S01]  /*46fa0*/  @!P1 LDG.E.U8 R36, desc[UR14][R20.64] ;  /* 0x0000000e14249981 */ /* 0x0000a2000c1e1100 */
[----:B------:R-:W-:-:S02]  /*46fb0*/  PRMT R72, RZ, 0x7610, R72 ;  /* 0x00007610ff487816 */ /* 0x000fc40000000048 */
[----:B------:R-:W-:Y:S01]  /*46fc0*/  PRMT R62, RZ, 0x7610, R62 ;  /* 0x00007610ff3e7816 */ /* 0x000fe2000000003e */
[----:B0-----:R-:W-:Y:S02]  /*46fd0*/  @!P1 IMAD.MOV.U32 R20, RZ, RZ, R3 ;  /* 0x000000ffff149224 */ /* 0x001fe400078e0003 */
[----:B------:R-:W-:Y:S01]  /*46fe0*/  @!P1 IMAD.MOV.U32 R21, RZ, RZ, R4 ;  /* 0x000000ffff159224 */ /* 0x000fe200078e0004 */
[----:B------:R-:W2:Y:S04]  /*46ff0*/  LDL R3, [R1+0x1754] ;  /* 0x0017540001037983 */ /* 0x000ea80000100800 */
[----:B------:R-:W2:Y:S04]  /*47000*/  LDL R4, [R1+0x1750] ;  /* 0x0017500001047983 */ /* 0x000ea80000100800 */
[----:B------:R4:W2:Y:S01]  /*47010*/  @!P1 LDG.E.U8 R72, desc[UR14][R20.64] ;  /* 0x0000000e14489981 */ /* 0x0008a2000c1e1100 */
[----:B------:R-:W-:-:S02]  /*47020*/  PRMT R52, RZ, 0x7610, R52 ;  /* 0x00007610ff347816 */ /* 0x000fc40000000034 */
        /* <DEDUP_REMOVED lines=22> */
[----:B------:R0:W2:Y:S02]  /*47190*/  @!P1 LDG.E.U8 R34, desc[UR14][R20.64] ;  /* 0x0000000e14229981 */ /* 0x0000a4000c1e1100 */
[----:B0-----:R-:W-:Y:S02]  /*471a0*/  @!P1 IMAD.MOV.U32 R20, RZ, RZ, R11 ;  /* 0x000000ffff149224 */ /* 0x001fe400078e000b */
[----:B------:R-:W-:Y:S01]  /*471b0*/  @!P1 IMAD.MOV.U32 R21, RZ, RZ, R12 ;  /* 0x000000ffff159224 */ /* 0x000fe200078e000c */
[----:B------:R-:W-:Y:S02]  /*471c0*/  PRMT R32, RZ, 0x7610, R32 ;  /* 0x00007610ff207816 */ /* 0x000fe40000000020 */
[----:B------:R-:W-:Y:S02]  /*471d0*/  PRMT R31, RZ, 0x7610, R31 ;  /* 0x00007610ff1f7816 */ /* 0x000fe4000000001f */
[----:B------:R-:W-:Y:S02]  /*471e0*/  PRMT R70, RZ, 0x7610, R70 ;  /* 0x00007610ff467816 */ /* 0x000fe40000000046 */
[----:B------:R-:W-:Y:S01]  /*471f0*/  PRMT R60, RZ, 0x7610, R60 ;  /* 0x00007610ff3c7816 */ /* 0x000fe2000000003c */
[----:B------:R0:W2:Y:S04]  /*47200*/  @!P1 LDG.E.U8 R33, desc[UR14][R20.64] ;  /* 0x0000000e14219981 */ /* 0x0000a8000c1e1100 */
[----:B------:R-:W2:Y:S04]  /*47210*/  LDL R12, [R1+0x1798] ;  /* 0x00179800010c7983 */ /* 0x000ea80000100800 */
[----:B------:R-:W2:Y:S01]  /*47220*/  LDL R11, [R1+0x179c] ;  /* 0x00179c00010b7983 */ /* 0x000ea20000100800 */
[----:B0-----:R-:W-:-:S02]  /*47230*/  @!P1 IMAD.MOV.U32 R21, RZ, RZ, R4 ;  /* 0x000000ffff159224 */ /* 0x001fc400078e0004 */
[----:B------:R-:W-:Y:S01]  /*47240*/  @!P1 IMAD.MOV.U32 R20, RZ, RZ, R3 ;  /* 0x000000ffff149224 */ /* 0x000fe200078e0003 */
[----:B------:R-:W2:Y:S04]  /*47250*/  LDL R4, [R1+0x1698] ;  /* 0x0016980001047983 */ /* 0x000ea80000100800 */
[----:B------:R-:W2:Y:S04]  /*47260*/  LDL R3, [R1+0x169c] ;  /* 0x00169c0001037983 */ /* 0x000ea80000100800 */
[----:B------:R4:W2:Y:S02]  /*47270*/  @!P1 LDG.E.U8 R32, desc[UR14][R20.64] ;  /* 0x0000000e14209981 */ /* 0x0008a4000c1e1100 */
        /* <DEDUP_REMOVED lines=22> */
[----:B------:R-:W-:Y:S02]  /*473e0*/  PRMT R28, RZ, 0x7610, R28 ;  /* 0x00007610ff1c7816 */ /* 0x000fe4000000001c */
[----:B------:R-:W-:Y:S02]  /*473f0*/  PRMT R27, RZ, 0x7610, R27 ;  /* 0x00007610ff1b7816 */ /* 0x000fe4000000001b */
[----:B------:R-:W-:Y:S01]  /*47400*/  PRMT R26, RZ, 0x7610, R26 ;  /* 0x00007610ff1a7816 */ /* 0x000fe2000000001a */
[----:B0-----:R-:W-:Y:S02]  /*47410*/  @!P1 IMAD.MOV.U32 R21, RZ, RZ, R4 ;  /* 0x000000ffff159224 */ /* 0x001fe400078e0004 */
        /* <DEDUP_REMOVED lines=22> */
[----:B------:R-:W-:Y:S02]  /*47580*/  PRMT R66, RZ, 0x7610, R66 ;  /* 0x00007610ff427816 */ /* 0x000fe40000000042 */
[----:B------:R-:W-:Y:S02]  /*47590*/  PRMT R58, RZ, 0x7610, R58 ;  /* 0x00007610ff3a7816 */ /* 0x000fe4000000003a */
[----:B------:R-:W-:Y:S02]  /*475a0*/  PRMT R24, RZ, 0x7610, R24 ;  /* 0x00007610ff187816 */ /* 0x000fe40000000018 */
[----:B------:R-:W-:Y:S01]  /*475b0*/  PRMT R22, RZ, 0x7610, R22 ;  /* 0x00007610ff167816 */ /* 0x000fe20000000016 */
[----:B------:R0:W2:Y:S01]  /*475c0*/  @!P1 LDG.E.U8 R25, desc[UR14][R20.64] ;  /* 0x0000000e14199981 */ /* 0x0000a2000c1e1100 */
[----:B------:R-:W-:Y:S02]  /*475d0*/  PRMT R23, RZ, 0x7610, R23 ;  /* 0x00007610ff177816 */ /* 0x000fe40000000017 */
[----:B------:R-:W-:-:S02]  /*475e0*/  PRMT R19, RZ, 0x7610, R19 ;  /* 0x00007610ff137816 */ /* 0x000fc40000000013 */
[----:B------:R-:W-:Y:S02]  /*475f0*/  PRMT R50, RZ, 0x7610, R50 ;  /* 0x00007610ff327816 */ /* 0x000fe40000000032 */
[----:B------:R-:W-:Y:S02]  /*47600*/  PRMT R48, RZ, 0x7610, R48 ;  /* 0x00007610ff307816 */ /* 0x000fe40000000030 */
[----:B------:R-:W-:Y:S02]  /*47610*/  PRMT R49, RZ, 0x7610, R49 ;  /* 0x00007610ff317816 */ /* 0x000fe40000000031 */
[----:B------:R-:W-:Y:S01]  /*47620*/  PRMT R51, RZ, 0x7610, R51 ;  /* 0x00007610ff337816 */ /* 0x000fe20000000033 */
[----:B------:R-:W2:Y:S04]  /*47630*/  LDL R12, [R1+0x1630] ;  /* 0x00163000010c7983 */ /* 0x000ea80000100800 */
[----:B------:R-:W2:Y:S01]  /*47640*/  LDL R11, [R1+0x1634] ;  /* 0x00163400010b7983 */ /* 0x000ea20000100800 */
[----:B0-----:R-:W-:-:S02]  /*47650*/  @!P1 IMAD.MOV.U32 R20, RZ, RZ, R0 ;  /* 0x000000ffff149224 */ /* 0x001fc400078e0000 */
        /* <DEDUP_REMOVED lines=18> */
[----:B------:R-:W3:Y:S01]  /*47780*/  @!P1 LDG.E.U8 R23, desc[UR14][R20.64] ;  /* 0x0000000e14179981 */ /* 0x000ee2000c1e1100 */
        /* <DEDUP_REMOVED lines=9> */
[----:B------:R-:W-:-:S06]  /*47820*/  PRMT R21, RZ, 0x7610, R21 ;  /* 0x00007610ff157816 */ /* 0x000fcc0000000015 */
[----:B------:R0:W2:Y:S02]  /*47830*/  @!P1 LDG.E.U8 R21, desc[UR14][R46.64] ;  /* 0x0000000e2e159981 */ /* 0x0000a4000c1e1100 */
[----:B0-----:R-:W-:Y:S02]  /*47840*/  @!P1 IMAD.MOV.U32 R47, RZ, RZ, R4 ;  /* 0x000000ffff2f9224 */ /* 0x001fe400078e0004 */
[----:B------:R-:W-:Y:S01]  /*47850*/  @!P1 IMAD.MOV.U32 R46, RZ, RZ, R3 ;  /* 0x000000ffff2e9224 */ /* 0x000fe200078e0003 */
[----:B------:R-:W2:Y:S04]  /*47860*/  LDL R4, [R1+0x16a8] ;  /* 0x0016a80001047983 */ /* 0x000ea80000100800 */
[----:B------:R-:W2:Y:S01]  /*47870*/  LDL R3, [R1+0x16ac] ;  /* 0x0016ac0001037983 */ /* 0x000ea20000100800 */
[----:B------:R-:W-:-:S06]  /*47880*/  PRMT R20, RZ, 0x7610, R20 ;  /* 0x00007610ff147816 */ /* 0x000fcc0000000014 */
[----:B------:R4:W2:Y:S02]  /*47890*/  @!P1 LDG.E.U8 R20, desc[UR14][R46.64] ;  /* 0x0000000e2e149981 */ /* 0x0008a4000c1e1100 */
        /* <DEDUP_REMOVED lines=26> */
[----:B------:R-:W-:Y:S02]  /*47a40*/  PRMT R55, RZ, 0x7610, R55 ;  /* 0x00007610ff377816 */ /* 0x000fe40000000037 */
        /* <DEDUP_REMOVED lines=25> */
[----:B------:R-:W2:Y:S04]  /*47be0*/  LDL R4, [R1+0x1770] ;  /* 0x0017700001047983 */ /* 0x000ea80000100800 */
[----:B------:R-:W2:Y:S01]  /*47bf0*/  LDL R3, [R1+0x1774] ;  /* 0x0017740001037983 */ /* 0x000ea20000100800 */
[----:B------:R-:W-:-:S03]  /*47c00*/  PRMT R63, RZ, 0x7610, R63 ;  /* 0x00007610ff3f7816 */ /* 0x000fc6000000003f */
[----:B------:R0:W2:Y:S01]  /*47c10*/  @!P1 LDG.E.U8 R61, desc[UR14][R46.64] ;  /* 0x0000000e2e3d9981 */ /* 0x0000a2000c1e1100 */
[----:B------:R-:W-:Y:S01]  /*47c20*/  PRMT R65, RZ, 0x7610, R65 ;  /* 0x00007610ff417816 */ /* 0x000fe20000000041 */
[----:B0-----:R-:W-:Y:S02]  /*47c30*/  @!P1 IMAD.MOV.U32 R46, RZ, RZ, R11 ;  /* 0x000000ffff2e9224 */ /* 0x001fe400078e000b */
[----:B------:R-:W-:Y:S01]  /*47c40*/  @!P1 IMAD.MOV.U32 R47, RZ, RZ, R12 ;  /* 0x000000ffff2f9224 */ /* 0x000fe200078e000c */
[----:B------:R-:W-:Y:S01]  /*47c50*/  PRMT R67, RZ, 0x7610, R67 ;  /* 0x00007610ff437816 */ /* 0x000fe20000000043 */
[----:B------:R-:W2:Y:S04]  /*47c60*/  LDL R11, [R1+0x804] ;  /* 0x00080400010b7983 */ /* 0x000ea80000100800 */
[----:B------:R4:W2:Y:S02]  /*47c70*/  @!P1 LDG.E.U8 R63, desc[UR14][R46.64] ;  /* 0x0000000e2e3f9981 */ /* 0x0008a4000c1e1100 */
[----:B----4-:R-:W-:-:S02]  /*47c80*/  @!P1 IMAD.MOV.U32 R46, RZ, RZ, R9 ;  /* 0x000000ffff2e9224 */ /* 0x010fc400078e0009 */
[----:B------:R-:W-:Y:S01]  /*47c90*/  @!P1 IMAD.MOV.U32 R47, RZ, RZ, R10 ;  /* 0x000000ffff2f9224 */ /* 0x000fe200078e000a */
[----:B------:R-:W-:Y:S01]  /*47ca0*/  PRMT R69, RZ, 0x7610, R69 ;  /* 0x00007610ff457816 */ /* 0x000fe20000000045 */
[----:B------:R-:W4:Y:S04]  /*47cb0*/  LDL R10, [R1+0x17a8] ;  /* 0x0017a800010a7983 */ /* 0x000f280000100800 */
[----:B------:R3:W4:Y:S04]  /*47cc0*/  @!P1 LDG.E.U8 R65, desc[UR14][R46.64] ;  /* 0x0000000e2e419981 */ /* 0x000728000c1e1100 */
[----:B------:R-:W4:Y:S01]  /*47cd0*/  LDL R9, [R1+0x15f8] ;  /* 0x0015f80001097983 */ /* 0x000f220000100800 */
[----:B---3--:R-:W-:-:S02]  /*47ce0*/  @!P1 IMAD.MOV.U32 R46, RZ, RZ, R7 ;  /* 0x000000ffff2e9224 */ /* 0x008fc400078e0007 */
[----:B------:R-:W-:Y:S02]  /*47cf0*/  @!P1 IMAD.MOV.U32 R47, RZ, RZ, R8 ;  /* 0x000000ffff2f9224 */ /* 0x000fe400078e0008 */
[----:B------:R-:W3:Y:S04]  /*47d00*/  LDL R8, [R1+0x15fc] ;  /* 0x0015fc0001087983 */ /* 0x000ee80000100800 */
[----:B------:R2:W3:Y:S02]  /*47d10*/  @!P1 LDG.E.U8 R67, desc[UR14][R46.64] ;  /* 0x0000000e2e439981 */ /* 0x0004e4000c1e1100 */
[----:B--2---:R-:W-:Y:S02]  /*47d20*/  @!P1 IMAD.MOV.U32 R47, RZ, RZ, R6 ;  /* 0x000000ffff2f9224 */ /* 0x004fe400078e0006 */
[----:B------:R-:W-:-:S05]  /*47d30*/  @!P1 IMAD.MOV.U32 R46, RZ, RZ, R5 ;  /* 0x000000ffff2e9224 */ /* 0x000fca00078e0005 */
[----:B------:R0:W2:Y:S02]  /*47d40*/  @!P1 LDG.E.U8 R69, desc[UR14][R46.64] ;  /* 0x0000000e2e459981 */ /* 0x0000a4000c1e1100 */
[----:B0-----:R-:W-:Y:S02]  /*47d50*/  @!P1 IMAD.MOV.U32 R46, RZ, RZ, R0 ;  /* 0x000000ffff2e9224 */ /* 0x001fe400078e0000 */
[----:B------:R-:W-:Y:S01]  /*47d60*/  @!P1 IMAD.MOV.U32 R47, RZ, RZ, R2 ;  /* 0x000000ffff2f9224 */ /* 0x000fe200078e0002 */
[----:B------:R-:W2:Y:S04]  /*47d70*/  LDL R0, [R1+0x163c] ;  /* 0x00163c0001007983 */ /* 0x000ea80000100800 */
[----:B------:R-:W2:Y:S01]  /*47d80*/  LDL R2, [R1+0x1638] ;  /* 0x0016380001027983 */ /* 0x000ea20000100800 */
[----:B------:R-:W-:-:S06]  /*47d90*/  PRMT R71, RZ, 0x7610, R71 ;  /* 0x00007610ff477816 */ /* 0x000fcc0000000047 */
[----:B------:R0:W2:Y:S02]  /*47da0*/  @!P1 LDG.E.U8 R71, desc[UR14][R46.64] ;  /* 0x0000000e2e479981 */ /* 0x0000a4000c1e1100 */
[----:B0-----:R-:W-:Y:S02]  /*47db0*/  @!P1 IMAD.MOV.U32 R47, RZ, RZ, R4 ;  /* 0x000000ffff2f9224 */ /* 0x001fe400078e0004 */
[----:B------:R-:W-:Y:S01]  /*47dc0*/  @!P1 IMAD.MOV.U32 R46, RZ, RZ, R3 ;  /* 0x000000ffff2e9224 */ /* 0x000fe200078e0003 */
[----:B------:R-:W2:Y:S04]  /*47dd0*/  LDL.LU R4, [R1+0x62c] ;  /* 0x00062c0001047983 */ /* 0x000ea80000300800 */
[----:B------:R-:W2:Y:S04]  /*47de0*/  LDL.LU R3, [R1+0x624] ;  /* 0x0006240001037983 */ /* 0x000ea80000300800 */
[----:B------:R-:W2:Y:S04]  /*47df0*/  LDL.LU R6, [R1+0x61c] ;  /* 0x00061c0001067983 */ /* 0x000ea80000300800 */
[----:B------:R-:W2:Y:S04]  /*47e00*/  LDL.LU R5, [R1+0x5a4] ;  /* 0x0005a40001057983 */ /* 0x000ea80000300800 */
[----:B------:R-:W2:Y:S04]  /*47e10*/  LDL.LU R7, [R1+0x59c] ;  /* 0x00059c0001077983 */ /* 0x000ea80000300800 */
[----:B-1----:R-:W2:Y:S04]  /*47e20*/  LDL R68, [R1+0x1678] ;  /* 0x0016780001447983 */ /* 0x002ea80000100800 */
[----:B------:R-:W2:Y:S04]  /*47e30*/  LDL R56, [R1+0x167c] ;  /* 0x00167c0001387983 */ /* 0x000ea80000100800 */
[----:B------:R-:W2:Y:S04]  /*47e40*/  LDL R18, [R1+0x16b8] ;  /* 0x0016b80001127983 */ /* 0x000ea80000100800 */
[----:B------:R-:W2:Y:S01]  /*47e50*/  LDL R17, [R1+0x16bc] ;  /* 0x0016bc0001117983 */ /* 0x000ea20000100800 */
[----:B------:R-:W-:-:S03]  /*47e60*/  PRMT R73, RZ, 0x7610, R73 ;  /* 0x00007610ff497816 */ /* 0x000fc60000000049 */
[----:B------:R-:W2:Y:S04]  /*47e70*/  LDL R16, [R1+0x16f8] ;  /* 0x0016f80001107983 */ /* 0x000ea80000100800 */
[----:B------:R-:W2:Y:S01]  /*47e80*/  LDL R13, [R1+0x16fc] ;  /* 0x0016fc00010d7983 */ /* 0x000ea20000100800 */
[----:B------:R-:W-:-:S03]  /*47e90*/  PRMT R75, RZ, 0x7610, R75 ;  /* 0x00007610ff4b7816 */ /* 0x000fc6000000004b */
[----:B------:R-:W2:Y:S04]  /*47ea0*/  LDL R12, [R1+0x1738] ;  /* 0x00173800010c7983 */ /* 0x000ea80000100800 */
[----:B------:R0:W2:Y:S01]  /*47eb0*/  @!P1 LDG.E.U8 R73, desc[UR14][R46.64] ;  /* 0x0000000e2e499981 */ /* 0x0000a2000c1e1100 */
[----:B------:R-:W-:Y:S01]  /*47ec0*/  PRMT R77, RZ, 0x7610, R77 ;  /* 0x00007610ff4d7816 */ /* 0x000fe2000000004d */
[----:B0-----:R-:W-:Y:S02]  /*47ed0*/  @!P1 IMAD.MOV.U32 R47, RZ, RZ, R11 ;  /* 0x000000ffff2f9224 */ /* 0x001fe400078e000b */
[----:B------:R-:W2:Y:S01]  /*47ee0*/  LDL R11, [R1+0x173c] ;  /* 0x00173c00010b7983 */ /* 0x000ea20000100800 */
[----:B----4-:R-:W-:-:S03]  /*47ef0*/  @!P1 IMAD.MOV.U32 R46, RZ, RZ, R10 ;  /* 0x000000ffff2e9224 */ /* 0x010fc600078e000a */
[----:B------:R-:W4:Y:S04]  /*47f00*/  LDL R10, [R1+0x1778] ;  /* 0x00177800010a7983 */ /* 0x000f280000100800 */
[----:B------:R0:W4:Y:S02]  /*47f10*/  @!P1 LDG.E.U8 R75, desc[UR14][R46.64] ;  /* 0x0000000e2e4b9981 */ /* 0x000124000c1e1100 */
[----:B0-----:R-:W-:Y:S02]  /*47f20*/  @!P1 IMAD.MOV.U32 R47, RZ, RZ, R9 ;  /* 0x000000ffff2f9224 */ /* 0x001fe400078e0009 */
[----:B---3--:R-:W-:Y:S01]  /*47f30*/  @!P1 IMAD.MOV.U32 R46, RZ, RZ, R8 ;  /* 0x000000ffff2e9224 */ /* 0x008fe200078e0008 */
[----:B------:R-:W3:Y:S04]  /*47f40*/  LDL R9, [R1+0x177c] ;  /* 0x00177c0001097983 */ /* 0x000ee80000100800 */
[----:B------:R2:W3:Y:S02]  /*47f50*/  @!P1 LDG.E.U8 R77, desc[UR14][R46.64] ;  /* 0x0000000e2e4d9981 */ /* 0x0004e4000c1e1100 */
[----:B--2---:R-:W-:-:S02]  /*47f60*/  @!P1 IMAD.MOV.U32 R46, RZ, RZ, R0 ;  /* 0x000000ffff2e9224 */ /* 0x004fc400078e0000 */
[----:B------:R-:W-:Y:S01]  /*47f70*/  @!P1 IMAD.MOV.U32 R47, RZ, RZ, R2 ;  /* 0x000000ffff2f9224 */ /* 0x000fe200078e0002 */
[----:B------:R-:W2:Y:S04]  /*47f80*/  LDL R0, [R1+0x808] ;  /* 0x0008080001007983 */ /* 0x000ea80000100800 */
[----:B------:R-:W2:Y:S01]  /*47f90*/  LDL R2, [R1+0x7fc] ;  /* 0x0007fc0001027983 */ /* 0x000ea20000100800 */
[----:B------:R-:W-:Y:S02]  /*47fa0*/  PRMT R78, RZ, 0x7610, R78 ;  /* 0x00007610ff4e7816 */ /* 0x000fe4000000004e */
[----:B------:R-:W-:Y:S02]  /*47fb0*/  PRMT R79, RZ, 0x7610, R79 ;  /* 0x00007610ff4f7816 */ /* 0x000fe4000000004f */
[----:B------:R-:W-:-:S02]  /*47fc0*/  PRMT R80, RZ, 0x7610, R80 ;  /* 0x00007610ff507816 */ /* 0x000fc40000000050 */
[----:B------:R-:W-:Y:S02]  /*47fd0*/  PRMT R81, RZ, 0x7610, R81 ;  /* 0x00007610ff517816 */ /* 0x000fe40000000051 */
[----:B------:R-:W-:Y:S02]  /*47fe0*/  PRMT R83, RZ, 0x7610, R83 ;  /* 0x00007610ff537816 */ /* 0x000fe40000000053 */
[----:B------:R-:W-:Y:S01]  /*47ff0*/  PRMT R84, RZ, 0x7610, R84 ;  /* 0x00007610ff547816 */ /* 0x000fe20000000054 */
[----:B------:R0:W2:Y:S01]  /*48000*/  @!P1 LDG.E.U8 R78, desc[UR14][R46.64] ;  /* 0x0000000e2e4e9981 */ /* 0x0000a2000c1e1100 */
[----:B------:R-:W-:-:S03]  /*48010*/  PRMT R85, RZ, 0x7610, R85 ;  /* 0x00007610ff557816 */ /* 0x000fc60000000055 */
[----:B------:R-:W2:Y:S01]  /*48020*/  LDL.LU R8, [R1+0x594] ;  /* 0x0005940001087983 */ /* 0x000ea20000300800 */
[----:B0-----:R-:W-:Y:S02]  /*48030*/  @!P1 IMAD.MOV.U32 R47, RZ, RZ, R68 ;  /* 0x000000ffff2f9224 */ /* 0x001fe400078e0044 */
[----:B------:R-:W-:-:S05]  /*48040*/  @!P1 IMAD.MOV.U32 R46, RZ, RZ, R56 ;  /* 0x000000ffff2e9224 */ /* 0x000fca00078e0038 */
[----:B------:R0:W2:Y:S02]  /*48050*/  @!P1 LDG.E.U8 R79, desc[UR14][R46.64] ;  /* 0x0000000e2e4f9981 */ /* 0x0000a4000c1e1100 */
        /* <DEDUP_REMOVED lines=9> */
[----:B---3--:R-:W-:Y:S02]  /*480f0*/  @!P1 IMAD.MOV.U32 R46, RZ, RZ, R9 ;  /* 0x000000ffff2e9224 */ /* 0x008fe400078e0009 */
[----:B----4-:R-:W-:-:S05]  /*48100*/  @!P1 IMAD.MOV.U32 R47, RZ, RZ, R10 ;  /* 0x000000ffff2f9224 */ /* 0x010fca00078e000a */
[----:B------:R2:W3:Y:S04]  /*48110*/  @!P1 LDG.E.U8 R84, desc[UR14][R46.64] ;  /* 0x0000000e2e549981 */ /* 0x0004e8000c1e1100 */
[----:B------:R0:W-:Y:S01]  /*48120*/  STS.U8 [R14+UR4+0x15700], R7 ;  /* 0x015700070e007988 */ /* 0x0001e20008000004 */
[----:B--2---:R-:W-:Y:S02]  /*48130*/  @!P1 IMAD.MOV.U32 R46, RZ, RZ, R0 ;  /* 0x000000ffff2e9224 */ /* 0x004fe400078e0000 */
[----:B------:R-:W-:-:S05]  /*48140*/  @!P1 IMAD.MOV.U32 R47, RZ, RZ, R2 ;  /* 0x000000ffff2f9224 */ /* 0x000fca00078e0002 */
[----:B------:R-:W2:Y:S04]  /*48150*/  @!P1 LDG.E.U8 R85, desc[UR14][R46.64] ;  /* 0x0000000e2e559981 */ /* 0x000ea8000c1e1100 */
        /* <DEDUP_REMOVED lines=35> */
[----:B--2---:R0:W-:Y:S04]  /*48390*/  STS.U8 [R14+UR4+0x1df00], R7 ;  /* 0x01df00070e007988 */ /* 0x0041e80008000004 */
[----:B0-----:R-:W2:Y:S04]  /*483a0*/  LDL.LU R7, [R1+0x180] ;  /* 0x0001800001077983 */ /* 0x001ea80000300800 */
[----:B----4-:R0:W-:Y:S04]  /*483b0*/  STS.U8 [R14+UR4+0x1d700], R46 ;  /* 0x01d7002e0e007988 */ /* 0x0101e80008000004 */
[----:B------:R1:W-:Y:S04]  /*483c0*/  STS.U8 [R14+UR4+0x11b00], R47 ;  /* 0x011b002f0e007988 */ /* 0x0003e80008000004 */
[----:B------:R4:W-:Y:S04]  /*483d0*/  STS.U8 [R14+UR4+0x15b00], R56 ;  /* 0x015b00380e007988 */ /* 0x0009e80008000004 */
[----:B------:R0:W-:Y:S04]  /*483e0*/  STS.U8 [R14+UR4+0x19b00], R68 ;  /* 0x019b00440e007988 */ /* 0x0001e80008000004 */
[----:B------:R1:W-:Y:S04]  /*483f0*/  STS.U8 [R14+UR4+0x1db00], R76 ;  /* 0x01db004c0e007988 */ /* 0x0003e80008000004 */
[----:B------:R4:W-:Y:S04]  /*48400*/  STS.U8 [R14+UR4+0x11f00], R13 ;  /* 0x011f000d0e007988 */ /* 0x0009e80008000004 */
[----:B0-----:R-:W2:Y:S04]  /*48410*/  LDL.LU R46, [R1+0x17c] ;  /* 0x00017c00012e7983 */ /* 0x001ea80000300800 */
[----:B-1----:R-:W2:Y:S04]  /*48420*/  LDL.LU R47, [R1+0x178] ;  /* 0x00017800012f7983 */ /* 0x002ea80000300800 */
[----:B----4-:R-:W4:Y:S04]  /*48430*/  LDL.LU R56, [R1+0xfc] ;  /* 0x0000fc0001387983 */ /* 0x010f280000300800 */
[----:B------:R-:W4:Y:S04]  /*48440*/  LDL.LU R68, [R1+0xe0] ;  /* 0x0000e00001447983 */ /* 0x000f280000300800 */
[----:B------:R-:W4:Y:S04]  /*48450*/  LDL.LU R76, [R1+0xd4] ;  /* 0x0000d400014c7983 */ /* 0x000f280000300800 */
[----:B------:R0:W-:Y:S04]  /*48460*/  STS.U8 [R14+UR4+0x15f00], R12 ;  /* 0x015f000c0e007988 */ /* 0x0001e80008000004 */
[----:B------:R-:W4:Y:S04]  /*48470*/  LDL.LU R13, [R1+0xc8] ;  /* 0x0000c800010d7983 */ /* 0x000f280000300800 */
[----:B------:R1:W-:Y:S04]  /*48480*/  STS.U8 [R14+UR4+0x19f00], R11 ;  /* 0x019f000b0e007988 */ /* 0x0003e80008000004 */
[----:B---3--:R3:W-:Y:S04]  /*48490*/  STS.U8 [R14+UR4+0x12300], R10 ;  /* 0x0123000a0e007988 */ /* 0x0087e80008000004 */
[----:B------:R0:W-:Y:S04]  /*484a0*/  STS.U8 [R14+UR4+0x16300], R86 ;  /* 0x016300560e007988 */ /* 0x0001e80008000004 */
[----:B------:R1:W-:Y:S04]  /*484b0*/  STS.U8 [R14+UR4+0x1a300], R9 ;  /* 0x01a300090e007988 */ /* 0x0003e80008000004 */
[----:B------:R3:W-:Y:S04]  /*484c0*/  STS.U8 [R14+UR4+0x1e300], R87 ;  /* 0x01e300570e007988 */ /* 0x0007e80008000004 */
[----:B0-----:R-:W4:Y:S04]  /*484d0*/  LDL.LU R12, [R1+0x60] ;  /* 0x00006000010c7983 */ /* 0x001f280000300800 */
[----:B-1----:R-:W4:Y:S04]  /*484e0*/  LDL.LU R11, [R1+0x54] ;  /* 0x00005400010b7983 */ /* 0x002f280000300800 */
[----:B---3--:R-:W3:Y:S04]  /*484f0*/  LDL.LU R10, [R1+0x48] ;  /* 0x00004800010a7983 */ /* 0x008ee80000300800 */
        /* <DEDUP_REMOVED lines=39> */
[----:B------:R0:W-:Y:S02]  /*48770*/  STS.U8 [R14+UR4+0x1ff00], R15 ;  /* 0x01ff000f0e007988 */ /* 0x0001e40008000004 */
[----:B0-----:R-:W0:Y:S02]  /*48780*/  S2R R15, SR_TID.X ;  /* 0x00000000000f7919 */ /* 0x001e240000002100 */
[----:B----4-:R1:W-:Y:S04]  /*48790*/  STS.U8 [R14+UR4+0x13b00], R56 ;  /* 0x013b00380e007988 */ /* 0x0103e80008000004 */
[----:B------:R4:W-:Y:S04]  /*487a0*/  STS.U8 [R14+UR4+0x17b00], R68 ;  /* 0x017b00440e007988 */ /* 0x0009e80008000004 */
[----:B------:R-:W-:Y:S04]  /*487b0*/  STS.U8 [R14+UR4+0x1b700], R46 ;  /* 0x01b7002e0e007988 */ /* 0x000fe80008000004 */
[----:B------:R-:W-:Y:S04]  /*487c0*/  STS.U8 [R14+UR4+0x1f700], R47 ;  /* 0x01f7002f0e007988 */ /* 0x000fe80008000004 */
[----:B------:R0:W-:Y:S04]  /*487d0*/  STS.U8 [R14+UR4+0x1bb00], R76 ;  /* 0x01bb004c0e007988 */ /* 0x0001e80008000004 */
[----:B------:R-:W-:Y:S04]  /*487e0*/  STS.U8 [R14+UR4+0x1fb00], R13 ;  /* 0x01fb000d0e007988 */ /* 0x000fe80008000004 */
[----:B------:R-:W-:Y:S04]  /*487f0*/  STS.U8 [R14+UR4+0x13f00], R12 ;  /* 0x013f000c0e007988 */ /* 0x000fe80008000004 */
[----:B------:R-:W-:Y:S04]  /*48800*/  STS.U8 [R14+UR4+0x17f00], R11 ;  /* 0x017f000b0e007988 */ /* 0x000fe80008000004 */
[----:B-1----:R-:W2:Y:S04]  /*48810*/  LDL.LU R56, [R1+0x584] ;  /* 0x0005840001387983 */ /* 0x002ea80000300800 */
[----:B---3--:R-:W-:Y:S04]  /*48820*/  STS.U8 [R14+UR4+0x1bf00], R10 ;  /* 0x01bf000a0e007988 */ /* 0x008fe80008000004 */
[----:B----4-:R-:W3:Y:S04]  /*48830*/  LDL.LU R68, [R1+0x580] ;  /* 0x0005800001447983 */ /* 0x010ee80000300800 */
[----:B0-----:R-:W4:Y:S01]  /*48840*/  LDL.LU R76, [R1+0x57c] ;  /* 0x00057c00014c7983 */ /* 0x001f220000300800 */
[----:B------:R-:W-:-:S04]  /*48850*/  LOP3.LUT R15, R15, 0x7f, RZ, 0xc0, !PT ;  /* 0x0000007f0f0f7812 */ /* 0x000fc800078ec0ff */
[----:B------:R-:W-:-:S05]  /*48860*/  LOP3.LUT R15, R15, 0x70, RZ, 0x3c, !PT ;  /* 0x000000700f0f7812 */ /* 0x000fca00078e3cff */
        /* <DEDUP_REMOVED lines=39> */
[----:B------:R-:W2:Y:S04]  /*48ae0*/  LDL.LU R87, [R1+0x26c] ;  /* 0x00026c0001577983 */ /* 0x000ea80000300800 */
[----:B------:R0:W-:Y:S04]  /*48af0*/  STS.U8 [R15+UR4+0x10780], R90 ;  /* 0x0107805a0f007988 */ /* 0x0001e80008000004 */
[----:B---3--:R-:W3:Y:S04]  /*48b00*/  LDL.LU R89, [R1+0x268] ;  /* 0x0002680001597983 */ /* 0x008ee80000300800 */
        /* <DEDUP_REMOVED lines=10> */
[----:B------:R-:W3:Y:S04]  /*48bb0*/  LDL.LU R68, [R1+0x194c] ;  /* 0x00194c0001447983 */ /* 0x000ee80000300800 */
        /* <DEDUP_REMOVED lines=8> */
[----:B0-----:R-:W3:Y:S04]  /*48c40*/  LDL.LU R16, [R1+0x1944] ;  /* 0x0019440001107983 */ /* 0x001ee80000300800 */
[----:B-1----:R-:W4:Y:S04]  /*48c50*/  LDL.LU R17, [R1+0x1940] ;  /* 0x0019400001117983 */ /* 0x002f280000300800 */
[----:B------:R-:W4:Y:S04]  /*48c60*/  LDL.LU R18, [R1+0x193c] ;  /* 0x00193c0001127983 */ /* 0x000f280000300800 */
[----:B------:R-:W4:Y:S04]  /*48c70*/  LDL.LU R88, [R1+0x1938] ;  /* 0x0019380001587983 */ /* 0x000f280000300800 */
[----:B------:R-:W4:Y:S04]  /*48c80*/  LDL.LU R2, [R1+0x1934] ;  /* 0x0019340001027983 */ /* 0x000f280000300800 */
        /* <DEDUP_REMOVED lines=13> */
[----:B---3--:R-:W-:Y:S04]  /*48d60*/  STS.U8 [R15+UR4+0x1ff80], R16 ;  /* 0x01ff80100f007988 */ /* 0x008fe80008000004 */
        /* <DEDUP_REMOVED lines=11> */
[----:B0-----:R0:W5:Y:S04]  /*48e20*/  LDL.LU R7, [R1+0x1914] ;  /* 0x0019140001077983 */ /* 0x0011680000300800 */
[----:B------:R0:W5:Y:S04]  /*48e30*/  LDL.LU R8, [R1+0x1910] ;  /* 0x0019100001087983 */ /* 0x0001680000300800 */
        /* <DEDUP_REMOVED lines=10> */
[----:B------:R1:W-:Y:S04]  /*48ee0*/  STS.U8 [R15+UR4+0x16b80], R9 ;  /* 0x016b80090f007988 */ /* 0x0003e80008000004 */
[----:B------:R2:W-:Y:S04]  /*48ef0*/  STS.U8 [R15+UR4+0x12b80], R10 ;  /* 0x012b800a0f007988 */ /* 0x0005e80008000004 */
[----:B------:R3:W-:Y:S04]  /*48f00*/  STS.U8 [R15+UR4+0x1e780], R11 ;  /* 0x01e7800b0f007988 */ /* 0x0007e80008000004 */
[----:B------:R4:W-:Y:S04]  /*48f10*/  STS.U8 [R15+UR4+0x1a780], R12 ;  /* 0x01a7800c0f007988 */ /* 0x0009e80008000004 */
[----:B------:R0:W-:Y:S04]  /*48f20*/  STS.U8 [R15+UR4+0x1ab80], R82 ;  /* 0x01ab80520f007988 */ /* 0x0001e80008000004 */
[----:B------:R0:W-:Y:S04]  /*48f30*/  STS.U8 [R15+UR4+0x16780], R13 ;  /* 0x0167800d0f007988 */ /* 0x0001e80008000004 */
[----:B------:R0:W-:Y:S01]  /*48f40*/  STS.U8 [R15+UR4+0x12780], R14 ;  /* 0x0127800e0f007988 */ /* 0x0001e20008000004 */
[----:B-1----:R-:W1:Y:S01]  /*48f50*/  S2R R9, SR_TID.X ;  /* 0x0000000000097919 */ /* 0x002e620000002100 */
[----:B--2---:R-:W2:Y:S01]  /*48f60*/  S2R R10, SR_TID.X ;  /* 0x00000000000a7919 */ /* 0x004ea20000002100 */
[----:B---3--:R-:W3:Y:S01]  /*48f70*/  S2R R11, SR_TID.X ;  /* 0x00000000000b7919 */ /* 0x008ee20000002100 */
[----:B----4-:R-:W4:Y:S01]  /*48f80*/  S2R R12, SR_TID.X ;  /* 0x00000000000c7919 */ /* 0x010f220000002100 */
[----:B0-----:R-:W0:Y:S01]  /*48f90*/  S2R R82, SR_TID.X ;  /* 0x0000000000527919 */ /* 0x001e220000002100 */
[----:B------:R-:W0:Y:S01]  /*48fa0*/  S2R R13, SR_TID.X ;  /* 0x00000000000d7919 */ /* 0x000e220000002100 */
[----:B------:R-:W0:Y:S01]  /*48fb0*/  S2R R14, SR_TID.X ;  /* 0x00000000000e7919 */ /* 0x000e220000002100 */
        /* <DEDUP_REMOVED lines=9> */
[----:B-1----:R-:W-:-:S02]  /*49050*/  LOP3.LUT R9, R9, 0x7f, RZ, 0xc0, !PT ;  /* 0x0000007f09097812 */ /* 0x002fc400078ec0ff */
[----:B--2---:R-:W-:Y:S02]  /*49060*/  LOP3.LUT R10, R10, 0x7f, RZ, 0xc0, !PT ;  /* 0x0000007f0a0a7812 */ /* 0x004fe400078ec0ff */
[----:B---3--:R-:W-:Y:S02]  /*49070*/  LOP3.LUT R11, R11, 0x7f, RZ, 0xc0, !PT ;  /* 0x0000007f0b0b7812 */ /* 0x008fe400078ec0ff */
[----:B----4-:R-:W-:Y:S02]  /*49080*/  LOP3.LUT R12, R12, 0x7f, RZ, 0xc0, !PT ;  /* 0x0000007f0c0c7812 */ /* 0x010fe400078ec0ff */
[----:B0-----:R-:W-:Y:S02]  /*49090*/  LOP3.LUT R82, R82, 0x7f, RZ, 0xc0, !PT ;  /* 0x0000007f52527812 */ /* 0x001fe400078ec0ff */
[----:B------:R-:W-:Y:S02]  /*490a0*/  LOP3.LUT R13, R13, 0x7f, RZ, 0xc0, !PT ;  /* 0x0000007f0d0d7812 */ /* 0x000fe400078ec0ff */
[----:B------:R-:W-:-:S02]  /*490b0*/  LOP3.LUT R9, R9, 0x10, RZ, 0x3c, !PT ;  /* 0x0000001009097812 */ /* 0x000fc400078e3cff */
[----:B------:R-:W-:Y:S02]  /*490c0*/  LOP3.LUT R14, R14, 0x7f, RZ, 0xc0, !PT ;  /* 0x0000007f0e0e7812 */ /* 0x000fe400078ec0ff */
[----:B------:R-:W-:Y:S02]  /*490d0*/  LOP3.LUT R10, R10, 0x20, RZ, 0x3c, !PT ;  /* 0x000000200a0a7812 */ /* 0x000fe400078e3cff */
[----:B------:R-:W-:Y:S02]  /*490e0*/  LOP3.LUT R11, R11, 0x30, RZ, 0x3c, !PT ;  /* 0x000000300b0b7812 */ /* 0x000fe400078e3cff */
[----:B------:R-:W-:Y:S02]  /*490f0*/  LOP3.LUT R12, R12, 0x40, RZ, 0x3c, !PT ;  /* 0x000000400c0c7812 */ /* 0x000fe400078e3cff */
[----:B------:R-:W-:Y:S01]  /*49100*/  LOP3.LUT R13, R13, 0x50, RZ, 0x3c, !PT ;  /* 0x000000500d0d7812 */ /* 0x000fe200078e3cff */
        /* <DEDUP_REMOVED lines=66> */
[----:B-1----:R-:W1:Y:S01]  /*49530*/  FENCE.VIEW.ASYNC.S ;  /* 0x00000000000073c6 */ /* 0x002e620000000000 */
[----:B------:R-:W-:Y:S01]  /*49540*/  ULEA UR6, UR9, UR4, 0x3 ;  /* 0x0000000409067291 */ /* 0x000fe2000f8e18ff */
[----:B------:R-:W-:-:S03]  /*49550*/  UMOV UR8, UR11 ;  /* 0x0000000b00087c82 */ /* 0x000fc60008000000 */
[----:B------:R-:W-:Y:S01]  /*49560*/  UIADD3 UR6, UPT, UPT, UR6, 0x24000, URZ ;  /* 0x0002400006067890 */ /* 0x000fe2000fffe0ff */
[----:B-1----:R-:W-:Y:S06]  /*49570*/  BAR.SYNC.DEFER_BLOCKING 0x0 ;  /* 0x0000000000007b1d */ /* 0x002fec0000010000 */
[----:B0-----:R-:W-:Y:S05]  /*49580*/  @P0 BRA `(.L_x_9) ;  /* 0x0000000000dc0947 */ /* 0x001fea0003800000 */
[----:B------:R-:W-:Y:S02]  /*49590*/  UIADD3 UR11, UPT, UPT, UR5, 0x40, URZ ;  /* 0x00000040050b7890 */ /* 0x000fe4000fffe0ff */
[----:B------:R-:W-:Y:S02]  /*495a0*/  UIADD3 UR70, UPT, UPT, UR5, 0x40, URZ ;  /* 0x0000004005467890 */ /* 0x000fe4000fffe0ff */
[----:B------:R-:W-:Y:S01]  /*495b0*/  UIADD3 UR71, UPT, UPT, UR5, 0x40, URZ ;  /* 0x0000004005477890 */ /* 0x000fe2000fffe0ff */
[----:B------:R-:W-:Y:S01]  /*495c0*/  UMOV UR62, 0x0 ;  /* 0x00000000003e7882 */ /* 0x000fe20000000000 */
[----:B------:R-:W-:Y:S01]  /*495d0*/  UMOV UR63, 0x8108010 ;  /* 0x08108010003f7882 */ /* 0x000fe20000000000 */
[----:B------:R-:W-:Y:S01]  /*495e0*/  UMOV UR64, UR10 ;  /* 0x0000000a00407c82 */ /* 0x000fe20008000000 */
[----:B------:R-:W-:Y:S01]  /*495f0*/  UMOV UR65, 0x40004040 ;  /* 0x4000404000417882 */ /* 0x000fe20000000000 */
[----:B------:R-:W-:Y:S01]  /*49600*/  UMOV UR76, 0x0 ;  /* 0x00000000004c7882 */ /* 0x000fe20000000000 */
[----:B------:R-:W-:Y:S01]  /*49610*/  UMOV UR77, 0x8108010 ;  /* 0x08108010004d7882 */ /* 0x000fe20000000000 */
[----:B------:R-:W-:-:S02]  /*49620*/  UIADD3 UR72, UPT, UPT, UR5, 0x40, URZ ;  /* 0x0000004005487890 */ /* 0x000fc4000fffe0ff */
[----:B------:R-:W-:Y:S01]  /*49630*/  UTCQMMA gdesc[UR64], gdesc[UR12], tmem[UR5], tmem[UR62], idesc[UR63], UPT ;  /* 0x00ff3e0c400075ea */ /* 0x000fe2000b800305 */
[----:B------:R-:W-:Y:S01]  /*49640*/  UMOV UR66, 0x0 ;  /* 0x0000000000427882 */ /* 0x000fe20000000000 */
[----:B------:R-:W-:Y:S01]  /*49650*/  UMOV UR67, 0x8108010 ;  /* 0x0810801000437882 */ /* 0x000fe20000000000 */
[----:B------:R-:W-:Y:S02]  /*49660*/  UIADD3 UR73, UPT, UPT, UR5, 0x80, URZ ;  /* 0x0000008005497890 */ /* 0x000fe4000fffe0ff */
[----:B------:R0:W-:Y:S01]  /*49670*/  UTCQMMA gdesc[UR16], gdesc[UR18], tmem[UR5], tmem[UR76], idesc[UR77], UPT ;  /* 0x00ff4c12100075ea */ /* 0x0001e2000b800305 */
[----:B------:R-:W-:Y:S01]  /*49680*/  UMOV UR68, 0x0 ;  /* 0x0000000000447882 */ /* 0x000fe20000000000 */
[----:B------:R-:W-:Y:S01]  /*49690*/  UMOV UR69, 0x8108010 ;  /* 0x0810801000457882 */ /* 0x000fe20000000000 */
[----:B------:R-:W-:Y:S02]  /*496a0*/  UIADD3 UR74, UPT, UPT, UR5, 0x80, URZ ;  /* 0x00000080054a7890 */ /* 0x000fe4000fffe0ff */
[----:B------:R-:W-:Y:S01]  /*496b0*/  UTCQMMA gdesc[UR20], gdesc[UR22], tmem[UR5], tmem[UR66], idesc[UR67], UPT ;  /* 0x00ff4216140075ea */ /* 0x000fe2000b800305 */
[----:B------:R-:W-:Y:S01]  /*496c0*/  UMOV UR52, 0x0 ;  /* 0x0000000000347882 */ /* 0x000fe20000000000 */
[----:B------:R-:W-:Y:S01]  /*496d0*/  UMOV UR53, 0x8108010 ;  /* 0x0810801000357882 */ /* 0x000fe20000000000 */
[----:B------:R-:W-:-:S02]  /*496e0*/  UIADD3 UR75, UPT, UPT, UR5, 0x80, URZ ;  /* 0x00000080054b7890 */ /* 0x000fc4000fffe0ff */
[----:B------:R-:W-:Y:S01]  /*496f0*/  UTCQMMA gdesc[UR24], gdesc[UR26], tmem[UR5], tmem[UR68], idesc[UR69], UPT ;  /* 0x00ff441a180075ea */ /* 0x000fe2000b800305 */
[----:B------:R-:W-:Y:S01]  /*49700*/  UMOV UR54, 0x0 ;  /* 0x0000000000367882 */ /* 0x000fe20000000000 */
[----:B------:R-:W-:Y:S01]  /*49710*/  UMOV UR55, 0x8108010 ;  /* 0x0810801000377882 */ /* 0x000fe20000000000 */
[----:B0-----:R-:W-:Y:S01]  /*49720*/  UIADD3 UR76, UPT, UPT, UR5, 0x80, URZ ;  /* 0x00000080054c7890 */ /* 0x001fe2000fffe0ff */
[----:B------:R0:W-:Y:S01]  /*49730*/  UTCQMMA gdesc[UR28], gdesc[UR12], tmem[UR11], tmem[UR52], idesc[UR53], UPT ;  /* 0x00ff340c1c0075ea */ /* 0x0001e2000b80030b */
[----:B------:R-:W-:Y:S01]  /*49740*/  UMOV UR56, 0x0 ;  /* 0x0000000000387882 */ /* 0x000fe20000000000 */
[----:B------:R-:W-:Y:S01]  /*49750*/  UMOV UR57, 0x8108010 ;  /* 0x0810801000397882 */ /* 0x000fe20000000000 */
[----:B------:R-:W-:Y:S01]  /*49760*/  UIADD3 UR77, UPT, UPT, UR5, 0xc0, URZ ;  /* 0x000000c0054d7890 */ /* 0x000fe2000fffe0ff */
[----:B------:R1:W-:Y:S01]  /*49770*/  UTCQMMA gdesc[UR30], gdesc[UR18], tmem[UR70], tmem[UR54], idesc[UR55], UPT ;  /* 0x00ff36121e0075ea */ /* 0x0003e2000b800346 */
[----:B------:R-:W-:Y:S01]  /*49780*/  UMOV UR58, 0x0 ;  /* 0x00000000003a7882 */ /* 0x000fe20000000000 */
[----:B------:R-:W-:Y:S01]  /*49790*/  UMOV UR59, 0x8108010 ;  /* 0x08108010003b7882 */ /* 0x000fe20000000000 */
[----:B------:R2:W-:Y:S01]  /*497a0*/  UTCQMMA gdesc[UR32], gdesc[UR22], tmem[UR71], tmem[UR56], idesc[UR57], UPT ;  /* 0x00ff3816200075ea */ /* 0x0005e2000b800347 */
[----:B------:R-:W-:Y:S01]  /*497b0*/  UMOV UR60, 0x0 ;  /* 0x00000000003c7882 */ /* 0x000fe20000000000 */
[----:B------:R-:W-:Y:S01]  /*497c0*/  UMOV UR61, 0x8108010 ;  /* 0x08108010003d7882 */ /* 0x000fe20000000000 */
[----:B0-----:R-:W-:Y:S01]  /*497d0*/  UIADD3 UR11, UPT, UPT, UR5, 0xc0, URZ ;  /* 0x000000c0050b7890 */ /* 0x001fe2000fffe0ff */
[----:B------:R0:W-:Y:S01]  /*497e0*/  UTCQMMA gdesc[UR34], gdesc[UR26], tmem[UR72], tmem[UR58], idesc[UR59], UPT ;  /* 0x00ff3a1a220075ea */ /* 0x0001e2000b800348 */
[----:B------:R-:W-:Y:S01]  /*497f0*/  UMOV UR64, 0x0 ;  /* 0x0000000000407882 */ /* 0x000fe20000000000 */
[----:B------:R-:W-:Y:S01]  /*49800*/  UMOV UR65, 0x8108010 ;  /* 0x0810801000417882 */ /* 0x000fe20000000000 */
[----:B-1----:R-:W-:Y:S01]  /*49810*/  UIADD3 UR70, UPT, UPT, UR5, 0xc0, URZ ;  /* 0x000000c005467890 */ /* 0x002fe2000fffe0ff */
[----:B------:R1:W-:Y:S01]  /*49820*/  UTCQMMA gdesc[UR36], gdesc[UR12], tmem[UR73], tmem[UR60], idesc[UR61], UPT ;  /* 0x00ff3c0c240075ea */ /* 0x0003e2000b800349 */
[----:B------:R1:W-:Y:S01]  /*49830*/  UTCQMMA gdesc[UR38], gdesc[UR18], tmem[UR74], tmem[UR62], idesc[UR63], UPT ;  /* 0x00ff3e12260075ea */ /* 0x0003e2000b80034a */
[----:B--2---:R-:W-:Y:S01]  /*49840*/  UIADD3 UR71, UPT, UPT, UR5, 0xc0, URZ ;  /* 0x000000c005477890 */ /* 0x004fe2000fffe0ff */
[----:B------:R1:W-:Y:S01]  /*49850*/  UTCQMMA gdesc[UR40], gdesc[UR22], tmem[UR75], tmem[UR64], idesc[UR65], UPT ;  /* 0x00ff4016280075ea */ /* 0x0003e2000b80034b */
[----:B------:R1:W-:Y:S01]  /*49860*/  UTCQMMA gdesc[UR42], gdesc[UR26], tmem[UR76], tmem[UR66], idesc[UR67], UPT ;  /* 0x00ff421a2a0075ea */ /* 0x0003e2000b80034c */
[----:B------:R1:W-:Y:S01]  /*49870*/  UTCQMMA gdesc[UR44], gdesc[UR12], tmem[UR77], tmem[UR68], idesc[UR69], UPT ;  /* 0x00ff440c2c0075ea */ /* 0x0003e2000b80034d */
[----:B0-----:R-:W-:Y:S01]  /*49880*/  UMOV UR58, UR6 ;  /* 0x00000006003a7c82 */ /* 0x001fe20008000000 */
[----:B------:R-:W-:Y:S01]  /*49890*/  UMOV UR59, URZ ;  /* 0x000000ff003b7c82 */ /* 0x000fe20008000000 */
[----:B------:R1:W-:Y:S01]  /*498a0*/  UTCQMMA gdesc[UR46], gdesc[UR18], tmem[UR11], tmem[UR52], idesc[UR53], UPT ;  /* 0x00ff34122e0075ea */ /* 0x0003e2000b80030b */
[----:B------:R-:W-:Y:S01]  /*498b0*/  UMOV UR58, UR58 ;  /* 0x0000003a003a7c82 */ /* 0x000fe20008000000 */
[----:B------:R1:W-:Y:S01]  /*498c0*/  UTCQMMA gdesc[UR48], gdesc[UR22], tmem[UR70], tmem[UR54], idesc[UR55], UPT ;  /* 0x00ff3616300075ea */ /* 0x0003e2000b800346 */
[----:B------:R1:W-:Y:S01]  /*498d0*/  UTCQMMA gdesc[UR50], gdesc[UR26], tmem[UR71], tmem[UR56], idesc[UR57], UPT ;  /* 0x00ff381a320075ea */ /* 0x0003e2000b800347 */
[----:B------:R1:W-:Y:S01]  /*498e0*/  UTCBAR [UR58], URZ ;  /* 0x000000ff3a0073e9 */ /* 0x0003e200080000ff */
[----:B------:R-:W-:Y:S01]  /*498f0*/  NOP ;  /* 0x0000000000007918 */ /* 0x000fe20000000000 */
.L_x_9:
[----:B------:R-:W2:Y:S04]  /*49900*/  LDL R20, [R1+0x18e4] ;  /* 0x0018e40001147983 */ /* 0x000ea80000100800 */
[----:B------:R-:W2:Y:S01]  /*49910*/  LDL.LU R19, [R1+0x18d0] ;  /* 0x0018d00001137983 */ /* 0x000ea20000300800 */
[----:B------:R-:W-:-:S04]  /*49920*/  UIADD3 UR9, UPT, UPT, UR9, 0x1, URZ ;  /* 0x0000000109097890 */ /* 0x000fc8000fffe0ff */
[----:B------:R-:W-:-:S04]  /*49930*/  UISETP.GT.AND UP1, UPT, UR9, 0x1, UPT ;  /* 0x000000010900788c */ /* 0x000fc8000bf24270 */
[----:B-1----:R-:W-:Y:S02]  /*49940*/  USEL UR11, URZ, 0x1, !UP1 ;  /* 0x00000001ff0b7887 */ /* 0x002fe4000c800000 */
[----:B------:R-:W-:Y:S02]  /*49950*/  USEL UR9, UR9, URZ, !UP1 ;  /* 0x000000ff09097287 */ /* 0x000fe4000c800000 */
[----:B------:R-:W-:Y:S01]  /*49960*/  ULOP3.LUT UR11, UR8, UR11, URZ, 0x3c, !UPT ;  /* 0x0000000b080b7292 */ /* 0x000fe2000f8e3cff */
[----:B--2---:R-:W-:Y:S02]  /*49970*/  ISETP.NE.U32.AND P1, PT, R19, R20, PT ;  /* 0x000000141300720c */ /* 0x004fe40003f25070 */
[----:B------:R-:W2:Y:S01]  /*49980*/  LDL.LU R19, [R1+0x18dc] ;  /* 0x0018dc0001137983 */ /* 0x000ea20000300800 */
[----:B------:R-:W-:-:S03]  /*49990*/  IMAD.U32 R20, RZ, RZ, UR8 ;  /* 0x00000008ff147e24 */ /* 0x000fc6000f8e00ff */
[----:B--2---:R0:W-:Y:S07]  /*499a0*/  STL [R1+0x18d0], R19 ;  /* 0x0018d01301007387 */ /* 0x0041ee0000100800 */
[----:B------:R-:W-:Y:S05]  /*499b0*/  @P1 BRA `(.L_x_10) ;  /* 0xfffffd9800e81947 */ /* 0x000fea000383ffff */
.L_x_7:
[----:B0-----:R-:W0:Y:S01]  /*499c0*/  LDC R19, c[0x0][0x3a0] ;  /* 0x0000e800ff137b82 */ /* 0x001e220000000800 */
[----:B------:R-:W1:Y:S07]  /*499d0*/  LDCU.64 UR30, c[0x0][0x398] ;  /* 0x00007300ff1e77ac */ /* 0x000e6e0008000a00 */
[----:B-----5:R-:W2:Y:S01]  /*499e0*/  LDC R4, c[0x0][0x3b4] ;  /* 0x0000ed00ff047b82 */ /* 0x020ea20000000800 */
[----:B0-----:R-:W-:-:S05]  /*499f0*/  VIADD R19, R19, 0x7f ;  /* 0x0000007f13137836 */ /* 0x001fca0000000000 */
[----:B------:R-:W-:-:S13]  /*49a00*/  ISETP.GE.AND P0, PT, R19, 0x80, PT ;  /* 0x000000801300780c */ /* 0x000fda0003f06270 */
[----:B-12---:R-:W-:Y:S05]  /*49a10*/  @!P0 BRA `(.L_x_11) ;  /* 0x0000000000108947 */ /* 0x006fea0003800000 */
[----:B------:R-:W-:-:S06]  /*49a20*/  USHF.L.U32 UR8, UR8, 0x1f, URZ ;  /* 0x0000001f08087899 */ /* 0x000fcc00080006ff */
[----:B------:R-:W-:-:S04]  /*49a30*/  IMAD.U32 R0, RZ, RZ, UR8 ;  /* 0x00000008ff007e24 */ /* 0x000fc8000f8e00ff */
[----:B------:R-:W0:Y:S02]  /*49a40*/  SYNCS.PHASECHK.TRANS64.TRYWAIT P0, [UR6], R0 ;  /* 0x00000000ff0075a7 */ /* 0x000e240008001106 */
[----:B0-----:R-:W-:Y:S05]  /*49a50*/  @!P0 BRA `(.L_x_12) ;  /* 0x0000009800148947 */ /* 0x001fea0003800000 */
.L_x_11:
[----:B------:R-:W2:Y:S01]  /*49a60*/  LDL R3, [R1+0x53c] ;  /* 0x00053c0001037983 */ /* 0x000ea20000100800 */
[----:B------:R-:W0:Y:S01]  /*49a70*/  LDCU.128 UR16, c[0x0][0x390] ;  /* 0x00007200ff1077ac */ /* 0x000e220008000c00 */
[C---:B------:R-:W-:Y:S01]  /*49a80*/  VIADD R2, R88.reuse, 0x3f ;  /* 0x0000003f58027836 */ /* 0x040fe20000000000 */
[----:B------:R-:W-:Y:S01]  /*49a90*/  BAR.SYNC.DEFER_BLOCKING 0x0 ;  /* 0x0000000000007b1d */ /* 0x000fe20000010000 */
[----:B------:R-:W-:-:S03]  /*49aa0*/  VIADD R0, R88, 0x1 ;  /* 0x0000000158007836 */ /* 0x000fc60000000000 */
[----:B------:R-:W-:Y:S01]  /*49ab0*/  ISETP.GE.AND P1, PT, R2, UR31, PT ;  /* 0x0000001f02007c0c */ /* 0x000fe2000bf26270 */
[C---:B------:R-:W-:Y:S01]  /*49ac0*/  VIADD R2, R88.reuse, 0x2 ;  /* 0x0000000258027836 */ /* 0x040fe20000000000 */
[----:B------:R-:W1:Y:S01]  /*49ad0*/  LDCU UR6, c[0x0][0x39c] ;  /* 0x00007380ff0677ac */ /* 0x000e620008000800 */
[----:B------:R-:W3:Y:S01]  /*49ae0*/  LDCU UR10, c[0x0][0x39c] ;  /* 0x00007380ff0a77ac */ /* 0x000ee20008000800 */
[----:B------:R-:W4:Y:S01]  /*49af0*/  LDCU UR28, c[0x0][0x3b8] ;  /* 0x00007700ff1c77ac */ /* 0x000f220008000800 */
[----:B0-----:R-:W-:Y:S01]  /*49b00*/  ISETP.GE.AND P4, PT, R88, UR19, PT ;  /* 0x0000001358007c0c */ /* 0x001fe2000bf86270 */
[----:B------:R-:W0:Y:S01]  /*49b10*/  LDCU.64 UR32, c[0x0][0x398] ;  /* 0x00007300ff2077ac */ /* 0x000e220008000a00 */
[----:B------:R-:W5:Y:S01]  /*49b20*/  LDCU.64 UR8, c[0x0][0x398] ;  /* 0x00007300ff0877ac */ /* 0x000f620008000a00 */
[----:B------:R-:W0:Y:S02]  /*49b30*/  @!P5 SYNCS.CCTL.IV [UR4+0x24000] ;  /* 0x02400000ff00d9b1 */ /* 0x000e240008000004 */
[----:B0-----:R-:W-:Y:S01]  /*49b40*/  BAR.SYNC.DEFER_BLOCKING 0x0 ;  /* 0x0000000000007b1d */ /* 0x001fe20000010000 */
[----:B-1----:R-:W-:-:S02]  /*49b50*/  ISETP.GE.AND P0, PT, R0, UR6, PT ;  /* 0x0000000600007c0c */ /* 0x002fc4000bf06270 */
[----:B---3--:R-:W-:-:S03]  /*49b60*/  ISETP.GE.AND P2, PT, R2, UR10, PT ;  /* 0x0000000a02007c0c */ /* 0x008fc6000bf46270 */
[----:B------:R-:W0:Y:S01]  /*49b70*/  LDCU.64 UR10, c[0x0][0x398] ;  /* 0x00007300ff0a77ac */ /* 0x000e220008000a00 */
[C---:B----4-:R-:W-:Y:S01]  /*49b80*/  IMAD R83, R88.reuse, UR28, RZ ;  /* 0x0000001c58537c24 */ /* 0x050fe2000f8e02ff */
[----:B------:R-:W1:Y:S01]  /*49b90*/  LDTM.x64 R8, tmem[UR7] ;  /* 0x00000007000879ee */ /* 0x000e620008340000 */
[----:B------:R-:W3:Y:S03]  /*49ba0*/  LDCU.64 UR26, c[0x0][0x398] ;  /* 0x00007300ff1a77ac */ /* 0x000ee60008000a00 */
[----:B------:R-:W-:Y:S01]  /*49bb0*/  SHF.R.S32.HI R73, RZ, 0x1f, R83 ;  /* 0x0000001fff497819 */ /* 0x000fe20000011453 */
[----:B------:R-:W4:Y:S01]  /*49bc0*/  LDCU.64 UR24, c[0x0][0x398] ;  /* 0x00007300ff1877ac */ /* 0x000f220008000a00 */
[----:B------:R-:W0:Y:S01]  /*49bd0*/  LDCU UR12, c[0x0][0x39c] ;  /* 0x00007380ff0c77ac */ /* 0x000e220008000800 */
[----:B------:R-:W0:Y:S01]  /*49be0*/  LDCU.64 UR22, c[0x0][0x398] ;  /* 0x00007300ff1677ac */ /* 0x000e220008000a00 */
[----:B------:R-:W0:Y:S01]  /*49bf0*/  @!P5 SYNCS.CCTL.IV [UR4+0x24008] ;  /* 0x02400800ff00d9b1 */ /* 0x000e220008000004 */
[----:B------:R-:W-:Y:S01]  /*49c00*/  VIADD R82, R88, 0x3 ;  /* 0x0000000358527836 */ /* 0x000fe20000000000 */
[----:B------:R-:W0:Y:S01]  /*49c10*/  LDCU.64 UR20, c[0x0][0x398] ;  /* 0x00007300ff1477ac */ /* 0x000e220008000a00 */
[----:B------:R-:W0:Y:S01]  /*49c20*/  LDCU UR4, c[0x0][0x39c] ;  /* 0x00007380ff0477ac */ /* 0x000e220008000800 */
[----:B-1----:R-:W-:Y:S01]  /*49c30*/  STL.64 [R1+0x210], R12 ;  /* 0x0002100c01007387 */ /* 0x002fe20000100a00 */
[----:B------:R-:W-:-:S02]  /*49c40*/  IMAD.MOV.U32 R6, RZ, RZ, R8 ;  /* 0x000000ffff067224 */ /* 0x000fc400078e0008 */
[----:B------:R-:W-:Y:S01]  /*49c50*/  IMAD.MOV.U32 R5, RZ, RZ, R9 ;  /* 0x000000ffff057224 */ /* 0x000fe200078e0009 */
[----:B------:R-:W-:Y:S01]  /*49c60*/  STL.64 [R1+0x218], R14 ;  /* 0x0002180e01007387 */ /* 0x000fe20000100a00 */
[----:B------:R-:W-:Y:S02]  /*49c70*/  IMAD.MOV.U32 R75, RZ, RZ, R11 ;  /* 0x000000ffff4b7224 */ /* 0x000fe400078e000b */
[----:B------:R-:W-:Y:S01]  /*49c80*/  IMAD.MOV.U32 R74, RZ, RZ, R10 ;  /* 0x000000ffff4a7224 */ /* 0x000fe200078e000a */
[----:B------:R-:W-:Y:S01]  /*49c90*/  STL.64 [R1+0x220], R16 ;  /* 0x0002201001007387 */ /* 0x000fe20000100a00 */
[----:B------:R-:W-:-:S03]  /*49ca0*/  F2FP.SATFINITE.E4M3.F32.PACK_AB_MERGE_C R84, R5, R6, RZ ;  /* 0x000000060554723e */ /* 0x000fc600048070ff */
[----:B------:R-:W-:Y:S04]  /*49cb0*/  STL.64 [R1+0x228], R18 ;  /* 0x0002281201007387 */ /* 0x000fe80000100a00 */
        /* <DEDUP_REMOVED lines=25> */
[----:B------:R1:W-:Y:S01]  /*49e50*/  STL.64 [R1+0x2f8], R70 ;  /* 0x0002f84601007387 */ /* 0x0003e20000100a00 */
[C---:B--2---:R-:W-:Y:S01]  /*49e60*/  IMAD R72, R3.reuse, R4, RZ ;  /* 0x0000000403487224 */ /* 0x044fe200078e02ff */
[----:B------:R-:W-:Y:S01]  /*49e70*/  ISETP.GE.AND P3, PT, R3, UR18, PT ;  /* 0x0000001203007c0c */ /* 0x000fe2000bf66270 */
[----:B------:R-:W2:Y:S02]  /*49e80*/  LDCU.64 UR18, c[0x0][0x398] ;  /* 0x00007300ff1277ac */ /* 0x000ea40008000a00 */
[----:B-1----:R-:W-:Y:S01]  /*49e90*/  IMAD R71, R4, 0x80, R72 ;  /* 0x0000008004477824 */ /* 0x002fe200078e0248 */
[----:B------:R-:W-:-:S02]  /*49ea0*/  IADD3 R0, P6, PT, R72, UR16, RZ ;  /* 0x0000001048007c10 */ /* 0x000fc4000ffde0ff */
[----:B------:R-:W-:Y:S01]  /*49eb0*/  ISETP.LT.AND P3, PT, R88, UR33, !P3 ;  /* 0x0000002158007c0c */ /* 0x000fe2000df61270 */
[----:B------:R-:W-:Y:S01]  /*49ec0*/  IMAD R3, R4, 0x80, R71 ;  /* 0x0000008004037824 */ /* 0x000fe200078e0247 */
[----:B------:R-:W-:Y:S02]  /*49ed0*/  LEA.HI.X.SX32 R72, R72, UR17, 0x1, P6 ;  /* 0x0000001148487c11 */ /* 0x000fe4000b0f0eff */
[C---:B------:R-:W-:Y:S01]  /*49ee0*/  IADD3 R2, P6, PT, R71.reuse, UR16, RZ ;  /* 0x0000001047027c10 */ /* 0x040fe2000ffde0ff */
[----:B------:R-:W-:Y:S02]  /*49ef0*/  IMAD R69, R4, 0x80, R3 ;  /* 0x0000008004457824 */ /* 0x000fe400078e0203 */
[----:B------:R-:W1:Y:S01]  /*49f00*/  LDTM.x64 R4, tmem[UR7+0x40] ;  /* 0x00004007000479ee */ /* 0x000e620008340000 */
[----:B------:R-:W-:Y:S02]  /*49f10*/  LEA.HI.X.SX32 R71, R71, UR17, 0x1, P6 ;  /* 0x0000001147477c11 */ /* 0x000fe4000b0f0eff */
[----:B------:R-:W-:-:S02]  /*49f20*/  IADD3 R68, P6, PT, R3, UR16, RZ ;  /* 0x0000001003447c10 */ /* 0x000fc4000ffde0ff */
[----:B------:R-:W-:Y:S01]  /*49f30*/  IADD3 R70, P5, PT, R69, UR16, RZ ;  /* 0x0000001045467c10 */ /* 0x000fe2000ffbe0ff */
[----:B-1----:R-:W-:Y:S01]  /*49f40*/  STL.64 [R1+0x110], R8 ;  /* 0x0001100801007387 */ /* 0x002fe20000100a00 */
[----:B------:R-:W-:Y:S02]  /*49f50*/  IMAD.MOV.U32 R93, RZ, RZ, R4 ;  /* 0x000000ffff5d7224 */ /* 0x000fe400078e0004 */
[----:B------:R-:W-:Y:S01]  /*49f60*/  IMAD.MOV.U32 R92, RZ, RZ, R5 ;  /* 0x000000ffff5c7224 */ /* 0x000fe200078e0005 */
[----:B------:R-:W-:Y:S01]  /*49f70*/  STL.64 [R1+0x118], R10 ;  /* 0x0001180a01007387 */ /* 0x000fe20000100a00 */
[----:B------:R-:W-:Y:S02]  /*49f80*/  IMAD.MOV.U32 R91, RZ, RZ, R6 ;  /* 0x000000ffff5b7224 */ /* 0x000fe400078e0006 */
[----:B------:R-:W-:Y:S01]  /*49f90*/  IMAD.MOV.U32 R89, RZ, RZ, R7 ;  /* 0x000000ffff597224 */ /* 0x000fe200078e0007 */
        /* <DEDUP_REMOVED lines=27> */
[----:B------:R1:W-:Y:S02]  /*4a150*/  STL.64 [R1+0x1f8], R66 ;  /* 0x0001f84201007387 */ /* 0x0003e40000100a00 */
[----:B-1----:R-:W1:Y:S02]  /*4a160*/  LDTM.x64 R4, tmem[UR7+0x80] ;  /* 0x00008007000479ee */ /* 0x002e640008340000 */
[----:B-1----:R-:W-:Y:S01]  /*4a170*/  STL.64 [R1+0x10], R8 ;  /* 0x0000100801007387 */ /* 0x002fe20000100a00 */
[----:B------:R-:W-:-:S02]  /*4a180*/  IMAD.MOV.U32 R86, RZ, RZ, R4 ;  /* 0x000000ffff567224 */ /* 0x000fc400078e0004 */
        /* <DEDUP_REMOVED lines=32> */
[----:B-1----:R-:W1:Y:S01]  /*4a390*/  LDTM.x64 R4, tmem[UR7+0xc0] ;  /* 0x0000c007000479ee */ /* 0x002e620008340000 */
[----:B------:R-:W-:Y:S01]  /*4a3a0*/  LEA.HI.X.SX32 R3, R3, UR17, 0x1, P6 ;  /* 0x0000001103037c11 */ /* 0x000fe2000b0f0eff */
[----:B------:R-:W0:Y:S01]  /*4a3b0*/  LDCU.64 UR6, c[0x0][0x398] ;  /* 0x00007300ff0677ac */ /* 0x000e220008000a00 */
[----:B------:R-:W-:Y:S01]  /*4a3c0*/  LEA.HI.X.SX32 R69, R69, UR17, 0x1, P5 ;  /* 0x0000001145457c11 */ /* 0x000fe2000a8f0eff */
[----:B------:R-:W-:Y:S01]  /*4a3d0*/  NOP ;  /* 0x0000000000007918 */ /* 0x000fe20000000000 */
[----:B-1----:R1:W-:Y:S01]  /*4a3e0*/  STL.64 [R1+0x19d0], R8 ;  /* 0x0019d00801007387 */ /* 0x0023e20000100a00 */
[C---:B------:R-:W-:Y:S01]  /*4a3f0*/  IADD3 R78, P6, PT, R83.reuse, R0, RZ ;  /* 0x00000000534e7210 */ /* 0x040fe20007fde0ff */
[----:B------:R-:W0:Y:S02]  /*4a400*/  LDCU.64 UR16, c[0x0][0x398] ;  /* 0x00007300ff1077ac */ /* 0x000e240008000a00 */
[----:B------:R-:W-:Y:S04]  /*4a410*/  STL.64 [R1+0x19c8], R10 ;  /* 0x0019c80a01007387 */ /* 0x000fe80000100a00 */
[----:B------:R-:W-:Y:S04]  /*4a420*/  STL.64 [R1+0x19c0], R12 ;  /* 0x0019c00c01007387 */ /* 0x000fe80000100a00 */
[----:B------:R-:W-:Y:S01]  /*4a430*/  STL.64 [R1+0x19b8], R14 ;  /* 0x0019b80e01007387 */ /* 0x000fe20000100a00 */
[----:B-1----:R-:W-:Y:S01]  /*4a440*/  IMAD.MOV.U32 R8, RZ, RZ, R74 ;  /* 0x000000ffff087224 */ /* 0x002fe200078e004a */
[----:B------:R-:W-:Y:S01]  /*4a450*/  IADD3 R76, P5, PT, R83, R2, RZ ;  /* 0x00000002534c7210 */ /* 0x000fe20007fbe0ff */
        /* <DEDUP_REMOVED lines=24> */
[----:B------:R1:W-:Y:S04]  /*4a5e0*/  STL [R1+0x18f8], R63 ;  /* 0x0018f83f01007387 */ /* 0x0003e80000100800 */
[----:B-1----:R-:W2:Y:S04]  /*4a5f0*/  LDL R63, [R1+0x6d0] ;  /* 0x0006d000013f7983 */ /* 0x002ea80000100800 */
[----:B------:R-:W-:Y:S04]  /*4a600*/  STL [R1+0x18f4], R64 ;  /* 0x0018f44001007387 */ /* 0x000fe80000100800 */
[----:B------:R1:W-:Y:S04]  /*4a610*/  STL [R1+0x18f0], R65 ;  /* 0x0018f04101007387 */ /* 0x0003e80000100800 */
[----:B-1----:R-:W3:Y:S04]  /*4a620*/  LDL R65, [R1+0x6cc] ;  /* 0x0006cc0001417983 */ /* 0x002ee80000100800 */
[----:B------:R1:W-:Y:S04]  /*4a630*/  STL [R1+0x18ec], R66 ;  /* 0x0018ec4201007387 */ /* 0x0003e80000100800 */
[----:B-1----:R-:W3:Y:S04]  /*4a640*/  LDL.LU R66, [R1+0x53c] ;  /* 0x00053c0001427983 */ /* 0x002ee80000300800 */
[----:B------:R1:W-:Y:S04]  /*4a650*/  STL [R1+0x18e8], R67 ;  /* 0x0018e84301007387 */ /* 0x0003e80000100800 */
[----:B-1----:R-:W5:Y:S01]  /*4a660*/  LDL.LU R67, [R1+0x6d4] ;  /* 0x0006d40001437983 */ /* 0x002f620000300800 */
[----:B------:R-:W-:Y:S01]  /*4a670*/  IMAD.X R79, R73, 0x1, R72, P6 ;  /* 0x00000001494f7824 */ /* 0x000fe200030e0648 */
[----:B------:R-:W-:Y:S01]  /*4a680*/  IADD3 R74, P6, PT, R83, R68, RZ ;  /* 0x00000044534a7210 */ /* 0x000fe20007fde0ff */
[----:B------:R-:W-:Y:S01]  /*4a690*/  IMAD.X R77, R73, 0x1, R71, P5 ;  /* 0x00000001494d7824 */ /* 0x000fe200028e0647 */
[----:B------:R-:W-:-:S02]  /*4a6a0*/  F2FP.SATFINITE.E4M3.F32.PACK_AB_MERGE_C R64, R9, R8, RZ ;  /* 0x000000080940723e */ /* 0x000fc400048070ff */
[----:B------:R1:W-:Y:S01]  /*4a6b0*/  @P3 STG.E.U8 desc[UR14][R78.64], R84 ;  /* 0x000000544e003986 */ /* 0x0003e2000c10110e */
[----:B------:R-:W-:Y:S01]  /*4a6c0*/  IMAD.X R75, R73, 0x1, R3, P6 ;  /* 0x00000001494b7824 */ /* 0x000fe200030e0603 */
[C---:B------:R-:W-:Y:S01]  /*4a6d0*/  IADD3 R80, P6, PT, R83.reuse, R70, RZ ;  /* 0x0000004653507210 */ /* 0x040fe20007fde0ff */
[----:B------:R-:W-:Y:S01]  /*4a6e0*/  VIADD R83, R83, UR28 ;  /* 0x0000001c53537c36 */ /* 0x000fe20008000000 */
[----:B0-----:R-:W-:Y:S01]  /*4a6f0*/  ISETP.GE.AND P3, PT, R82, UR12, PT ;  /* 0x0000000c52007c0c */ /* 0x001fe2000bf66270 */
[----:B------:R-:W0:Y:S01]  /*4a700*/  LDCU.64 UR12, c[0x0][0x398] ;  /* 0x00007300ff0c77ac */ /* 0x000e220008000a00 */
[----:B------:R-:W-:Y:S01]  /*4a710*/  F2FP.SATFINITE.E4M3.F32.PACK_AB_MERGE_C R89, R89, R91, RZ ;  /* 0x0000005b5959723e */ /* 0x000fe200048070ff */
[----:B------:R-:W-:Y:S01]  /*4a720*/  IMAD.X R81, R73, 0x1, R69, P6 ;  /* 0x0000000149517824 */ /* 0x000fe200030e0645 */
[----:B------:R-:W-:Y:S02]  /*4a730*/  F2FP.SATFINITE.E4M3.F32.PACK_AB_MERGE_C R73, R92, R93, RZ ;  /* 0x0000005d5c49723e */ /* 0x000fe400048070ff */
[----:B-1----:R-:W-:-:S02]  /*4a740*/  F2FP.SATFINITE.E4M3.F32.PACK_AB_MERGE_C R78, R85, R86, RZ ;  /* 0x00000056554e723e */ /* 0x002fc400048070ff */
[----:B------:R-:W-:Y:S02]  /*4a750*/  F2FP.SATFINITE.E4M3.F32.PACK_AB_MERGE_C R86, R5, R4, RZ ;  /* 0x000000040556723e */ /* 0x000fe400048070ff */
[----:B------:R-:W-:Y:S02]  /*4a760*/  SHF.R.S32.HI R85, RZ, 0x1f, R83 ;  /* 0x0000001fff557819 */ /* 0x000fe40000011453 */
[----:B------:R-:W-:Y:S02]  /*4a770*/  PRMT R79, R84, 0x9910, RZ ;  /* 0x00009910544f7816 */ /* 0x000fe400000000ff */
[----:B--2---:R-:W-:Y:S01]  /*4a780*/  ISETP.LT.AND P6, PT, R63, UR10, !P4 ;  /* 0x0000000a3f007c0c */ /* 0x004fe2000e7c1270 */
[----:B------:R-:W1:Y:S01]  /*4a790*/  LDCU UR10, c[0x0][0x398] ;  /* 0x00007300ff0a77ac */ /* 0x000e620008000800 */
[----:B-----5:R-:W-:Y:S01]  /*4a7a0*/  ISETP.LT.AND P5, PT, R67, UR8, !P4 ;  /* 0x0000000843007c0c */ /* 0x020fe2000e7a1270 */
[----:B------:R-:W2:Y:S01]  /*4a7b0*/  LDCU UR8, c[0x0][0x398] ;  /* 0x00007300ff0877ac */ /* 0x000ea20008000800 */
[----:B---3--:R-:W-:Y:S01]  /*4a7c0*/  ISETP.LT.AND P4, PT, R65, UR6, !P4 ;  /* 0x0000000641007c0c */ /* 0x008fe2000e781270 */
[----:B------:R-:W3:Y:S10]  /*4a7d0*/  LDCU UR6, c[0x0][0x39c] ;  /* 0x00007380ff0677ac */ /* 0x000ef40008000800 */
[----:B------:R5:W-:Y:S04]  /*4a7e0*/  @P5 STG.E.U8 desc[UR14][R76.64], R73 ;  /* 0x000000494c005986 */ /* 0x000be8000c10110e */
[----:B------:R0:W-:Y:S04]  /*4a7f0*/  @P6 STG.E.U8 desc[UR14][R74.64], R78 ;  /* 0x0000004e4a006986 */ /* 0x0001e8000c10110e */
[----:B------:R1:W-:Y:S01]  /*4a800*/  @P4 STG.E.U8 desc[UR14][R80.64], R86 ;  /* 0x0000005650004986 */ /* 0x0003e2000c10110e */
[----:B------:R-:W-:Y:S01]  /*4a810*/  ISETP.LT.AND P4, PT, R66, UR16, !P0 ;  /* 0x0000001042007c0c */ /* 0x000fe2000c781270 */
[----:B------:R-:W2:Y:S01]  /*4a820*/  LDCU UR16, c[0x0][0x398] ;  /* 0x00007300ff1077ac */ /* 0x000ea20008000800 */
[----:B-----5:R-:W-:-:S02]  /*4a830*/  IADD3 R76, P5, PT, R83, R0, RZ ;  /* 0x00000000534c7210 */ /* 0x020fc40007fbe0ff */
[----:B0-----:R-:W-:-:S03]  /*4a840*/  IADD3 R74, P6, PT, R83, R2, RZ ;  /* 0x00000002534a7210 */ /* 0x001fc60007fde0ff */
[----:B------:R-:W-:Y:S01]  /*4a850*/  IMAD.X R77, R85, 0x1, R72, P5 ;  /* 0x00000001554d7824 */ /* 0x000fe200028e0648 */
[----:B------:R-:W-:Y:S02]  /*4a860*/  IADD3 R4, P5, PT, R83, R68, RZ ;  /* 0x0000004453047210 */ /* 0x000fe40007fbe0ff */
[----:B-1----:R-:W-:Y:S01]  /*4a870*/  PRMT R80, R73, 0x9910, RZ ;  /* 0x0000991049507816 */ /* 0x002fe200000000ff */
[C---:B------:R-:W-:Y:S01]  /*4a880*/  IMAD.X R75, R85.reuse, 0x1, R71, P6 ;  /* 0x00000001554b7824 */ /* 0x040fe200030e0647 */
[----:B------:R-:W-:Y:S01]  /*4a890*/  SHF.R.S32.HI R73, RZ, 0x8, R79 ;  /* 0x00000008ff497819 */ /* 0x000fe2000001144f */
[----:B------:R-:W-:Y:S01]  /*4a8a0*/  IMAD.X R5, R85, 0x1, R3, P5 ;  /* 0x0000000155057824 */ /* 0x000fe200028e0603 */
[----:B------:R-:W-:Y:S01]  /*4a8b0*/  ISETP.LT.AND P5, PT, R67, UR26, !P0 ;  /* 0x0000001a43007c0c */ /* 0x000fe2000c7a1270 */
[----:B------:R-:W-:Y:S01]  /*4a8c0*/  IMAD.MOV.U32 R79, RZ, RZ, R80 ;  /* 0x000000ffff4f7224 */ /* 0x000fe200078e0050 */
[----:B------:R-:W-:Y:S01]  /*4a8d0*/  PRMT R80, R78, 0x9910, RZ ;  /* 0x000099104e507816 */ /* 0x000fe200000000ff */
[----:B------:R0:W-:Y:S01]  /*4a8e0*/  @P4 STG.E.U8 desc[UR14][R76.64], R73 ;  /* 0x000000494c004986 */ /* 0x0001e2000c10110e */
[----:B----4-:R-:W-:-:S02]  /*4a8f0*/  ISETP.LT.AND P6, PT, R63, UR24, !P0 ;  /* 0x000000183f007c0c */ /* 0x010fc4000c7c1270 */
[----:B------:R-:W-:Y:S01]  /*4a900*/  SHF.R.S32.HI R78, RZ, 0x8, R79 ;  /* 0x00000008ff4e7819 */ /* 0x000fe2000001144f */
[----:B------:R-:W-:-:S06]  /*4a910*/  IMAD.MOV.U32 R79, RZ, RZ, R80 ;  /* 0x000000ffff4f7224 */ /* 0x000fcc00078e0050 */
[----:B------:R1:W-:Y:S01]  /*4a920*/  @P5 STG.E.U8 desc[UR14][R74.64], R78 ;  /* 0x0000004e4a005986 */ /* 0x0003e2000c10110e */
[----:B0-----:R-:W-:Y:S01]  /*4a930*/  SHF.R.S32.HI R76, RZ, 0x8, R79 ;  /* 0x00000008ff4c7819 */ /* 0x001fe2000001144f */
[----:B------:R-:W-:-:S04]  /*4a940*/  VIADD R73, R83, UR28 ;  /* 0x0000001c53497c36 */ /* 0x000fc80008000000 */
[----:B------:R0:W-:Y:S01]  /*4a950*/  @P6 STG.E.U8 desc[UR14][R4.64], R76 ;  /* 0x0000004c04006986 */ /* 0x0001e2000c10110e */
[----:B------:R-:W-:Y:S02]  /*4a960*/  SHF.R.S32.HI R84, RZ, 0x1f, R73 ;  /* 0x0000001fff547819 */ /* 0x000fe40000011449 */
[----:B-1----:R-:W-:-:S05]  /*4a970*/  IADD3 R78, P4, PT, R73, R0, RZ ;  /* 0x00000000494e7210 */ /* 0x002fca0007f9e0ff */
[----:B------:R-:W-:Y:S01]  /*4a980*/  IMAD.X R79, R84, 0x1, R72, P4 ;  /* 0x00000001544f7824 */ /* 0x000fe200020e0648 */
[C---:B------:R-:W-:Y:S01]  /*4a990*/  IADD3 R74, P4, PT, R73.reuse, R68, RZ ;  /* 0x00000044494a7210 */ /* 0x040fe20007f9e0ff */
[C---:B0-----:R-:W-:Y:S01]  /*4a9a0*/  VIADD R4, R73.reuse, UR28 ;  /* 0x0000001c49047c36 */ /* 0x041fe20008000000 */
[----:B------:R-:W-:-:S03]  /*4a9b0*/  IADD3 R76, P5, PT, R73, R2, RZ ;  /* 0x00000002494c7210 */ /* 0x000fc60007fbe0ff */
[C---:B------:R-:W-:Y:S01]  /*4a9c0*/  IMAD.X R75, R84.reuse, 0x1, R3, P4 ;  /* 0x00000001544b7824 */ /* 0x040fe200020e0603 */
[----:B------:R-:W-:Y:S01]  /*4a9d0*/  SHF.R.S32.HI R82, RZ, 0x1f, R4 ;  /* 0x0000001fff527819 */ /* 0x000fe20000011404 */
[--C-:B------:R-:W-:Y:S01]  /*4a9e0*/  IMAD.X R77, R84, 0x1, R71.reuse, P5 ;  /* 0x00000001544d7824 */ /* 0x100fe200028e0647 */
[C---:B------:R-:W-:Y:S01]  /*4a9f0*/  IADD3 R8, P5, PT, R4.reuse, R0, RZ ;  /* 0x0000000004087210 */ /* 0x040fe20007fbe0ff */
[C---:B------:R-:W-:Y:S01]  /*4aa00*/  VIADD R5, R4.reuse, UR28 ;  /* 0x0000001c04057c36 */ /* 0x040fe20008000000 */
[----:B------:R-:W-:Y:S02]  /*4aa10*/  IADD3 R10, P6, PT, R4, R2, RZ ;  /* 0x00000002040a7210 */ /* 0x000fe40007fde0ff */
[----:B------:R-:W-:Y:S01]  /*4aa20*/  ISETP.LT.AND P4, PT, R65, UR22, !P0 ;  /* 0x0000001641007c0c */ /* 0x000fe2000c781270 */
[C---:B------:R-:W-:Y:S01]  /*4aa30*/  IMAD.X R9, R82.reuse, 0x1, R72, P5 ;  /* 0x0000000152097824 */ /* 0x040fe200028e0648 */
[----:B------:R-:W-:Y:S01]  /*4aa40*/  IADD3 R80, P0, PT, R83, R70, RZ ;  /* 0x0000004653507210 */ /* 0x000fe20007f1e0ff */
[----:B------:R-:W-:-:S03]  /*4aa50*/  IMAD.X R11, R82, 0x1, R71, P6 ;  /* 0x00000001520b7824 */ /* 0x000fc600030e0647 */
[----:B------:R0:W-:Y:S01]  /*4aa60*/  STL.64 [R1+0x3c8], R8 ;  /* 0x0003c80801007387 */ /* 0x0001e20000100a00 */
[----:B------:R-:W-:-:S03]  /*4aa70*/  IMAD.X R81, R85, 0x1, R69, P0 ;  /* 0x0000000155517824 */ /* 0x000fc600000e0645 */
[----:B------:R1:W-:Y:S01]  /*4aa80*/  STL.64 [R1+0x3c0], R10 ;  /* 0x0003c00a01007387 */ /* 0x0003e20000100a00 */
[C---:B0-----:R-:W-:Y:S02]  /*4aa90*/  IADD3 R8, P5, PT, R4.reuse, R68, RZ ;  /* 0x0000004404087210 */ /* 0x041fe40007fbe0ff */
[----:B-1----:R-:W-:-:S03]  /*4aaa0*/  IADD3 R10, P0, PT, R4, R70, RZ ;  /* 0x00000046040a7210 */ /* 0x002fc60007f1e0ff */
[C---:B------:R-:W-:Y:S01]  /*4aab0*/  IMAD.X R9, R82.reuse, 0x1, R3, P5 ;  /* 0x0000000152097824 */ /* 0x040fe200028e0603 */
[----:B------:R-:W-:Y:S01]  /*4aac0*/  IADD3 R60, P5, PT, R73, R70, RZ ;  /* 0x00000046493c7210 */ /* 0x000fe20007fbe0ff */
[C---:B------:R-:W-:Y:S01]  /*4aad0*/  VIADD R4, R5.reuse, UR28 ;  /* 0x0000001c05047c36 */ /* 0x040fe20008000000 */
[----:B------:R-:W-:Y:S01]  /*4aae0*/  SHF.R.S32.HI R73, RZ, 0x1f, R5 ;  /* 0x0000001fff497819 */ /* 0x000fe20000011405 */
[--C-:B------:R-:W-:Y:S01]  /*4aaf0*/  IMAD.X R11, R82, 0x1, R69.reuse, P0 ;  /* 0x00000001520b7824 */ /* 0x100fe200000e0645 */
[----:B------:R-:W-:Y:S01]  /*4ab00*/  STL.64 [R1+0x19d8], R8 ;  /* 0x0019d80801007387 */ /* 0x000fe20000100a00 */
[----:B------:R-:W-:Y:S01]  /*4ab10*/  IMAD.X R61, R84, 0x1, R69, P5 ;  /* 0x00000001543d7824 */ /* 0x000fe200028e0645 */
[C---:B------:R-:W-:Y:S02]  /*4ab20*/  IADD3 R12, P5, PT, R5.reuse, R0, RZ ;  /* 0x00000000050c7210 */ /* 0x040fe40007fbe0ff */
[----:B------:R0:W-:Y:S01]  /*4ab30*/  STL.64 [R1+0x19e0], R10 ;  /* 0x0019e00a01007387 */ /* 0x0001e20000100a00 */
[----:B------:R-:W-:Y:S01]  /*4ab40*/  IADD3 R14, P0, PT, R5, R2, RZ ;  /* 0x00000002050e7210 */ /* 0x000fe20007f1e0ff */
[----:B------:R-:W-:Y:S01]  /*4ab50*/  IMAD.MOV.U32 R83, RZ, RZ, R61 ;  /* 0x000000ffff537224 */ /* 0x000fe200078e003d */
[----:B------:R-:W-:Y:S01]  /*4ab60*/  SHF.R.S32.HI R82, RZ, 0x1f, R4 ;  /* 0x0000001fff527819 */ /* 0x000fe20000011404 */
[----:B------:R-:W-:Y:S01]  /*4ab70*/  IMAD.X R13, R73, 0x1, R72, P5 ;  /* 0x00000001490d7824 */ /* 0x000fe200028e0648 */
[----:B------:R-:W-:Y:S01]  /*4ab80*/  IADD3 R16, P5, PT, R5, R68, RZ ;  /* 0x0000004405107210 */ /* 0x000fe20007fbe0ff */
[----:B------:R-:W-:Y:S01]  /*4ab90*/  IMAD.X R15, R73, 0x1, R71, P0 ;  /* 0x00000001490f7824 */ /* 0x000fe200000e0647 */
[----:B------:R-:W-:Y:S01]  /*4aba0*/  IADD3 R18, P0, PT, R5, R70, RZ ;  /* 0x0000004605127210 */ /* 0x000fe20007f1e0ff */
[----:B------:R-:W-:-:S02]  /*4abb0*/  VIADD R5, R4, UR28 ;  /* 0x0000001c04057c36 */ /* 0x000fc40008000000 */
[C---:B------:R-:W-:Y:S01]  /*4abc0*/  IMAD.X R17, R73.reuse, 0x1, R3, P5 ;  /* 0x0000000149117824 */ /* 0x040fe200028e0603 */
[C---:B------:R-:W-:Y:S01]  /*4abd0*/  IADD3 R20, P5, PT, R4.reuse, R0, RZ ;  /* 0x0000000004147210 */ /* 0x040fe20007fbe0ff */
[----:B0-----:R-:W4:Y:S01]  /*4abe0*/  LDL.LU.64 R10, [R1+0x3c8] ;  /* 0x0003c800010a7983 */ /* 0x001f220000300a00 */
[----:B------:R-:W-:Y:S01]  /*4abf0*/  IMAD.X R19, R73, 0x1, R69, P0 ;  /* 0x0000000149137824 */ /* 0x000fe200000e0645 */
[----:B------:R-:W-:Y:S02]  /*4ac00*/  IADD3 R22, P0, PT, R4, R2, RZ ;  /* 0x0000000204167210 */ /* 0x000fe40007f1e0ff */
[----:B------:R-:W5:Y:S01]  /*4ac10*/  LDL.LU.64 R8, [R1+0x3c0] ;  /* 0x0003c00001087983 */ /* 0x000f620000300a00 */
[----:B------:R-:W-:Y:S01]  /*4ac20*/  IMAD.X R21, R82, 0x1, R72, P5 ;  /* 0x0000000152157824 */ /* 0x000fe200028e0648 */
[----:B------:R-:W-:Y:S01]  /*4ac30*/  IADD3 R24, P5, PT, R4, R68, RZ ;  /* 0x0000004404187210 */ /* 0x000fe20007fbe0ff */
[----:B------:R-:W-:Y:S01]  /*4ac40*/  IMAD.X R23, R82, 0x1, R71, P0 ;  /* 0x0000000152177824 */ /* 0x000fe200000e0647 */
[----:B------:R-:W-:-:S02]  /*4ac50*/  SHF.R.S32.HI R73, RZ, 0x1f, R5 ;  /* 0x0000001fff497819 */ /* 0x000fc40000011405 */
[----:B------:R-:W-:Y:S01]  /*4ac60*/  IADD3 R26, P0, PT, R4, R70, RZ ;  /* 0x00000046041a7210 */ /* 0x000fe20007f1e0ff */
[C---:B------:R-:W-:Y:S01]  /*4ac70*/  IMAD.X R25, R82.reuse, 0x1, R3, P5 ;  /* 0x0000000152197824 */ /* 0x040fe200028e0603 */
[C---:B------:R-:W-:Y:S01]  /*4ac80*/  IADD3 R28, P5, PT, R5.reuse, R0, RZ ;  /* 0x00000000051c7210 */ /* 0x040fe20007fbe0ff */
[C---:B------:R-:W-:Y:S02]  /*4ac90*/  VIADD R4, R5.reuse, UR28 ;  /* 0x0000001c05047c36 */ /* 0x040fe40008000000 */
[----:B------:R-:W-:Y:S01]  /*4aca0*/  IMAD.X R27, R82, 0x1, R69, P0 ;  /* 0x00000001521b7824 */ /* 0x000fe200000e0645 */
[----:B------:R-:W-:Y:S01]  /*4acb0*/  IADD3 R30, P0, PT, R5, R2, RZ ;  /* 0x00000002051e7210 */ /* 0x000fe20007f1e0ff */
[----:B------:R-:W-:Y:S01]  /*4acc0*/  IMAD.X R29, R73, 0x1, R72, P5 ;  /* 0x00000001491d7824 */ /* 0x000fe200028e0648 */
[----:B------:R-:W-:Y:S02]  /*4acd0*/  IADD3 R32, P5, PT, R5, R68, RZ ;  /* 0x0000004405207210 */ /* 0x000fe40007fbe0ff */
[----:B------:R-:W-:Y:S01]  /*4ace0*/  SHF.R.S32.HI R82, RZ, 0x1f, R4 ;  /* 0x0000001fff527819 */ /* 0x000fe20000011404 */
[----:B------:R-:W-:Y:S01]  /*4acf0*/  IMAD.X R31, R73, 0x1, R71, P0 ;  /* 0x00000001491f7824 */ /* 0x000fe200000e0647 */
[----:B------:R-:W-:Y:S01]  /*4ad00*/  IADD3 R34, P0, PT, R5, R70, RZ ;  /* 0x0000004605227210 */ /* 0x000fe20007f1e0ff */
[----:B------:R-:W-:Y:S01]  /*4ad10*/  IMAD.X R33, R73, 0x1, R3, P5 ;  /* 0x0000000149217824 */ /* 0x000fe200028e0603 */
[C---:B------:R-:W-:Y:S01]  /*4ad20*/  IADD3 R36, P5, PT, R4.reuse, R0, RZ ;  /* 0x0000000004247210 */ /* 0x040fe20007fbe0ff */
[----:B------:R-:W-:-:S02]  /*4ad30*/  VIADD R5, R4, UR28 ;  /* 0x0000001c04057c36 */ /* 0x000fc40008000000 */
        /* <DEDUP_REMOVED lines=17> */
[C---:B------:R-:W-:Y:S01]  /*4ae50*/  IMAD.X R49, R73.reuse, 0x1, R3, P5 ;  /* 0x0000000149317824 */ /* 0x040fe200028e0603 */
[----:B------:R-:W-:Y:S02]  /*4ae60*/  IADD3 R52, P5, PT, R4, R0, RZ ;  /* 0x0000000004347210 */ /* 0x000fe40007fbe0ff */
[----:B------:R-:W-:Y:S01]  /*4ae70*/  PRMT R5, R86, 0x9910, RZ ;  /* 0x0000991056057816 */ /* 0x000fe200000000ff */
[----:B------:R-:W-:Y:S01]  /*4ae80*/  IMAD.X R51, R73, 0x1, R69, P0 ;  /* 0x0000000149337824 */ /* 0x000fe200000e0645 */
[----:B------:R-:W-:Y:S01]  /*4ae90*/  IADD3 R58, P6, PT, R4, R70, RZ ;  /* 0x00000046043a7210 */ /* 0x000fe20007fde0ff */
[----:B------:R-:W-:Y:S01]  /*4aea0*/  IMAD.X R53, R82, 0x1, R72, P5 ;  /* 0x0000000152357824 */ /* 0x000fe200028e0648 */
[----:B------:R-:W-:Y:S01]  /*4aeb0*/  IADD3 R54, P5, PT, R4, R2, RZ ;  /* 0x0000000204367210 */ /* 0x000fe20007fbe0ff */
[----:B------:R-:W-:Y:S01]  /*4aec0*/  IMAD.MOV.U32 R73, RZ, RZ, R5 ;  /* 0x000000ffff497224 */ /* 0x000fe200078e0005 */
[----:B------:R-:W-:Y:S01]  /*4aed0*/  ISETP.LT.AND P0, PT, R66, UR20, !P2 ;  /* 0x0000001442007c0c */ /* 0x000fe2000d701270 */
[----:B------:R-:W-:-:S02]  /*4aee0*/  VIADD R5, R4, UR28 ;  /* 0x0000001c04057c36 */ /* 0x000fc40008000000 */
[----:B------:R-:W-:Y:S01]  /*4aef0*/  IMAD.X R55, R82, 0x1, R71, P5 ;  /* 0x0000000152377824 */ /* 0x000fe200028e0647 */
[----:B------:R-:W-:Y:S01]  /*4af00*/  IADD3 R56, P5, PT, R4, R68, RZ ;  /* 0x0000004404387210 */ /* 0x000fe20007fbe0ff */
[----:B------:R-:W-:Y:S01]  /*4af10*/  IMAD.X R59, R82, 0x1, R69, P6 ;  /* 0x00000001523b7824 */ /* 0x000fe200030e0645 */
[----:B------:R-:W-:Y:S01]  /*4af20*/  SHF.R.S32.HI R73, RZ, 0x8, R73 ;  /* 0x00000008ff497819 */ /* 0x000fe20000011449 */
[----:B------:R-:W-:Y:S02]  /*4af30*/  VIADD R4, R88, 0x5 ;  /* 0x0000000558047836 */ /* 0x000fe40000000000 */
[----:B------:R-:W-:Y:S01]  /*4af40*/  IMAD.X R57, R82, 0x1, R3, P5 ;  /* 0x0000000152397824 */ /* 0x000fe200028e0603 */
[----:B------:R-:W-:Y:S01]  /*4af50*/  ISETP.LT.AND P5, PT, R67, UR18, !P2 ;  /* 0x0000001243007c0c */ /* 0x000fe2000d7a1270 */
[----:B------:R0:W-:Y:S01]  /*4af60*/  @P4 STG.E.U8 desc[UR14][R80.64], R73 ;  /* 0x0000004950004986 */ /* 0x0001e2000c10110e */
[----:B------:R-:W-:Y:S01]  /*4af70*/  IMAD.MOV.U32 R82, RZ, RZ, R60 ;  /* 0x000000ffff527224 */ /* 0x000fe200078e003c */
[----:B------:R-:W-:Y:S01]  /*4af80*/  IADD3 R60, P4, PT, R5, R0, RZ ;  /* 0x00000000053c7210 */ /* 0x000fe20007f9e0ff */
[----:B------:R-:W1:Y:S01]  /*4af90*/  LDCU UR18, c[0x0][0x398] ;  /* 0x00007300ff1277ac */ /* 0x000e620008000800 */
[----:B------:R2:W-:Y:S01]  /*4afa0*/  @P0 STG.E.U8 desc[UR14][R78.64], R64 ;  /* 0x000000404e000986 */ /* 0x0005e2000c10110e */
[----:B---3--:R-:W-:-:S02]  /*4afb0*/  ISETP.GE.AND P0, PT, R4, UR6, PT ;  /* 0x0000000604007c0c */ /* 0x008fc4000bf06270 */
[----:B0-----:R-:W-:Y:S01]  /*4afc0*/  SHF.R.S32.HI R73, RZ, 0x1f, R5 ;  /* 0x0000001fff497819 */ /* 0x001fe20000011405 */
[----:B------:R-:W-:-:S04]  /*4afd0*/  VIADD R80, R88, 0x4 ;  /* 0x0000000458507836 */ /* 0x000fc80000000000 */
[----:B------:R0:W-:Y:S01]  /*4afe0*/  @P5 STG.E.U8 desc[UR14][R76.64], R89 ;  /* 0x000000594c005986 */ /* 0x0001e2000c10110e */
[----:B------:R-:W3:Y:S01]  /*4aff0*/  LDCU UR6, c[0x0][0x398] ;  /* 0x00007300ff0677ac */ /* 0x000ee20008000800 */
[----:B--2---:R-:W-:Y:S01]  /*4b000*/  F2FP.SATFINITE.E4M3.F32.PACK_AB_MERGE_C R79, R87, R90, RZ ;  /* 0x0000005a574f723e */ /* 0x004fe200048070ff */
[----:B------:R-:W-:Y:S01]  /*4b010*/  IMAD.X R61, R73, 0x1, R72, P4 ;  /* 0x00000001493d7824 */ /* 0x000fe200020e0648 */
[----:B------:R-:W-:Y:S01]  /*4b020*/  ISETP.LT.AND P4, PT, R63, UR12, !P2 ;  /* 0x0000000c3f007c0c */ /* 0x000fe2000d781270 */
[----:B------:R-:W-:Y:S01]  /*4b030*/  VIADD R4, R5, UR28 ;  /* 0x0000001c05047c36 */ /* 0x000fe20008000000 */
[----:B------:R-:W-:Y:S01]  /*4b040*/  ISETP.LT.AND P2, PT, R65, UR30, !P2 ;  /* 0x0000001e41007c0c */ /* 0x000fe2000d741270 */
[----:B------:R-:W2:Y:S01]  /*4b050*/  LDCU UR12, c[0x0][0x398] ;  /* 0x00007300ff0c77ac */ /* 0x000ea20008000800 */
[----:B------:R-:W-:Y:S02]  /*4b060*/  IADD3 R92, P5, PT, R5, R2, RZ ;  /* 0x00000002055c7210 */ /* 0x000fe40007fbe0ff */
[----:B------:R-:W-:-:S02]  /*4b070*/  F2FP.SATFINITE.E4M3.F32.PACK_AB_MERGE_C R78, R7, R6, RZ ;  /* 0x00000006074e723e */ /* 0x000fc400048070ff */
[----:B------:R-:W-:Y:S01]  /*4b080*/  ISETP.GE.AND P6, PT, R80, UR4, PT ;  /* 0x0000000450007c0c */ /* 0x000fe2000bfc6270 */
[----:B------:R-:W1:Y:S01]  /*4b090*/  LDCU UR4, c[0x0][0x39c] ;  /* 0x00007380ff0477ac */ /* 0x000e620008000800 */
[----:B------:R-:W-:Y:S01]  /*4b0a0*/  IMAD.X R93, R73, 0x1, R71, P5 ;  /* 0x00000001495d7824 */ /* 0x000fe200028e0647 */
[C---:B------:R-:W-:Y:S02]  /*4b0b0*/  IADD3 R86, P5, PT, R5.reuse, R70, RZ ;  /* 0x0000004605567210 */ /* 0x040fe40007fbe0ff */
[----:B------:R2:W-:Y:S01]  /*4b0c0*/  @P4 STG.E.U8 desc[UR14][R74.64], R79 ;  /* 0x0000004f4a004986 */ /* 0x0005e2000c10110e */
[----:B------:R-:W-:Y:S02]  /*4b0d0*/  IADD3 R90, P4, PT, R5, R68, RZ ;  /* 0x00000044055a7210 */ /* 0x000fe40007f9e0ff */
[----:B------:R-:W-:Y:S01]  /*4b0e0*/  SHF.R.S32.HI R5, RZ, 0x1f, R4 ;  /* 0x0000001fff057819 */ /* 0x000fe20000011404 */
[----:B------:R1:W-:Y:S02]  /*4b0f0*/  @P2 STG.E.U8 desc[UR14][R82.64], R78 ;  /* 0x0000004e52002986 */ /* 0x0003e4000c10110e */
[----:B------:R-:W-:Y:S01]  /*4b100*/  IMAD.X R91, R73, 0x1, R3, P4 ;  /* 0x00000001495b7824 */ /* 0x000fe200020e0603 */
[----:B------:R-:W-:Y:S01]  /*4b110*/  IADD3 R84, P4, PT, R4, R0, RZ ;  /* 0x0000000004547210 */ /* 0x000fe20007f9e0ff */
[----:B------:R-:W-:Y:S01]  /*4b120*/  VIADD R6, R88, 0x6 ;  /* 0x0000000658067836 */ /* 0x000fe20000000000 */
[----:B0-----:R-:W-:Y:S01]  /*4b130*/  PRMT R89, R89, 0x9910, RZ ;  /* 0x0000991059597816 */ /* 0x001fe200000000ff */
[----:B------:R-:W-:Y:S01]  /*4b140*/  IMAD.X R87, R73, 0x1, R69, P5 ;  /* 0x0000000149577824 */ /* 0x000fe200028e0645 */
[----:B------:R-:W-:Y:S01]  /*4b150*/  PRMT R7, R64, 0x9910, RZ ;  /* 0x0000991040077816 */ /* 0x000fe200000000ff */
[----:B--2---:R-:W2:Y:S01]  /*4b160*/  LDL.LU R74, [R1+0x214] ;  /* 0x00021400014a7983 */ /* 0x004ea20000300800 */
[----:B-1----:R-:W-:Y:S01]  /*4b170*/  IADD3 R82, P2, PT, R4, R2, RZ ;  /* 0x0000000204527210 */ /* 0x002fe20007f5e0ff */
[C---:B------:R-:W-:Y:S01]  /*4b180*/  IMAD.X R85, R5.reuse, 0x1, R72, P4 ;  /* 0x0000000105557824 */ /* 0x040fe200020e0648 */
[----:B------:R-:W-:Y:S01]  /*4b190*/  ISETP.LT.AND P5, PT, R66, UR32, !P3 ;  /* 0x0000002042007c0c */ /* 0x000fe2000dfa1270 */
[----:B------:R-:W2:Y:S02]  /*4b1a0*/  LDL.LU R73, [R1+0x114] ;  /* 0x0001140001497983 */ /* 0x000ea40000300800 */
[----:B------:R-:W-:Y:S01]  /*4b1b0*/  IMAD.X R83, R5, 0x1, R71, P2 ;  /* 0x0000000105537824 */ /* 0x000fe200010e0647 */
[----:B------:R-:W-:Y:S01]  /*4b1c0*/  IADD3 R80, P2, PT, R4, R68, RZ ;  /* 0x0000004404507210 */ /* 0x000fe20007f5e0ff */
[----:B------:R-:W2:Y:S01]  /*4b1d0*/  LDL.LU R75, [R1+0x10] ;  /* 0x00001000014b7983 */ /* 0x000ea20000300800 */
[----:B------:R-:W-:-:S03]  /*4b1e0*/  ISETP.GE.AND P4, PT, R6, UR4, PT ;  /* 0x0000000406007c0c */ /* 0x000fc6000bf86270 */
[----:B------:R-:W-:Y:S01]  /*4b1f0*/  IMAD.X R81, R5, 0x1, R3, P2 ;  /* 0x0000000105517824 */ /* 0x000fe200010e0603 */
[----:B---3--:R-:W-:Y:S01]  /*4b200*/  ISETP.LT.AND P2, PT, R67, UR6, !P3 ;  /* 0x0000000643007c0c */ /* 0x008fe2000df41270 */
[----:B------:R-:W-:Y:S01]  /*4b210*/  IMAD.MOV.U32 R6, RZ, RZ, R89 ;  /* 0x000000ffff067224 */ /* 0x000fe200078e0059 */
[----:B------:R-:W-:Y:S01]  /*4b220*/  SHF.R.S32.HI R7, RZ, 0x8, R7 ;  /* 0x00000008ff077819 */ /* 0x000fe20000011407 */
[----:B------:R-:W3:Y:S01]  /*4b230*/  LDL.LU R76, [R1+0x14] ;  /* 0x00001400014c7983 */ /* 0x000ee20000300800 */
[----:B------:R-:W-:Y:S01]  /*4b240*/  PRMT R79, R79, 0x9910, RZ ;  /* 0x000099104f4f7816 */ /* 0x000fe200000000ff */
[----:B------:R-:W0:Y:S01]  /*4b250*/  LDCU UR6, c[0x0][0x398] ;  /* 0x00007300ff0677ac */ /* 0x000e220008000800 */
[----:B------:R-:W-:Y:S01]  /*4b260*/  SHF.R.S32.HI R6, RZ, 0x8, R6 ;  /* 0x00000008ff067819 */ /* 0x000fe20000011406 */
[----:B------:R-:W2:Y:S01]  /*4b270*/  LDL.LU R89, [R1+0x110] ;  /* 0x0001100001597983 */ /* 0x000ea20000300800 */
[----:B------:R-:W1:Y:S03]  /*4b280*/  LDCU UR4, c[0x0][0x39c] ;  /* 0x00007380ff0477ac */ /* 0x000e660008000800 */
[----:B----4-:R4:W-:Y:S04]  /*4b290*/  @P5 STG.E.U8 desc[UR14][R10.64], R7 ;  /* 0x000000070a005986 */ /* 0x0109e8000c10110e */
[----:B-----5:R5:W-:Y:S04]  /*4b2a0*/  @P2 STG.E.U8 desc[UR14][R8.64], R6 ;  /* 0x0000000608002986 */ /* 0x020be8000c10110e */
[----:B----4-:R-:W4:Y:S04]  /*4b2b0*/  LDL.LU.64 R10, [R1+0x19e0] ;  /* 0x0019e000010a7983 */ /* 0x010f280000300a00 */
[----:B-----5:R-:W5:Y:S01]  /*4b2c0*/  LDL.LU.64 R8, [R1+0x19d8] ;  /* 0x0019d80001087983 */ /* 0x020f620000300a00 */
[----:B------:R-:W-:-:S03]  /*4b2d0*/  IMAD.MOV.U32 R6, RZ, RZ, R79 ;  /* 0x000000ffff067224 */ /* 0x000fc600078e004f */
[----:B------:R-:W2:Y:S04]  /*4b2e0*/  LDL.LU R77, [R1+0x218] ;  /* 0x00021800014d7983 */ /* 0x000ea80000300800 */
[----:B------:R-:W2:Y:S04]  /*4b2f0*/  LDL.LU R64, [R1+0x21c] ;  /* 0x00021c0001407983 */ /* 0x000ea80000300800 */
[----:B------:R-:W2:Y:S01]  /*4b300*/  LDL.LU R79, [R1+0x210] ;  /* 0x00021000014f7983 */ /* 0x000ea20000300800 */
[----:B------:R-:W-:Y:S01]  /*4b310*/  ISETP.LT.AND P5, PT, R63, UR8, !P3 ;  /* 0x000000083f007c0c */ /* 0x000fe2000dfa1270 */
[----:B------:R-:W1:Y:S01]  /*4b320*/  LDCU UR8, c[0x0][0x398] ;  /* 0x00007300ff0877ac */ /* 0x000e620008000800 */
[----:B------:R-:W-:-:S02]  /*4b330*/  SHF.R.S32.HI R6, RZ, 0x8, R6 ;  /* 0x00000008ff067819 */ /* 0x000fc40000011406 */
[----:B------:R-:W-:Y:S01]  /*4b340*/  ISETP.LT.AND P3, PT, R65, UR10, !P3 ;  /* 0x0000000a41007c0c */ /* 0x000fe2000df61270 */
[----:B------:R-:W1:Y:S01]  /*4b350*/  LDCU UR10, c[0x0][0x398] ;  /* 0x00007300ff0a77ac */ /* 0x000e620008000800 */
[----:B------:R-:W-:Y:S02]  /*4b360*/  PRMT R7, R78, 0x9910, RZ ;  /* 0x000099104e077816 */ /* 0x000fe400000000ff */
[----:B0-----:R-:W-:Y:S01]  /*4b370*/  ISETP.LT.AND P2, PT, R66, UR6, !P6 ;  /* 0x0000000642007c0c */ /* 0x001fe2000f741270 */
[----:B------:R-:W0:Y:S01]  /*4b380*/  LDCU UR6, c[0x0][0x398] ;  /* 0x00007300ff0677ac */ /* 0x000e220008000800 */
[----:B------:R-:W-:-:S03]  /*4b390*/  SHF.R.S32.HI R7, RZ, 0x8, R7 ;  /* 0x00000008ff077819 */ /* 0x000fc60000011407 */
[----:B-----5:R5:W-:Y:S04]  /*4b3a0*/  @P5 STG.E.U8 desc[UR14][R8.64], R6 ;  /* 0x0000000608005986 */ /* 0x020be8000c10110e */
[----:B-----5:R-:W5:Y:S01]  /*4b3b0*/  LDL.LU.64 R8, [R1+0x19d0] ;  /* 0x0019d00001087983 */ /* 0x020f620000300a00 */
[----:B------:R-:W-:Y:S01]  /*4b3c0*/  VIADD R6, R88, 0x7 ;  /* 0x0000000758067836 */ /* 0x000fe20000000000 */
[----:B--2---:R-:W-:Y:S02]  /*4b3d0*/  F2FP.SATFINITE.E4M3.F32.PACK_AB_MERGE_C R74, R74, R79, RZ ;  /* 0x0000004f4a4a723e */ /* 0x004fe400048070ff */
[----:B----4-:R3:W-:Y:S02]  /*4b3e0*/  @P3 STG.E.U8 desc[UR14][R10.64], R7 ;  /* 0x000000070a003986 */ /* 0x0107e4000c10110e */
[----:B-1----:R-:W-:Y:S01]  /*4b3f0*/  ISETP.GE.AND P3, PT, R6, UR4, PT ;  /* 0x0000000406007c0c */ /* 0x002fe2000bf66270 */
[----:B------:R-:W1:Y:S01]  /*4b400*/  LDCU UR4, c[0x0][0x39c] ;  /* 0x00007380ff0477ac */ /* 0x000e620008000800 */
[----:B------:R-:W-:Y:S01]  /*4b410*/  ISETP.LT.AND P5, PT, R67, UR12, !P6 ;  /* 0x0000000c43007c0c */ /* 0x000fe2000f7a1270 */
[----:B------:R2:W-:Y:S01]  /*4b420*/  @P2 STG.E.U8 desc[UR14][R12.64], R74 ;  /* 0x0000004a0c002986 */ /* 0x0005e2000c10110e */
[----:B------:R-:W-:-:S02]  /*4b430*/  ISETP.LT.AND P2, PT, R63, UR8, !P6 ;  /* 0x000000083f007c0c */ /* 0x000fc4000f741270 */
[----:B------:R-:W-:Y:S01]  /*4b440*/  F2FP.SATFINITE.E4M3.F32.PACK_AB_MERGE_C R73, R73, R89, RZ ;  /* 0x000000594949723e */ /* 0x000fe200048070ff */
[----:B------:R-:W-:Y:S01]  /*4b450*/  VIADD R6, R88, 0x8 ;  /* 0x0000000858067836 */ /* 0x000fe20000000000 */
[----:B---3--:R-:W-:Y:S01]  /*4b460*/  F2FP.SATFINITE.E4M3.F32.PACK_AB_MERGE_C R7, R76, R75, RZ ;  /* 0x0000004b4c07723e */ /* 0x008fe200048070ff */
[----:B------:R-:W3:Y:S01]  /*4b470*/  LDL.LU.64 R10, [R1+0x19c8] ;  /* 0x0019c800010a7983 */ /* 0x000ee20000300a00 */
[----:B------:R-:W-:Y:S01]  /*4b480*/  ISETP.LT.AND P6, PT, R65, UR10, !P6 ;  /* 0x0000000a41007c0c */ /* 0x000fe2000f7c1270 */
[----:B------:R-:W4:Y:S01]  /*4b490*/  LDCU UR8, c[0x0][0x398] ;  /* 0x00007300ff0877ac */ /* 0x000f220008000800 */
[----:B--2---:R-:W-:-:S03]  /*4b4a0*/  PRMT R74, R74, 0x9910, RZ ;  /* 0x000099104a4a7816 */ /* 0x004fc600000000ff */
[----:B------:R2:W-:Y:S01]  /*4b4b0*/  @P5 STG.E.U8 desc[UR14][R14.64], R73 ;  /* 0x000000490e005986 */ /* 0x0005e2000c10110e */
[----:B0-----:R-:W-:Y:S01]  /*4b4c0*/  ISETP.LT.AND P5, PT, R66, UR6, !P0 ;  /* 0x0000000642007c0c */ /* 0x001fe2000c7a1270 */
[----:B------:R-:W0:Y:S02]  /*4b4d0*/  LDCU UR10, c[0x0][0x398] ;  /* 0x00007300ff0a77ac */ /* 0x000e240008000800 */
[----:B------:R4:W-:Y:S01]  /*4b4e0*/  @P2 STG.E.U8 desc[UR14][R16.64], R7 ;  /* 0x0000000710002986 */ /* 0x0009e2000c10110e */
[----:B-1----:R-:W-:Y:S01]  /*4b4f0*/  ISETP.GE.AND P2, PT, R6, UR4, PT ;  /* 0x0000000406007c0c */ /* 0x002fe2000bf46270 */
[----:B------:R-:W-:Y:S01]  /*4b500*/  IMAD.MOV.U32 R6, RZ, RZ, R74 ;  /* 0x000000ffff067224 */ /* 0x000fe200078e004a */
[----:B------:R-:W1:Y:S01]  /*4b510*/  LDCU UR12, c[0x0][0x398] ;  /* 0x00007300ff0c77ac */ /* 0x000e620008000800 */
[----:B------:R-:W3:Y:S03]  /*4b520*/  LDL.LU.64 R12, [R1+0x19c0] ;  /* 0x0019c000010c7983 */ /* 0x000ee60000300a00 */
[----:B------:R-:W-:Y:S01]  /*4b530*/  SHF.R.S32.HI R6, RZ, 0x8, R6 ;  /* 0x00000008ff067819 */ /* 0x000fe20000011406 */
[----:B--2---:R-:W2:Y:S01]  /*4b540*/  LDL.LU.64 R14, [R1+0x19b8] ;  /* 0x0019b800010e7983 */ /* 0x004ea20000300a00 */
[----:B------:R-:W0:Y:S03]  /*4b550*/  LDCU UR6, c[0x0][0x398] ;  /* 0x00007300ff0677ac */ /* 0x000e260008000800 */
[----:B----4-:R-:W4:Y:S01]  /*4b560*/  LDL.LU.64 R16, [R1+0x19b0] ;  /* 0x0019b00001107983 */ /* 0x010f220000300a00 */
[----:B-----5:R-:W-:Y:S01]  /*4b570*/  F2FP.SATFINITE.E4M3.F32.PACK_AB_MERGE_C R8, R9, R8, RZ ;  /* 0x000000080908723e */ /* 0x020fe200048070ff */
[----:B------:R-:W5:Y:S04]  /*4b580*/  LDCU UR4, c[0x0][0x39c] ;  /* 0x00007380ff0477ac */ /* 0x000f680008000800 */
[----:B------:R0:W-:Y:S04]  /*4b590*/  @P6 STG.E.U8 desc[UR14][R18.64], R8 ;  /* 0x0000000812006986 */ /* 0x0001e8000c10110e */
[----:B------:R1:W-:Y:S01]  /*4b5a0*/  @P5 STG.E.U8 desc[UR14][R20.64], R6 ;  /* 0x0000000614005986 */ /* 0x0003e2000c10110e */
[----:B------:R-:W-:-:S03]  /*4b5b0*/  F2FP.SATFINITE.E4M3.F32.PACK_AB_MERGE_C R9, R64, R77, RZ ;  /* 0x0000004d4009723e */ /* 0x000fc600048070ff */
[----:B0-----:R-:W2:Y:S04]  /*4b5c0*/  LDL.LU.64 R18, [R1+0x19a8] ;  /* 0x0019a80001127983 */ /* 0x001ea80000300a00 */
[----:B-1----:R-:W2:Y:S04]  /*4b5d0*/  LDL.LU.64 R20, [R1+0x19a0] ;  /* 0x0019a00001147983 */ /* 0x002ea80000300a00 */
[----:B------:R-:W2:Y:S04]  /*4b5e0*/  LDL.LU R74, [R1+0x118] ;  /* 0x00011800014a7983 */ /* 0x000ea80000300800 */
[----:B------:R-:W2:Y:S04]  /*4b5f0*/  LDL.LU R89, [R1+0x11c] ;  /* 0x00011c0001597983 */ /* 0x000ea80000300800 */
[----:B------:R-:W2:Y:S04]  /*4b600*/  LDL.LU R75, [R1+0x18] ;  /* 0x00001800014b7983 */ /* 0x000ea80000300800 */
[----:B------:R-:W2:Y:S01]  /*4b610*/  LDL.LU R64, [R1+0x1c] ;  /* 0x00001c0001407983 */ /* 0x000ea20000300800 */
[----:B------:R-:W-:-:S02]  /*4b620*/  PRMT R73, R73, 0x9910, RZ ;  /* 0x0000991049497816 */ /* 0x000fc400000000ff */
[----:B------:R-:W-:Y:S01]  /*4b630*/  ISETP.LT.AND P6, PT, R67, UR8, !P0 ;  /* 0x0000000843007c0c */ /* 0x000fe2000c7c1270 */
[----:B------:R-:W0:Y:S02]  /*4b640*/  LDCU UR8, c[0x0][0x398] ;  /* 0x00007300ff0877ac */ /* 0x000e240008000800 */
[----:B------:R-:W-:Y:S01]  /*4b650*/  IMAD.MOV.U32 R6, RZ, RZ, R73 ;  /* 0x000000ffff067224 */ /* 0x000fe200078e0049 */
[----:B------:R-:W-:-:S04]  /*4b660*/  PRMT R7, R7, 0x9910, RZ ;  /* 0x0000991007077816 */ /* 0x000fc800000000ff */
[----:B------:R-:W-:Y:S02]  /*4b670*/  SHF.R.S32.HI R6, RZ, 0x8, R6 ;  /* 0x00000008ff067819 */ /* 0x000fe40000011406 */
[----:B------:R-:W-:Y:S02]  /*4b680*/  PRMT R8, R8, 0x9910, RZ ;  /* 0x0000991008087816 */ /* 0x000fe400000000ff */
[----:B------:R-:W-:Y:S01]  /*4b690*/  ISETP.LT.AND P5, PT, R63, UR10, !P0 ;  /* 0x0000000a3f007c0c */ /* 0x000fe2000c7a1270 */
[----:B------:R1:W-:Y:S01]  /*4b6a0*/  @P6 STG.E.U8 desc[UR14][R22.64], R6 ;  /* 0x0000000616006986 */ /* 0x0003e2000c10110e */
[----:B------:R-:W-:Y:S01]  /*4b6b0*/  ISETP.LT.AND P0, PT, R65, UR12, !P0 ;  /* 0x0000000c41007c0c */ /* 0x000fe2000c701270 */
[----:B------:R-:W0:Y:S01]  /*4b6c0*/  LDCU UR10, c[0x0][0x398] ;  /* 0x00007300ff0a77ac */ /* 0x000e220008000800 */
[----:B------:R-:W-:Y:S01]  /*4b6d0*/  ISETP.LT.AND P6, PT, R66, UR6, !P4 ;  /* 0x0000000642007c0c */ /* 0x000fe2000e7c1270 */
[----:B------:R-:W0:Y:S01]  /*4b6e0*/  LDCU UR6, c[0x0][0x398] ;  /* 0x00007300ff0677ac */ /* 0x000e220008000800 */
[----:B------:R-:W0:Y:S01]  /*4b6f0*/  LDCU UR12, c[0x0][0x398] ;  /* 0x00007300ff0c77ac */ /* 0x000e220008000800 */
[----:B-1----:R-:W-:Y:S01]  /*4b700*/  SHF.R.S32.HI R6, RZ, 0x8, R7 ;  /* 0x00000008ff067819 */ /* 0x002fe20000011407 */
[----:B------:R-:W-:Y:S01]  /*4b710*/  IMAD.MOV.U32 R7, RZ, RZ, R8 ;  /* 0x000000ffff077224 */ /* 0x000fe200078e0008 */
[----:B------:R-:W3:Y:S04]  /*4b720*/  LDL.LU.64 R22, [R1+0x1998] ;  /* 0x0019980001167983 */ /* 0x000ee80000300a00 */
[----:B------:R-:W-:Y:S01]  /*4b730*/  SHF.R.S32.HI R7, RZ, 0x8, R7 ;  /* 0x00000008ff077819 */ /* 0x000fe20000011407 */
[----:B------:R1:W-:Y:S04]  /*4b740*/  @P5 STG.E.U8 desc[UR14][R24.64], R6 ;  /* 0x0000000618005986 */ /* 0x0003e8000c10110e */
[----:B------:R0:W-:Y:S04]  /*4b750*/  @P0 STG.E.U8 desc[UR14][R26.64], R7 ;  /* 0x000000071a000986 */ /* 0x0001e8000c10110e */
[----:B------:R4:W-:Y:S04]  /*4b760*/  @P6 STG.E.U8 desc[UR14][R28.64], R9 ;  /* 0x000000091c006986 */ /* 0x0009e8000c10110e */
[----:B-1----:R-:W3:Y:S04]  /*4b770*/  LDL.LU.64 R24, [R1+0x1990] ;  /* 0x0019900001187983 */ /* 0x002ee80000300a00 */
[----:B0-----:R-:W3:Y:S04]  /*4b780*/  LDL.LU.64 R26, [R1+0x1988] ;  /* 0x00198800011a7983 */ /* 0x001ee80000300a00 */
[----:B----4-:R-:W4:Y:S01]  /*4b790*/  LDL.LU.64 R28, [R1+0x1980] ;  /* 0x00198000011c7983 */ /* 0x010f220000300a00 */
[----:B--2---:R-:W-:-:S03]  /*4b7a0*/  F2FP.SATFINITE.E4M3.F32.PACK_AB_MERGE_C R8, R64, R75, RZ ;  /* 0x0000004b4008723e */ /* 0x004fc600048070ff */
[----:B------:R-:W2:Y:S04]  /*4b7b0*/  LDL.LU R75, [R1+0x220] ;  /* 0x00022000014b7983 */ /* 0x000ea80000300800 */
[----:B------:R-:W2:Y:S01]  /*4b7c0*/  LDL.LU R64, [R1+0x224] ;  /* 0x0002240001407983 */ /* 0x000ea20000300800 */
[C---:B------:R-:W-:Y:S01]  /*4b7d0*/  IADD3 R78, P5, PT, R4.reuse, R70, RZ ;  /* 0x00000046044e7210 */ /* 0x040fe20007fbe0ff */
[----:B------:R-:W-:-:S04]  /*4b7e0*/  VIADD R4, R4, UR28 ;  /* 0x0000001c04047c36 */ /* 0x000fc80008000000 */
[----:B------:R-:W-:Y:S01]  /*4b7f0*/  IMAD.X R79, R5, 0x1, R69, P5 ;  /* 0x00000001054f7824 */ /* 0x000fe200028e0645 */
[----:B------:R-:W-:Y:S01]  /*4b800*/  ISETP.LT.AND P5, PT, R67, UR8, !P4 ;  /* 0x0000000843007c0c */ /* 0x000fe2000e7a1270 */
[----:B------:R-:W0:Y:S01]  /*4b810*/  LDCU UR8, c[0x0][0x398] ;  /* 0x00007300ff0877ac */ /* 0x000e220008000800 */
[----:B------:R-:W-:Y:S01]  /*4b820*/  SHF.R.S32.HI R5, RZ, 0x1f, R4 ;  /* 0x0000001fff057819 */ /* 0x000fe20000011404 */
[----:B------:R-:W-:Y:S01]  /*4b830*/  VIADD R6, R88, 0x9 ;  /* 0x0000000958067836 */ /* 0x000fe20000000000 */
[----:B------:R-:W-:Y:S02]  /*4b840*/  IADD3 R76, P0, PT, R4, R0, RZ ;  /* 0x00000000044c7210 */ /* 0x000fe40007f1e0ff */
[----:B------:R-:W-:Y:S01]  /*4b850*/  ISETP.LT.AND P6, PT, R63, UR6, !P4 ;  /* 0x000000063f007c0c */ /* 0x000fe2000e7c1270 */
[----:B------:R-:W1:Y:S02]  /*4b860*/  LDCU UR6, c[0x0][0x398] ;  /* 0x00007300ff0677ac */ /* 0x000e640008000800 */
[----:B------:R-:W-:Y:S01]  /*4b870*/  IMAD.X R77, R5, 0x1, R72, P0 ;  /* 0x00000001054d7824 */ /* 0x000fe200000e0648 */
[----:B-----5:R-:W-:Y:S01]  /*4b880*/  ISETP.GE.AND P0, PT, R6, UR4, PT ;  /* 0x0000000406007c0c */ /* 0x020fe2000bf06270 */
[----:B------:R-:W5:Y:S01]  /*4b890*/  LDCU UR4, c[0x0][0x39c] ;  /* 0x00007380ff0477ac */ /* 0x000f620008000800 */
[----:B------:R-:W-:-:S02]  /*4b8a0*/  F2FP.SATFINITE.E4M3.F32.PACK_AB_MERGE_C R6, R89, R74, RZ ;  /* 0x0000004a5906723e */ /* 0x000fc400048070ff */
[----:B------:R-:W-:Y:S01]  /*4b8b0*/  ISETP.LT.AND P4, PT, R65, UR10, !P4 ;  /* 0x0000000a41007c0c */ /* 0x000fe2000e781270 */
[----:B------:R-:W1:Y:S02]  /*4b8c0*/  LDCU UR10, c[0x0][0x398] ;  /* 0x00007300ff0a77ac */ /* 0x000e640008000800 */
[----:B------:R3:W-:Y:S01]  /*4b8d0*/  @P5 STG.E.U8 desc[UR14][R30.64], R6 ;  /* 0x000000061e005986 */ /* 0x0007e2000c10110e */
[----:B------:R-:W-:Y:S01]  /*4b8e0*/  ISETP.LT.AND P5, PT, R66, UR12, !P3 ;  /* 0x0000000c42007c0c */ /* 0x000fe2000dfa1270 */
[----:B------:R-:W1:Y:S01]  /*4b8f0*/  LDCU UR12, c[0x0][0x398] ;  /* 0x00007300ff0c77ac */ /* 0x000e620008000800 */
[----:B------:R-:W-:Y:S01]  /*4b900*/  PRMT R7, R9, 0x9910, RZ ;  /* 0x0000991009077816 */ /* 0x000fe200000000ff */
[----:B------:R3:W-:Y:S01]  /*4b910*/  @P6 STG.E.U8 desc[UR14][R32.64], R8 ;  /* 0x0000000820006986 */ /* 0x0007e2000c10110e */
[----:B0-----:R-:W-:Y:S01]  /*4b920*/  ISETP.LT.AND P6, PT, R67, UR8, !P3 ;  /* 0x0000000843007c0c */ /* 0x001fe2000dfc1270 */
[----:B------:R-:W0:Y:S01]  /*4b930*/  LDCU UR8, c[0x0][0x398] ;  /* 0x00007300ff0877ac */ /* 0x000e220008000800 */
[----:B---3--:R-:W-:-:S02]  /*4b940*/  F2FP.SATFINITE.E4M3.F32.PACK_AB_MERGE_C R10, R11, R10, RZ ;  /* 0x0000000a0b0a723e */ /* 0x008fc400048070ff */
[----:B------:R-:W-:Y:S01]  /*4b950*/  PRMT R9, R6, 0x9910, RZ ;  /* 0x0000991006097816 */ /* 0x000fe200000000ff */
[----:B------:R-:W-:Y:S02]  /*4b960*/  VIADD R6, R88, 0xa ;  /* 0x0000000a58067836 */ /* 0x000fe40000000000 */
[----:B------:R-:W-:Y:S01]  /*4b970*/  @P4 STG.E.U8 desc[UR14][R34.64], R10 ;  /* 0x0000000a22004986 */ /* 0x000fe2000c10110e */
[----:B------:R-:W-:Y:S02]  /*4b980*/  SHF.R.S32.HI R7, RZ, 0x8, R7 ;  /* 0x00000008ff077819 */ /* 0x000fe40000011407 */
[----:B-----5:R-:W-:Y:S01]  /*4b990*/  ISETP.GE.AND P4, PT, R6, UR4, PT ;  /* 0x0000000406007c0c */ /* 0x020fe2000bf86270 */
[----:B------:R-:W3:Y:S01]  /*4b9a0*/  LDCU UR4, c[0x0][0x39c] ;  /* 0x00007380ff0477ac */ /* 0x000ee20008000800 */
[----:B------:R-:W-:Y:S01]  /*4b9b0*/  SHF.R.S32.HI R6, RZ, 0x8, R9 ;  /* 0x00000008ff067819 */ /* 0x000fe20000011409 */
[----:B------:R5:W-:Y:S01]  /*4b9c0*/  @P5 STG.E.U8 desc[UR14][R36.64], R7 ;  /* 0x0000000724005986 */ /* 0x000be2000c10110e */
[----:B------:R-:W-:-:S02]  /*4b9d0*/  PRMT R8, R8, 0x9910, RZ ;  /* 0x0000991008087816 */ /* 0x000fc400000000ff */
[----:B-1----:R-:W-:Y:S01]  /*4b9e0*/  ISETP.LT.AND P5, PT, R63, UR6, !P3 ;  /* 0x000000063f007c0c */ /* 0x002fe2000dfa1270 */
[----:B------:R1:W-:Y:S01]  /*4b9f0*/  @P6 STG.E.U8 desc[UR14][R38.64], R6 ;  /* 0x0000000626006986 */ /* 0x0003e2000c10110e */
[----:B------:R-:W-:Y:S01]  /*4ba00*/  ISETP.LT.AND P6, PT, R65, UR10, !P3 ;  /* 0x0000000a41007c0c */ /* 0x000fe2000dfc1270 */
[----:B------:R-:W0:Y:S01]  /*4ba10*/  LDCU UR6, c[0x0][0x398] ;  /* 0x00007300ff0677ac */ /* 0x000e220008000800 */
[----:B------:R-:W-:Y:S01]  /*4ba20*/  ISETP.LT.AND P3, PT, R66, UR12, !P2 ;  /* 0x0000000c42007c0c */ /* 0x000fe2000d761270 */
[----:B------:R-:W4:Y:S01]  /*4ba30*/  LDL.LU.64 R30, [R1+0x1978] ;  /* 0x00197800011e7983 */ /* 0x000f220000300a00 */
[----:B------:R-:W0:Y:S03]  /*4ba40*/  LDCU UR10, c[0x0][0x398] ;  /* 0x00007300ff0a77ac */ /* 0x000e260008000800 */
[----:B------:R-:W4:Y:S01]  /*4ba50*/  LDL.LU.64 R32, [R1+0x1970] ;  /* 0x0019700001207983 */ /* 0x000f220000300a00 */
[----:B-----5:R-:W-:Y:S01]  /*4ba60*/  PRMT R7, R10, 0x9910, RZ ;  /* 0x000099100a077816 */ /* 0x020fe200000000ff */
[----:B------:R-:W5:Y:S01]  /*4ba70*/  LDCU UR12, c[0x0][0x398] ;  /* 0x00007300ff0c77ac */ /* 0x000f620008000800 */
[----:B-1----:R-:W-:Y:S01]  /*4ba80*/  IMAD.MOV.U32 R6, RZ, RZ, R8 ;  /* 0x000000ffff067224 */ /* 0x002fe200078e0008 */
[----:B------:R-:W4:Y:S01]  /*4ba90*/  LDL.LU.64 R34, [R1+0x1968] ;  /* 0x0019680001227983 */ /* 0x000f220000300a00 */
[----:B------:R-:W-:-:S03]  /*4baa0*/  SHF.R.S32.HI R7, RZ, 0x8, R7 ;  /* 0x00000008ff077819 */ /* 0x000fc60000011407 */
[----:B------:R-:W4:Y:S01]  /*4bab0*/  LDL.LU.64 R36, [R1+0x1960] ;  /* 0x0019600001247983 */ /* 0x000f220000300a00 */
[----:B------:R-:W-:-:S03]  /*4bac0*/  SHF.R.S32.HI R6, RZ, 0x8, R6 ;  /* 0x00000008ff067819 */ /* 0x000fc60000011406 */
[----:B------:R-:W4:Y:S01]  /*4bad0*/  LDL.LU R9, [R1+0x20] ;  /* 0x0000200001097983 */ /* 0x000f220000300800 */
[----:B------:R-:W-:-:S03]  /*4bae0*/  VIADD R8, R88, 0xb ;  /* 0x0000000b58087836 */ /* 0x000fc60000000000 */
[----:B------:R-:W4:Y:S04]  /*4baf0*/  LDL.LU R73, [R1+0x24] ;  /* 0x0000240001497983 */ /* 0x000f280000300800 */
[----:B------:R-:W5:Y:S04]  /*4bb00*/  LDL.LU.64 R38, [R1+0x1958] ;  /* 0x0019580001267983 */ /* 0x000f680000300a00 */
[----:B------:R-:W5:Y:S04]  /*4bb10*/  LDL.LU R10, [R1+0x124] ;  /* 0x00012400010a7983 */ /* 0x000f680000300800 */
[----:B------:R-:W5:Y:S04]  /*4bb20*/  LDL.LU R89, [R1+0x228] ;  /* 0x0002280001597983 */ /* 0x000f680000300800 */
[----:B------:R1:W-:Y:S04]  /*4bb30*/  @P5 STG.E.U8 desc[UR14][R40.64], R6 ;  /* 0x0000000628005986 */ /* 0x0003e8000c10110e */
[----:B------:R0:W-:Y:S01]  /*4bb40*/  @P6 STG.E.U8 desc[UR14][R42.64], R7 ;  /* 0x000000072a006986 */ /* 0x0001e2000c10110e */
[----:B--2---:R-:W-:-:S03]  /*4bb50*/  F2FP.SATFINITE.E4M3.F32.PACK_AB_MERGE_C R11, R64, R75, RZ ;  /* 0x0000004b400b723e */ /* 0x004fc600048070ff */
[----:B------:R-:W2:Y:S04]  /*4bb60*/  LDL.LU R64, [R1+0x22c] ;  /* 0x00022c0001407983 */ /* 0x000ea80000300800 */
[----:B-1----:R-:W2:Y:S04]  /*4bb70*/  LDL.LU.64 R40, [R1+0x1950] ;  /* 0x0019500001287983 */ /* 0x002ea80000300a00 */
[----:B0-----:R-:W2:Y:S04]  /*4bb80*/  LDL.LU.64 R42, [R1+0x1948] ;  /* 0x00194800012a7983 */ /* 0x001ea80000300a00 */
[----:B------:R0:W-:Y:S01]  /*4bb90*/  @P3 STG.E.U8 desc[UR14][R44.64], R11 ;  /* 0x0000000b2c003986 */ /* 0x0001e2000c10110e */
[----:B---3--:R-:W-:Y:S01]  /*4bba0*/  ISETP.GE.AND P3, PT, R8, UR4, PT ;  /* 0x0000000408007c0c */ /* 0x008fe2000bf66270 */
[----:B------:R-:W1:Y:S02]  /*4bbb0*/  LDCU UR4, c[0x0][0x398] ;  /* 0x00007300ff0477ac */ /* 0x000e640008000800 */
[----:B0-----:R-:W3:Y:S04]  /*4bbc0*/  LDL.LU.64 R44, [R1+0x1940] ;  /* 0x00194000012c7983 */ /* 0x001ee80000300a00 */
[----:B------:R-:W5:Y:S01]  /*4bbd0*/  LDL.LU R8, [R1+0x120] ;  /* 0x0001200001087983 */ /* 0x000f620000300800 */
[----:B------:R-:W-:-:S02]  /*4bbe0*/  IADD3 R6, P5, PT, R4, R2, RZ ;  /* 0x0000000204067210 */ /* 0x000fc40007fbe0ff */
[----:B------:R-:W-:Y:S01]  /*4bbf0*/  ISETP.LT.AND P6, PT, R67, UR6, !P2 ;  /* 0x0000000643007c0c */ /* 0x000fe2000d7c1270 */
[----:B------:R-:W0:Y:S02]  /*4bc00*/  LDCU UR6, c[0x0][0x39c] ;  /* 0x00007380ff0677ac */ /* 0x000e240008000800 */
[----:B------:R-:W-:Y:S01]  /*4bc10*/  IMAD.X R7, R5, 0x1, R71, P5 ;  /* 0x0000000105077824 */ /* 0x000fe200028e0647 */
[----:B------:R-:W-:-:S05]  /*4bc20*/  IADD3 R74, P5, PT, R4, R68, RZ ;  /* 0x00000044044a7210 */ /* 0x000fca0007fbe0ff */
[----:B------:R-:W-:Y:S01]  /*4bc30*/  IMAD.X R75, R5, 0x1, R3, P5 ;  /* 0x00000001054b7824 */ /* 0x000fe200028e0603 */
[----:B------:R-:W-:Y:S01]  /*4bc40*/  ISETP.LT.AND P5, PT, R63, UR8, !P2 ;  /* 0x000000083f007c0c */ /* 0x000fe2000d7a1270 */
[----:B------:R-:W0:Y:S01]  /*4bc50*/  LDCU UR8, c[0x0][0x398] ;  /* 0x00007300ff0877ac */ /* 0x000e220008000800 */
[----:B------:R-:W-:Y:S02]  /*4bc60*/  ISETP.LT.AND P2, PT, R65, UR10, !P2 ;  /* 0x0000000a41007c0c */ /* 0x000fe4000d741270 */
[----:B------:R-:W-:Y:S01]  /*4bc70*/  PRMT R11, R11, 0x9910, RZ ;  /* 0x000099100b0b7816 */ /* 0x000fe200000000ff */
[----:B------:R-:W0:Y:S01]  /*4bc80*/  LDCU UR10, c[0x0][0x398] ;  /* 0x00007300ff0a77ac */ /* 0x000e220008000800 */
[----:B------:R-:W-:Y:S02]  /*4bc90*/  F2FP.SATFINITE.E4M3.F32.PACK_AB_MERGE_C R12, R13, R12, RZ ;  /* 0x0000000c0d0c723e */ /* 0x000fe400048070ff */
[----:B----4-:R-:W-:Y:S02]  /*4bca0*/  F2FP.SATFINITE.E4M3.F32.PACK_AB_MERGE_C R9, R73, R9, RZ ;  /* 0x000000094909723e */ /* 0x010fe400048070ff */
[----:B-----5:R-:W-:Y:S01]  /*4bcb0*/  F2FP.SATFINITE.E4M3.F32.PACK_AB_MERGE_C R10, R10, R8, RZ ;  /* 0x000000080a0a723e */ /* 0x020fe200048070ff */
[----:B------:R-:W-:-:S04]  /*4bcc0*/  VIADD R8, R88, 0xc ;  /* 0x0000000c58087836 */ /* 0x000fc80000000000 */
[----:B------:R4:W-:Y:S01]  /*4bcd0*/  @P6 STG.E.U8 desc[UR14][R46.64], R10 ;  /* 0x0000000a2e006986 */ /* 0x0009e2000c10110e */
[----:B------:R-:W-:Y:S01]  /*4bce0*/  ISETP.LT.AND P6, PT, R66, UR12, !P0 ;  /* 0x0000000c42007c0c */ /* 0x000fe2000c7c1270 */
[----:B------:R-:W5:Y:S02]  /*4bcf0*/  LDCU UR12, c[0x0][0x398] ;  /* 0x00007300ff0c77ac */ /* 0x000f640008000800 */
[----:B------:R3:W-:Y:S01]  /*4bd00*/  @P5 STG.E.U8 desc[UR14][R48.64], R9 ;  /* 0x0000000930005986 */ /* 0x0007e2000c10110e */
[----:B0-----:R-:W-:Y:S01]  /*4bd10*/  ISETP.GE.AND P5, PT, R8, UR6, PT ;  /* 0x0000000608007c0c */ /* 0x001fe2000bfa6270 */
[----:B------:R-:W-:Y:S01]  /*4bd20*/  IMAD.MOV.U32 R8, RZ, RZ, R11 ;  /* 0x000000ffff087224 */ /* 0x000fe200078e000b */
[----:B--2---:R-:W-:Y:S01]  /*4bd30*/  F2FP.SATFINITE.E4M3.F32.PACK_AB_MERGE_C R89, R64, R89, RZ ;  /* 0x000000594059723e */ /* 0x004fe200048070ff */
[----:B------:R0:W-:Y:S01]  /*4bd40*/  @P2 STG.E.U8 desc[UR14][R50.64], R12 ;  /* 0x0000000c32002986 */ /* 0x0001e2000c10110e */
[----:B------:R-:W-:Y:S01]  /*4bd50*/  F2FP.SATFINITE.E4M3.F32.PACK_AB_MERGE_C R14, R15, R14, RZ ;  /* 0x0000000e0f0e723e */ /* 0x000fe200048070ff */
[----:B------:R-:W2:Y:S01]  /*4bd60*/  LDCU UR6, c[0x0][0x39c] ;  /* 0x00007380ff0677ac */ /* 0x000ea20008000800 */
[----:B------:R-:W-:Y:S01]  /*4bd70*/  SHF.R.S32.HI R8, RZ, 0x8, R8 ;  /* 0x00000008ff087819 */ /* 0x000fe20000011408 */
[----:B----4-:R-:W4:Y:S01]  /*4bd80*/  LDL.LU.64 R46, [R1+0x1938] ;  /* 0x00193800012e7983 */ /* 0x010f220000300a00 */
[----:B------:R-:W-:-:S02]  /*4bd90*/  PRMT R10, R10, 0x9910, RZ ;  /* 0x000099100a0a7816 */ /* 0x000fc400000000ff */
[----:B-1----:R-:W-:Y:S01]  /*4bda0*/  ISETP.LT.AND P2, PT, R67, UR4, !P0 ;  /* 0x0000000443007c0c */ /* 0x002fe2000c741270 */
[----:B------:R1:W-:Y:S01]  /*4bdb0*/  @P6 STG.E.U8 desc[UR14][R52.64], R8 ;  /* 0x0000000834006986 */ /* 0x0003e2000c10110e */
[----:B------:R-:W-:Y:S01]  /*4bdc0*/  ISETP.LT.AND P6, PT, R63, UR8, !P0 ;  /* 0x000000083f007c0c */ /* 0x000fe2000c7c1270 */
[----:B------:R-:W2:Y:S01]  /*4bdd0*/  LDCU UR4, c[0x0][0x39c] ;  /* 0x00007380ff0477ac */ /* 0x000ea20008000800 */
[----:B---3--:R-:W-:Y:S01]  /*4bde0*/  PRMT R9, R9, 0x9910, RZ ;  /* 0x0000991009097816 */ /* 0x008fe200000000ff */
[----:B------:R-:W3:Y:S01]  /*4bdf0*/  LDL.LU.64 R48, [R1+0x1930] ;  /* 0x0019300001307983 */ /* 0x000ee20000300a00 */
[----:B0-----:R-:W-:Y:S01]  /*4be00*/  PRMT R12, R12, 0x9910, RZ ;  /* 0x000099100c0c7816 */ /* 0x001fe200000000ff */
[----:B------:R-:W0:Y:S01]  /*4be10*/  LDCU UR8, c[0x0][0x398] ;  /* 0x00007300ff0877ac */ /* 0x000e220008000800 */
[----:B-1----:R-:W-:Y:S01]  /*4be20*/  IMAD.MOV.U32 R8, RZ, RZ, R10 ;  /* 0x000000ffff087224 */ /* 0x002fe200078e000a */
[----:B------:R-:W-:Y:S01]  /*4be30*/  ISETP.LT.AND P0, PT, R65, UR10, !P0 ;  /* 0x0000000a41007c0c */ /* 0x000fe2000c701270 */
[----:B------:R-:W1:Y:S01]  /*4be40*/  LDCU UR10, c[0x0][0x398] ;  /* 0x00007300ff0a77ac */ /* 0x000e620008000800 */
[----:B------:R-:W3:Y:S02]  /*4be50*/  LDL.LU.64 R50, [R1+0x1928] ;  /* 0x0019280001327983 */ /* 0x000ee40000300a00 */
[----:B------:R-:W-:-:S02]  /*4be60*/  SHF.R.S32.HI R8, RZ, 0x8, R8 ;  /* 0x00000008ff087819 */ /* 0x000fc40000011408 */
[----:B------:R-:W3:Y:S04]  /*4be70*/  LDL.LU.64 R52, [R1+0x1920] ;  /* 0x0019200001347983 */ /* 0x000ee80000300a00 */
[----:B------:R0:W-:Y:S01]  /*4be80*/  @P2 STG.E.U8 desc[UR14][R54.64], R8 ;  /* 0x0000000836002986 */ /* 0x0001e2000c10110e */
[----:B-----5:R-:W-:Y:S01]  /*4be90*/  ISETP.LT.AND P2, PT, R66, UR12, !P4 ;  /* 0x0000000c42007c0c */ /* 0x020fe2000e741270 */
[----:B------:R-:W5:Y:S02]  /*4bea0*/  LDCU UR12, c[0x0][0x398] ;  /* 0x00007300ff0c77ac */ /* 0x000f640008000800 */
[----:B------:R-:W3:Y:S04]  /*4beb0*/  LDL.LU R64, [R1+0x128] ;  /* 0x0001280001407983 */ /* 0x000ee80000300800 */
[----:B------:R-:W3:Y:S01]  /*4bec0*/  LDL.LU R73, [R1+0x12c] ;  /* 0x00012c0001497983 */ /* 0x000ee20000300800 */
[----:B0-----:R-:W-:Y:S01]  /*4bed0*/  SHF.R.S32.HI R8, RZ, 0x8, R9 ;  /* 0x00000008ff087819 */ /* 0x001fe20000011409 */
[----:B------:R-:W-:-:S02]  /*4bee0*/  IMAD.MOV.U32 R9, RZ, RZ, R12 ;  /* 0x000000ffff097224 */ /* 0x000fc400078e000c */
[----:B------:R-:W4:Y:S04]  /*4bef0*/  LDL.LU R13, [R1+0x2c] ;  /* 0x00002c00010d7983 */ /* 0x000f280000300800 */
[----:B------:R0:W-:Y:S01]  /*4bf00*/  @P6 STG.E.U8 desc[UR14][R56.64], R8 ;  /* 0x0000000838006986 */ /* 0x0001e2000c10110e */
[----:B------:R-:W-:Y:S02]  /*4bf10*/  SHF.R.S32.HI R9, RZ, 0x8, R9 ;  /* 0x00000008ff097819 */ /* 0x000fe40000011409 */
[C---:B------:R-:W-:Y:S01]  /*4bf20*/  IADD3 R10, P6, PT, R4.reuse, R70, RZ ;  /* 0x00000046040a7210 */ /* 0x040fe20007fde0ff */
[----:B------:R-:W-:Y:S01]  /*4bf30*/  VIADD R4, R4, UR28 ;  /* 0x0000001c04047c36 */ /* 0x000fe20008000000 */
[----:B------:R-:W4:Y:S01]  /*4bf40*/  LDL.LU.64 R54, [R1+0x1918] ;  /* 0x0019180001367983 */ /* 0x000f220000300a00 */
[----:B------:R-:W-:-:S02]  /*4bf50*/  VIADD R12, R88, 0xd ;  /* 0x0000000d580c7836 */ /* 0x000fc40000000000 */
[----:B------:R-:W-:Y:S01]  /*4bf60*/  IMAD.X R11, R5, 0x1, R69, P6 ;  /* 0x00000001050b7824 */ /* 0x000fe200030e0645 */
[----:B------:R2:W-:Y:S01]  /*4bf70*/  @P0 STG.E.U8 desc[UR14][R58.64], R9 ;  /* 0x000000093a000986 */ /* 0x0005e2000c10110e */
[----:B------:R-:W-:Y:S02]  /*4bf80*/  SHF.R.S32.HI R5, RZ, 0x1f, R4 ;  /* 0x0000001fff057819 */ /* 0x000fe40000011404 */
[----:B0-----:R-:W-:Y:S01]  /*4bf90*/  IADD3 R8, P0, PT, R4, R0, RZ ;  /* 0x0000000004087210 */ /* 0x001fe20007f1e0ff */
[----:B------:R-:W4:Y:S04]  /*4bfa0*/  LDL.LU.64 R56, [R1+0x1910] ;  /* 0x0019100001387983 */ /* 0x000f280000300a00 */
[----:B------:R0:W-:Y:S01]  /*4bfb0*/  @P2 STG.E.U8 desc[UR14][R60.64], R89 ;  /* 0x000000593c002986 */ /* 0x0001e2000c10110e */
[----:B-1----:R-:W-:Y:S01]  /*4bfc0*/  ISETP.LT.AND P2, PT, R63, UR10, !P4 ;  /* 0x0000000a3f007c0c */ /* 0x002fe2000e741270 */
[----:B------:R-:W1:Y:S02]  /*4bfd0*/  LDCU UR10, c[0x0][0x398] ;  /* 0x00007300ff0a77ac */ /* 0x000e640008000800 */
[----:B--2---:R-:W2:Y:S01]  /*4bfe0*/  LDL.LU.64 R58, [R1+0x1908] ;  /* 0x00190800013a7983 */ /* 0x004ea20000300a00 */
[----:B------:R-:W-:Y:S01]  /*4bff0*/  IMAD.X R9, R5, 0x1, R72, P0 ;  /* 0x0000000105097824 */ /* 0x000fe200000e0648 */
[----:B------:R-:W-:Y:S01]  /*4c000*/  ISETP.GE.AND P0, PT, R12, UR4, PT ;  /* 0x000000040c007c0c */ /* 0x000fe2000bf06270 */
[----:B------:R-:W1:Y:S01]  /*4c010*/  LDCU UR4, c[0x0][0x39c] ;  /* 0x00007380ff0477ac */ /* 0x000e620008000800 */
[----:B0-----:R-:W2:Y:S04]  /*4c020*/  LDL.LU.64 R60, [R1+0x1900] ;  /* 0x00190000013c7983 */ /* 0x001ea80000300a00 */
[----:B------:R-:W2:Y:S04]  /*4c030*/  LDL.LU R63, [R1+0x18f8] ;  /* 0x0018f800013f7983 */ /* 0x000ea80000300800 */
[----:B------:R-:W4:Y:S01]  /*4c040*/  LDL.LU R12, [R1+0x28] ;  /* 0x00002800010c7983 */ /* 0x000f220000300800 */
[----:B------:R-:W-:Y:S01]  /*4c050*/  ISETP.LT.AND P6, PT, R67, UR8, !P4 ;  /* 0x0000000843007c0c */ /* 0x000fe2000e7c1270 */
[----:B------:R-:W0:Y:S01]  /*4c060*/  LDCU UR8, c[0x0][0x398] ;  /* 0x00007300ff0877ac */ /* 0x000e220008000800 */
[----:B-----5:R-:W-:-:S02]  /*4c070*/  ISETP.LT.AND P4, PT, R65, UR12, !P4 ;  /* 0x0000000c41007c0c */ /* 0x020fc4000e781270 */
[----:B------:R-:W-:Y:S01]  /*4c080*/  PRMT R15, R89, 0x9910, RZ ;  /* 0x00009910590f7816 */ /* 0x000fe200000000ff */
[----:B------:R-:W5:Y:S01]  /*4c090*/  LDCU UR12, c[0x0][0x398] ;  /* 0x00007300ff0c77ac */ /* 0x000f620008000800 */
[----:B---3--:R-:W-:Y:S02]  /*4c0a0*/  F2FP.SATFINITE.E4M3.F32.PACK_AB_MERGE_C R73, R73, R64, RZ ;  /* 0x000000404949723e */ /* 0x008fe400048070ff */
[----:B------:R-:W3:Y:S04]  /*4c0b0*/  LDL.LU R64, [R1+0x18f4] ;  /* 0x0018f40001407983 */ /* 0x000ee80000300800 */
[----:B------:R-:W3:Y:S04]  /*4c0c0*/  LDL.LU R65, [R1+0x18f0] ;  /* 0x0018f00001417983 */ /* 0x000ee80000300800 */
[----:B------:R0:W-:Y:S04]  /*4c0d0*/  @P6 STG.E.U8 desc[UR14][R92.64], R73 ;  /* 0x000000495c006986 */ /* 0x0001e8000c10110e */
[----:B0-----:R-:W2:Y:S04]  /*4c0e0*/  LDL.LU R92, [R1+0x1e0] ;  /* 0x0001e000015c7983 */ /* 0x001ea80000300800 */
[----:B------:R-:W2:Y:S04]  /*4c0f0*/  LDL.LU R93, [R1+0x1e4] ;  /* 0x0001e400015d7983 */ /* 0x000ea80000300800 */
[----:B------:R-:W5:Y:S01]  /*4c100*/  LDL.LU R89, [R1+0x6cc] ;  /* 0x0006cc0001597983 */ /* 0x000f620000300800 */
[----:B----4-:R-:W-:-:S05]  /*4c110*/  F2FP.SATFINITE.E4M3.F32.PACK_AB_MERGE_C R13, R13, R12, RZ ;  /* 0x0000000c0d0d723e */ /* 0x010fca00048070ff */
[----:B------:R0:W-:Y:S04]  /*4c120*/  @P2 STG.E.U8 desc[UR14][R90.64], R13 ;  /* 0x0000000d5a002986 */ /* 0x0001e8000c10110e */
[----:B0-----:R-:W4:Y:S04]  /*4c130*/  LDL.LU R90, [R1+0x29c] ;  /* 0x00029c00015a7983 */ /* 0x001f280000300800 */
[----:B------:R-:W1:Y:S01]  /*4c140*/  LDL.LU R91, [R1+0x6d0] ;  /* 0x0006d000015b7983 */ /* 0x000e620000300800 */
[----:B------:R-:W-:Y:S01]  /*4c150*/  VIADD R12, R88, 0xe ;  /* 0x0000000e580c7836 */ /* 0x000fe20000000000 */
[----:B------:R-:W-:Y:S01]  /*4c160*/  ISETP.LT.AND P6, PT, R66, UR16, !P3 ;  /* 0x0000001042007c0c */ /* 0x000fe2000dfc1270 */
[----:B------:R-:W0:Y:S03]  /*4c170*/  LDCU UR16, c[0x0][0x398] ;  /* 0x00007300ff1077ac */ /* 0x000e260008000800 */
[----:B------:R-:W-:Y:S01]  /*4c180*/  ISETP.GE.AND P2, PT, R12, UR6, PT ;  /* 0x000000060c007c0c */ /* 0x000fe2000bf46270 */
[----:B------:R-:W-:Y:S01]  /*4c190*/  IMAD.MOV.U32 R12, RZ, RZ, R15 ;  /* 0x000000ffff0c7224 */ /* 0x000fe200078e000f */
[----:B------:R-:W-:Y:S01]  /*4c1a0*/  PRMT R73, R73, 0x9910, RZ ;  /* 0x0000991049497816 */ /* 0x000fe200000000ff */
[----:B------:R0:W-:Y:S01]  /*4c1b0*/  @P4 STG.E.U8 desc[UR14][R86.64], R14 ;  /* 0x0000000e56004986 */ /* 0x0001e2000c10110e */
[----:B------:R-:W-:Y:S01]  /*4c1c0*/  PRMT R13, R13, 0x9910, RZ ;  /* 0x000099100d0d7816 */ /* 0x000fe200000000ff */
[----:B------:R-:W1:Y:S01]  /*4c1d0*/  LDCU UR6, c[0x0][0x398] ;  /* 0x00007300ff0677ac */ /* 0x000e620008000800 */
[----:B------:R-:W-:Y:S01]  /*4c1e0*/  SHF.R.S32.HI R12, RZ, 0x8, R12 ;  /* 0x00000008ff0c7819 */ /* 0x000fe2000001140c */
[----:B------:R-:W2:Y:S01]  /*4c1f0*/  LDL.LU R15, [R1+0x234] ;  /* 0x00023400010f7983 */ /* 0x000ea20000300800 */
[----:B------:R-:W-:Y:S01]  /*4c200*/  ISETP.LT.AND P4, PT, R67, UR8, !P3 ;  /* 0x0000000843007c0c */ /* 0x000fe2000df81270 */
[----:B------:R-:W1:Y:S02]  /*4c210*/  LDCU UR8, c[0x0][0x398] ;  /* 0x00007300ff0877ac */ /* 0x000e640008000800 */
[----:B------:R0:W-:Y:S01]  /*4c220*/  @P6 STG.E.U8 desc[UR14][R84.64], R12 ;  /* 0x0000000c54006986 */ /* 0x0001e2000c10110e */
[----:B------:R-:W-:-:S03]  /*4c230*/  SHF.R.S32.HI R13, RZ, 0x8, R13 ;  /* 0x00000008ff0d7819 */ /* 0x000fc6000001140d */
[----:B0-----:R-:W2:Y:S01]  /*4c240*/  LDL.LU R86, [R1+0x26c] ;  /* 0x00026c0001567983 */ /* 0x001ea20000300800 */
[----:B------:R-:W-:-:S03]  /*4c250*/  PRMT R14, R14, 0x9910, RZ ;  /* 0x000099100e0e7816 */ /* 0x000fc600000000ff */
[----:B------:R-:W4:Y:S01]  /*4c260*/  LDL.LU R87, [R1+0x298] ;  /* 0x0002980001577983 */ /* 0x000f220000300800 */
[----:B------:R-:W-:-:S03]  /*4c270*/  IMAD.MOV.U32 R12, RZ, RZ, R73 ;  /* 0x000000ffff0c7224 */ /* 0x000fc600078e0049 */
[----:B------:R-:W2:Y:S02]  /*4c280*/  LDL.LU R84, [R1+0x34] ;  /* 0x0000340001547983 */ /* 0x000ea40000300800 */
[----:B------:R-:W-:Y:S02]  /*4c290*/  SHF.R.S32.HI R12, RZ, 0x8, R12 ;  /* 0x00000008ff0c7819 */ /* 0x000fe4000001140c */
[----:B------:R-:W2:Y:S04]  /*4c2a0*/  LDL.LU R85, [R1+0x268] ;  /* 0x0002680001557983 */ /* 0x000ea80000300800 */
[----:B------:R-:W2:Y:S04]  /*4c2b0*/  LDL.LU R73, [R1+0x23c] ;  /* 0x00023c0001497983 */ /* 0x000ea80000300800 */
[----:B------:R0:W-:Y:S04]  /*4c2c0*/  @P4 STG.E.U8 desc[UR14][R82.64], R12 ;  /* 0x0000000c52004986 */ /* 0x0001e8000c10110e */
[----:B0-----:R-:W2:Y:S01]  /*4c2d0*/  LDL.LU R82, [R1+0x238] ;  /* 0x0002380001527983 */ /* 0x001ea20000300800 */
[----:B------:R-:W-:-:S03]  /*4c2e0*/  IMAD.MOV.U32 R12, RZ, RZ, R14 ;  /* 0x000000ffff0c7224 */ /* 0x000fc600078e000e */
[----:B------:R-:W3:Y:S04]  /*4c2f0*/  LDL.LU R83, [R1+0x30] ;  /* 0x0000300001537983 */ /* 0x000ee80000300800 */
[----:B------:R-:W4:Y:S01]  /*4c300*/  LDL.LU R14, [R1+0x134] ;  /* 0x00013400010e7983 */ /* 0x000f220000300800 */
[----:B-1----:R-:W-:Y:S01]  /*4c310*/  ISETP.LT.AND P6, PT, R91, UR10, !P3 ;  /* 0x0000000a5b007c0c */ /* 0x002fe2000dfc1270 */
[----:B------:R-:W0:-:S12]  /*4c320*/  LDCU UR10, c[0x0][0x398] ;  /* 0x00007300ff0a77ac */ /* 0x000e180008000800 */
[----:B------:R1:W-:Y:S04]  /*4c330*/  @P6 STG.E.U8 desc[UR14][R80.64], R13 ;  /* 0x0000000d50006986 */ /* 0x0003e8000c10110e */
[----:B-1----:R-:W4:Y:S04]  /*4c340*/  LDL.LU R80, [R1+0x230] ;  /* 0x0002300001507983 */ /* 0x002f280000300800 */
[----:B------:R-:W4:Y:S01]  /*4c350*/  LDL.LU R81, [R1+0x130] ;  /* 0x0001300001517983 */ /* 0x000f220000300800 */
[----:B--2---:R-:W-:Y:S02]  /*4c360*/  F2FP.SATFINITE.E4M3.F32.PACK_AB_MERGE_C R73, R73, R82, RZ ;  /* 0x000000524949723e */ /* 0x004fe400048070ff */
[----:B---3--:R-:W-:-:S02]  /*4c370*/  F2FP.SATFINITE.E4M3.F32.PACK_AB_MERGE_C R13, R84, R83, RZ ;  /* 0x00000053540d723e */ /* 0x008fc400048070ff */
[----:B-----5:R-:W-:Y:S01]  /*4c380*/  ISETP.LT.AND P3, PT, R89, UR12, !P3 ;  /* 0x0000000c59007c0c */ /* 0x020fe2000df61270 */
[----:B------:R-:W1:Y:S01]  /*4c390*/  LDCU UR12, c[0x0][0x398] ;  /* 0x00007300ff0c77ac */ /* 0x000e620008000800 */
[----:B------:R-:W-:Y:S02]  /*4c3a0*/  SHF.R.S32.HI R12, RZ, 0x8, R12 ;  /* 0x00000008ff0c7819 */ /* 0x000fe4000001140c */
[----:B------:R-:W-:Y:S01]  /*4c3b0*/  ISETP.LT.AND P4, PT, R66, UR6, !P5 ;  /* 0x0000000642007c0c */ /* 0x000fe2000ef81270 */
[----:B------:R-:W2:Y:S01]  /*4c3c0*/  LDCU UR6, c[0x0][0x398] ;  /* 0x00007300ff0677ac */ /* 0x000ea20008000800 */
[----:B------:R-:W-:Y:S01]  /*4c3d0*/  ISETP.LT.AND P6, PT, R67, UR8, !P5 ;  /* 0x0000000843007c0c */ /* 0x000fe2000efc1270 */
[----:B------:R-:W3:Y:S06]  /*4c3e0*/  LDCU UR8, c[0x0][0x398] ;  /* 0x00007300ff0877ac */ /* 0x000eec0008000800 */
[----:B------:R5:W-:Y:S01]  /*4c3f0*/  @P3 STG.E.U8 desc[UR14][R78.64], R12 ;  /* 0x0000000c4e003986 */ /* 0x000be2000c10110e */
[----:B------:R-:W-:Y:S01]  /*4c400*/  ISETP.LT.AND P3, PT, R91, UR16, !P5 ;  /* 0x000000105b007c0c */ /* 0x000fe2000ef61270 */
[----:B------:R-:W1:Y:S01]  /*4c410*/  LDCU UR16, c[0x0][0x398] ;  /* 0x00007300ff1077ac */ /* 0x000e620008000800 */
[----:B0-----:R-:W-:-:S02]  /*4c420*/  ISETP.LT.AND P5, PT, R89, UR10, !P5 ;  /* 0x0000000a59007c0c */ /* 0x001fc4000efa1270 */
[----:B------:R-:W-:Y:S01]  /*4c430*/  F2FP.SATFINITE.E4M3.F32.PACK_AB_MERGE_C R16, R17, R16, RZ ;  /* 0x000000101110723e */ /* 0x000fe200048070ff */
[----:B------:R-:W0:Y:S01]  /*4c440*/  LDCU UR10, c[0x0][0x398] ;  /* 0x00007300ff0a77ac */ /* 0x000e220008000800 */
[----:B----4-:R-:W-:Y:S02]  /*4c450*/  F2FP.SATFINITE.E4M3.F32.PACK_AB_MERGE_C R14, R14, R81, RZ ;  /* 0x000000510e0e723e */ /* 0x010fe400048070ff */
[----:B------:R-:W4:Y:S04]  /*4c460*/  LDL.LU R81, [R1+0x138] ;  /* 0x0001380001517983 */ /* 0x000f280000300800 */
[----:B------:R-:W4:Y:S04]  /*4c470*/  LDL.LU R82, [R1+0x13c] ;  /* 0x00013c0001527983 */ /* 0x000f280000300800 */
[----:B------:R-:W4:Y:S04]  /*4c480*/  LDL.LU R83, [R1+0x38] ;  /* 0x0000380001537983 */ /* 0x000f280000300800 */
[----:B------:R-:W4:Y:S01]  /*4c490*/  LDL.LU R84, [R1+0x3c] ;  /* 0x00003c0001547983 */ /* 0x000f220000300800 */
[----:B------:R-:W-:Y:S01]  /*4c4a0*/  F2FP.SATFINITE.E4M3.F32.PACK_AB_MERGE_C R15, R15, R80, RZ ;  /* 0x000000500f0f723e */ /* 0x000fe200048070ff */
[----:B-----5:R-:W-:-:S02]  /*4c4b0*/  VIADD R12, R88, 0xf ;  /* 0x0000000f580c7836 */ /* 0x020fc40000000000 */
[----:B------:R-:W5:Y:S04]  /*4c4c0*/  LDL.LU R79, [R1+0x240] ;  /* 0x00024000014f7983 */ /* 0x000f680000300800 */
[----:B------:R-:W-:Y:S04]  /*4c4d0*/  @P4 STG.E.U8 desc[UR14][R76.64], R15 ;  /* 0x0000000f4c004986 */ /* 0x000fe8000c10110e */
[----:B------:R0:W-:Y:S01]  /*4c4e0*/  @P6 STG.E.U8 desc[UR14][R6.64], R14 ;  /* 0x0000000e06006986 */ /* 0x0001e2000c10110e */
[----:B------:R-:W-:Y:S01]  /*4c4f0*/  ISETP.GE.AND P4, PT, R12, UR4, PT ;  /* 0x000000040c007c0c */ /* 0x000fe2000bf86270 */
[----:B------:R-:W1:Y:S02]  /*4c500*/  LDCU UR4, c[0x0][0x398] ;  /* 0x00007300ff0477ac */ /* 0x000e640008000800 */
[----:B------:R-:W-:Y:S01]  /*4c510*/  @P3 STG.E.U8 desc[UR14][R74.64], R13 ;  /* 0x0000000d4a003986 */ /* 0x000fe2000c10110e */
[----:B--2---:R-:W-:Y:S01]  /*4c520*/  ISETP.LT.AND P3, PT, R66, UR6, !P0 ;  /* 0x0000000642007c0c */ /* 0x004fe2000c761270 */
[----:B------:R-:W2:Y:S02]  /*4c530*/  LDCU UR6, c[0x0][0x398] ;  /* 0x00007300ff0677ac */ /* 0x000ea40008000800 */
[----:B------:R-:W5:Y:S01]  /*4c540*/  LDL.LU R80, [R1+0x244] ;  /* 0x0002440001507983 */ /* 0x000f620000300800 */
[----:B0-----:R-:W-:-:S05]  /*4c550*/  IADD3 R6, P6, PT, R4, R2, RZ ;  /* 0x0000000204067210 */ /* 0x001fca0007fde0ff */
[----:B------:R-:W-:Y:S01]  /*4c560*/  IMAD.X R7, R5, 0x1, R71, P6 ;  /* 0x0000000105077824 */ /* 0x000fe200030e0647 */
[----:B---3--:R-:W-:Y:S02]  /*4c570*/  ISETP.LT.AND P6, PT, R67, UR8, !P0 ;  /* 0x0000000843007c0c */ /* 0x008fe4000c7c1270 */
[----:B------:R-:W-:Y:S02]  /*4c580*/  PRMT R12, R15, 0x9910, RZ ;  /* 0x000099100f0c7816 */ /* 0x000fe400000000ff */
[----:B------:R-:W-:Y:S01]  /*4c590*/  PRMT R14, R14, 0x9910, RZ ;  /* 0x000099100e0e7816 */ /* 0x000fe200000000ff */
[----:B------:R0:W-:Y:S01]  /*4c5a0*/  @P5 STG.E.U8 desc[UR14][R10.64], R16 ;  /* 0x000000100a005986 */ /* 0x0001e2000c10110e */
[----:B------:R-:W-:Y:S01]  /*4c5b0*/  SHF.R.S32.HI R12, RZ, 0x8, R12 ;  /* 0x00000008ff0c7819 */ /* 0x000fe2000001140c */
[----:B------:R-:W3:Y:S04]  /*4c5c0*/  LDCU UR8, c[0x0][0x398] ;  /* 0x00007300ff0877ac */ /* 0x000ee80008000800 */
[----:B------:R-:W-:Y:S01]  /*4c5d0*/  @P3 STG.E.U8 desc[UR14][R8.64], R12 ;  /* 0x0000000c08003986 */ /* 0x000fe2000c10110e */
[----:B0-----:R-:W-:-:S02]  /*4c5e0*/  SHF.R.S32.HI R10, RZ, 0x8, R14 ;  /* 0x00000008ff0a7819 */ /* 0x001fc4000001140e */
[----:B-1----:R-:W-:Y:S01]  /*4c5f0*/  ISETP.LT.AND P3, PT, R91, UR4, !P0 ;  /* 0x000000045b007c0c */ /* 0x002fe2000c761270 */
[----:B------:R-:W0:Y:S02]  /*4c600*/  LDCU UR4, c[0x0][0x39c] ;  /* 0x00007380ff0477ac */ /* 0x000e240008000800 */
[----:B------:R1:W-:Y:S01]  /*4c610*/  @P6 STG.E.U8 desc[UR14][R6.64], R10 ;  /* 0x0000000a06006986 */ /* 0x0003e2000c10110e */
[----:B--2---:R-:W-:Y:S01]  /*4c620*/  ISETP.LT.AND P0, PT, R89, UR6, !P0 ;  /* 0x0000000659007c0c */ /* 0x004fe2000c701270 */
[----:B------:R-:W2:Y:S01]  /*4c630*/  LDCU UR6, c[0x0][0x39c] ;  /* 0x00007380ff0677ac */ /* 0x000ea20008000800 */
[----:B------:R-:W-:Y:S02]  /*4c640*/  PRMT R11, R16, 0x9910, RZ ;  /* 0x00009910100b7816 */ /* 0x000fe400000000ff */
[----:B-1----:R-:W-:Y:S02]  /*4c650*/  IADD3 R6, P5, PT, R4, R68, RZ ;  /* 0x0000004404067210 */ /* 0x002fe40007fbe0ff */
[----:B------:R-:W-:-:S03]  /*4c660*/  PRMT R10, R13, 0x9910, RZ ;  /* 0x000099100d0a7816 */ /* 0x000fc600000000ff */
[C---:B------:R-:W-:Y:S01]  /*4c670*/  IMAD.X R7, R5.reuse, 0x1, R3, P5 ;  /* 0x0000000105077824 */ /* 0x040fe200028e0603 */
[C---:B------:R-:W-:Y:S02]  /*4c680*/  IADD3 R8, P5, PT, R4.reuse, R70, RZ ;  /* 0x0000004604087210 */ /* 0x040fe40007fbe0ff */
[----:B------:R-:W-:Y:S01]  /*4c690*/  SHF.R.S32.HI R10, RZ, 0x8, R10 ;  /* 0x00000008ff0a7819 */ /* 0x000fe2000001140a */
[----:B------:R-:W-:Y:S01]  /*4c6a0*/  VIADD R4, R4, UR28 ;  /* 0x0000001c04047c36 */ /* 0x000fe20008000000 */
[----:B------:R-:W-:Y:S01]  /*4c6b0*/  SHF.R.S32.HI R11, RZ, 0x8, R11 ;  /* 0x00000008ff0b7819 */ /* 0x000fe2000001140b */
[----:B------:R-:W-:Y:S02]  /*4c6c0*/  IMAD.X R9, R5, 0x1, R69, P5 ;  /* 0x0000000105097824 */ /* 0x000fe400028e0645 */
[----:B------:R-:W-:Y:S04]  /*4c6d0*/  @P3 STG.E.U8 desc[UR14][R6.64], R10 ;  /* 0x0000000a06003986 */ /* 0x000fe8000c10110e */
[----:B------:R1:W-:Y:S01]  /*4c6e0*/  @P0 STG.E.U8 desc[UR14][R8.64], R11 ;  /* 0x0000000b08000986 */ /* 0x0003e2000c10110e */
[----:B------:R-:W-:-:S02]  /*4c6f0*/  IADD3 R12, P0, PT, R4, R0, RZ ;  /* 0x00000000040c7210 */ /* 0x000fc40007f1e0ff */
[----:B-1----:R-:W-:-:S05]  /*4c700*/  SHF.R.S32.HI R8, RZ, 0x1f, R4 ;  /* 0x0000001fff087819 */ /* 0x002fca0000011404 */
[----:B------:R-:W-:Y:S01]  /*4c710*/  IMAD.X R13, R8, 0x1, R72, P0 ;  /* 0x00000001080d7824 */ /* 0x000fe200000e0648 */
[----:B---3--:R-:W-:Y:S02]  /*4c720*/  ISETP.LT.AND P0, PT, R66, UR8, !P2 ;  /* 0x0000000842007c0c */ /* 0x008fe4000d701270 */
[----:B----4-:R-:W-:-:S11]  /*4c730*/  F2FP.SATFINITE.E4M3.F32.PACK_AB_MERGE_C R17, R82, R81, RZ ;  /* 0x000000515211723e */ /* 0x010fd600048070ff */
[----:B------:R1:W-:Y:S01]  /*4c740*/  @P0 STG.E.U8 desc[UR14][R12.64], R73 ;  /* 0x000000490c000986 */ /* 0x0003e2000c10110e */
[C---:B------:R-:W-:Y:S01]  /*4c750*/  IADD3 R6, P5, PT, R4.reuse, R2, RZ ;  /* 0x0000000204067210 */ /* 0x040fe20007fbe0ff */
[C---:B------:R-:W-:Y:S01]  /*4c760*/  VIADD R5, R4.reuse, UR28 ;  /* 0x0000001c04057c36 */ /* 0x040fe20008000000 */
[C---:B------:R-:W-:Y:S01]  /*4c770*/  IADD3 R14, P3, PT, R4.reuse, R68, RZ ;  /* 0x00000044040e7210 */ /* 0x040fe20007f7e0ff */
[----:B------:R-:W3:Y:S01]  /*4c780*/  LDL.LU R81, [R1+0x140] ;  /* 0x0001400001517983 */ /* 0x000ee20000300800 */
[----:B------:R-:W-:Y:S01]  /*4c790*/  IADD3 R10, P6, PT, R4, R70, RZ ;  /* 0x00000046040a7210 */ /* 0x000fe20007fde0ff */
[----:B------:R-:W4:Y:S02]  /*4c7a0*/  LDCU UR8, c[0x0][0x398] ;  /* 0x00007300ff0877ac */ /* 0x000f240008000800 */
[----:B------:R-:W3:Y:S01]  /*4c7b0*/  LDL.LU R82, [R1+0x144] ;  /* 0x0001440001527983 */ /* 0x000ee20000300800 */
[----:B-1----:R-:W-:-:S03]  /*4c7c0*/  F2FP.SATFINITE.E4M3.F32.PACK_AB_MERGE_C R13, R84, R83, RZ ;  /* 0x00000053540d723e */ /* 0x002fc600048070ff */
[----:B------:R-:W3:Y:S04]  /*4c7d0*/  LDL.LU R83, [R1+0x40] ;  /* 0x0000400001537983 */ /* 0x000ee80000300800 */
[----:B------:R-:W3:Y:S01]  /*4c7e0*/  LDL.LU R84, [R1+0x44] ;  /* 0x0000440001547983 */ /* 0x000ee20000300800 */
[C---:B------:R-:W-:Y:S01]  /*4c7f0*/  IMAD.X R7, R8.reuse, 0x1, R71, P5 ;  /* 0x0000000108077824 */ /* 0x040fe200028e0647 */
[----:B------:R-:W-:Y:S01]  /*4c800*/  SHF.R.S32.HI R16, RZ, 0x1f, R5 ;  /* 0x0000001fff107819 */ /* 0x000fe20000011405 */
[C---:B------:R-:W-:Y:S01]  /*4c810*/  IMAD.X R15, R8.reuse, 0x1, R3, P3 ;  /* 0x00000001080f7824 */ /* 0x040fe200018e0603 */
[----:B------:R-:W-:Y:S01]  /*4c820*/  ISETP.LT.AND P5, PT, R67, UR10, !P2 ;  /* 0x0000000a43007c0c */ /* 0x000fe2000d7a1270 */
[----:B------:R-:W-:Y:S01]  /*4c830*/  IMAD.X R11, R8, 0x1, R69, P6 ;  /* 0x00000001080b7824 */ /* 0x000fe200030e0645 */
[----:B------:R-:W-:Y:S01]  /*4c840*/  IADD3 R8, P3, PT, R5, R0, RZ ;  /* 0x0000000005087210 */ /* 0x000fe20007f7e0ff */
[----:B------:R-:W-:Y:S01]  /*4c850*/  VIADD R4, R88, 0x10 ;  /* 0x0000001058047836 */ /* 0x000fe20000000000 */
[----:B------:R-:W-:Y:S01]  /*4c860*/  PRMT R12, R73, 0x9910, RZ ;  /* 0x00009910490c7816 */ /* 0x000fe200000000ff */
[----:B------:R-:W1:Y:S02]  /*4c870*/  LDCU UR10, c[0x0][0x398] ;  /* 0x00007300ff0a77ac */ /* 0x000e640008000800 */
[----:B------:R-:W-:Y:S01]  /*4c880*/  IMAD.X R9, R16, 0x1, R72, P3 ;  /* 0x0000000110097824 */ /* 0x000fe200018e0648 */
[----:B0-----:R-:W-:Y:S01]  /*4c890*/  ISETP.GE.AND P3, PT, R4, UR4, PT ;  /* 0x0000000404007c0c */ /* 0x001fe2000bf66270 */
[----:B------:R-:W-:Y:S01]  /*4c8a0*/  VIADD R4, R88, 0x11 ;  /* 0x0000001158047836 */ /* 0x000fe20000000000 */
[----:B------:R-:W0:Y:S03]  /*4c8b0*/  LDCU UR4, c[0x0][0x398] ;  /* 0x00007300ff0477ac */ /* 0x000e260008000800 */
[----:B------:R1:W-:Y:S01]  /*4c8c0*/  @P5 STG.E.U8 desc[UR14][R6.64], R17 ;  /* 0x0000001106005986 */ /* 0x0003e2000c10110e */
[----:B--2---:R-:W-:Y:S01]  /*4c8d0*/  ISETP.GE.AND P0, PT, R4, UR6, PT ;  /* 0x0000000604007c0c */ /* 0x004fe2000bf06270 */
[----:B------:R-:W2:Y:S01]  /*4c8e0*/  LDCU UR6, c[0x0][0x398] ;  /* 0x00007300ff0677ac */ /* 0x000ea20008000800 */
[----:B------:R-:W-:-:S02]  /*4c8f0*/  ISETP.LT.AND P6, PT, R91, UR12, !P2 ;  /* 0x0000000c5b007c0c */ /* 0x000fc4000d7c1270 */
[----:B------:R-:W-:Y:S01]  /*4c900*/  ISETP.LT.AND P2, PT, R89, UR16, !P2 ;  /* 0x0000001059007c0c */ /* 0x000fe2000d741270 */
[----:B------:R-:W0:Y:S01]  /*4c910*/  LDCU UR12, c[0x0][0x398] ;  /* 0x00007300ff0c77ac */ /* 0x000e220008000800 */
[----:B-1----:R-:W-:Y:S01]  /*4c920*/  IADD3 R6, P5, PT, R5, R2, RZ ;  /* 0x0000000205067210 */ /* 0x002fe20007fbe0ff */
[----:B------:R-:W1:Y:S04]  /*4c930*/  LDCU UR16, c[0x0][0x398] ;  /* 0x00007300ff1077ac */ /* 0x000e680008000800 */
[----:B------:R-:W-:Y:S01]  /*4c940*/  IMAD.X R7, R16, 0x1, R71, P5 ;  /* 0x0000000110077824 */ /* 0x000fe200028e0647 */
[----:B----4-:R-:W-:Y:S02]  /*4c950*/  ISETP.LT.AND P5, PT, R66, UR8, !P4 ;  /* 0x0000000842007c0c */ /* 0x010fe4000e7a1270 */
[----:B------:R-:W-:Y:S01]  /*4c960*/  F2FP.SATFINITE.E4M3.F32.PACK_AB_MERGE_C R18, R19, R18, RZ ;  /* 0x000000121312723e */ /* 0x000fe200048070ff */
[----:B------:R4:W-:Y:S01]  /*4c970*/  @P6 STG.E.U8 desc[UR14][R14.64], R13 ;  /* 0x0000000d0e006986 */ /* 0x0009e2000c10110e */
[----:B------:R-:W-:Y:S01]  /*4c980*/  SHF.R.S32.HI R12, RZ, 0x8, R12 ;  /* 0x00000008ff0c7819 */ /* 0x000fe2000001140c */
[----:B------:R-:W1:Y:S01]  /*4c990*/  LDCU UR8, c[0x0][0x398] ;  /* 0x00007300ff0877ac */ /* 0x000e620008000800 */
[----:B0-----:R-:W-:Y:S01]  /*4c9a0*/  ISETP.LT.AND P6, PT, R67, UR4, !P4 ;  /* 0x0000000443007c0c */ /* 0x001fe2000e7c1270 */
[----:B------:R0:W-:Y:S01]  /*4c9b0*/  @P2 STG.E.U8 desc[UR14][R10.64], R18 ;  /* 0x000000120a002986 */ /* 0x0001e2000c10110e */
[----:B--2---:R-:W-:Y:S01]  /*4c9c0*/  ISETP.LT.AND P2, PT, R91, UR6, !P4 ;  /* 0x000000065b007c0c */ /* 0x004fe2000e741270 */
[----:B------:R-:W2:Y:S01]  /*4c9d0*/  LDCU UR4, c[0x0][0x39c] ;  /* 0x00007380ff0477ac */ /* 0x000ea20008000800 */
[----:B------:R-:W-:-:S03]  /*4c9e0*/  PRMT R4, R17, 0x9910, RZ ;  /* 0x0000991011047816 */ /* 0x000fc600000000ff */
[----:B------:R-:W-:Y:S01]  /*4c9f0*/  @P5 STG.E.U8 desc[UR14][R8.64], R12 ;  /* 0x0000000c08005986 */ /* 0x000fe2000c10110e */
[----:B----4-:R-:W-:Y:S01]  /*4ca00*/  PRMT R13, R13, 0x9910, RZ ;  /* 0x000099100d0d7816 */ /* 0x010fe200000000ff */
[----:B------:R-:W4:Y:S01]  /*4ca10*/  LDCU UR6, c[0x0][0x39c] ;  /* 0x00007380ff0677ac */ /* 0x000f220008000800 */
[----:B0-----:R-:W-:Y:S02]  /*4ca20*/  IADD3 R10, P5, PT, R5, R68, RZ ;  /* 0x00000044050a7210 */ /* 0x001fe40007fbe0ff */
[----:B------:R-:W-:Y:S02]  /*4ca30*/  SHF.R.S32.HI R4, RZ, 0x8, R4 ;  /* 0x00000008ff047819 */ /* 0x000fe40000011404 */
[----:B------:R-:W-:Y:S01]  /*4ca40*/  SHF.R.S32.HI R13, RZ, 0x8, R13 ;  /* 0x00000008ff0d7819 */ /* 0x000fe2000001140d */
[----:B------:R-:W-:Y:S01]  /*4ca50*/  IMAD.X R11, R16, 0x1, R3, P5 ;  /* 0x00000001100b7824 */ /* 0x000fe200028e0603 */
[----:B-----5:R-:W-:Y:S01]  /*4ca60*/  F2FP.SATFINITE.E4M3.F32.PACK_AB_MERGE_C R14, R80, R79, RZ ;  /* 0x0000004f500e723e */ /* 0x020fe200048070ff */
[----:B------:R-:W-:Y:S04]  /*4ca70*/  @P6 STG.E.U8 desc[UR14][R6.64], R4 ;  /* 0x0000000406006986 */ /* 0x000fe8000c10110e */
[----:B------:R3:W-:Y:S04]  /*4ca80*/  @P2 STG.E.U8 desc[UR14][R10.64], R13 ;  /* 0x0000000d0a002986 */ /* 0x0007e8000c10110e */
[----:B------:R-:W5:Y:S04]  /*4ca90*/  LDL.LU R79, [R1+0x248] ;  /* 0x00024800014f7983 */ /* 0x000f680000300800 */
[----:B------:R-:W5:Y:S01]  /*4caa0*/  LDL.LU R80, [R1+0x24c] ;  /* 0x00024c0001507983 */ /* 0x000f620000300800 */
[----:B---3--:R-:W-:-:S03]  /*4cab0*/  F2FP.SATFINITE.E4M3.F32.PACK_AB_MERGE_C R13, R82, R81, RZ ;  /* 0x00000051520d723e */ /* 0x008fc600048070ff */
[----:B------:R-:W3:Y:S04]  /*4cac0*/  LDL.LU R81, [R1+0x148] ;  /* 0x0001480001517983 */ /* 0x000ee80000300800 */
[----:B------:R-:W3:Y:S01]  /*4cad0*/  LDL.LU R82, [R1+0x14c] ;  /* 0x00014c0001527983 */ /* 0x000ee20000300800 */
[----:B------:R-:W-:-:S03]  /*4cae0*/  F2FP.SATFINITE.E4M3.F32.PACK_AB_MERGE_C R11, R84, R83, RZ ;  /* 0x00000053540b723e */ /* 0x000fc600048070ff */
[----:B------:R-:W3:Y:S04]  /*4caf0*/  LDL.LU R83, [R1+0x48] ;  /* 0x0000480001537983 */ /* 0x000ee80000300800 */
[----:B------:R-:W3:Y:S01]  /*4cb00*/  LDL.LU R84, [R1+0x4c] ;  /* 0x00004c0001547983 */ /* 0x000ee20000300800 */
[----:B------:R-:W-:Y:S01]  /*4cb10*/  PRMT R18, R18, 0x9910, RZ ;  /* 0x0000991012127816 */ /* 0x000fe200000000ff */
[----:B------:R-:W-:Y:S01]  /*4cb20*/  VIADD R4, R5, UR28 ;  /* 0x0000001c05047c36 */ /* 0x000fe20008000000 */
[----:B------:R-:W-:Y:S01]  /*4cb30*/  ISETP.LT.AND P4, PT, R89, UR10, !P4 ;  /* 0x0000000a59007c0c */ /* 0x000fe2000e781270 */
[----:B------:R-:W0:Y:S01]  /*4cb40*/  LDCU UR10, c[0x0][0x398] ;  /* 0x00007300ff0a77ac */ /* 0x000e220008000800 */
[----:B------:R-:W-:Y:S01]  /*4cb50*/  IADD3 R8, P6, PT, R5, R70, RZ ;  /* 0x0000004605087210 */ /* 0x000fe20007fde0ff */
[----:B------:R-:W-:Y:S01]  /*4cb60*/  IMAD.MOV.U32 R5, RZ, RZ, R18 ;  /* 0x000000ffff057224 */ /* 0x000fe200078e0012 */
[----:B-1----:R-:W-:Y:S01]  /*4cb70*/  ISETP.LT.AND P5, PT, R66, UR8, !P3 ;  /* 0x0000000842007c0c */ /* 0x002fe2000dfa1270 */
[----:B------:R-:W1:Y:S01]  /*4cb80*/  LDCU UR8, c[0x0][0x398] ;  /* 0x00007300ff0877ac */ /* 0x000e620008000800 */
[----:B------:R-:W-:Y:S01]  /*4cb90*/  SHF.R.S32.HI R12, RZ, 0x1f, R4 ;  /* 0x0000001fff0c7819 */ /* 0x000fe20000011404 */
[----:B------:R-:W-:Y:S01]  /*4cba0*/  IMAD.X R9, R16, 0x1, R69, P6 ;  /* 0x0000000110097824 */ /* 0x000fe200030e0645 */
[----:B------:R-:W-:Y:S01]  /*4cbb0*/  IADD3 R6, P6, PT, R4, R0, RZ ;  /* 0x0000000004067210 */ /* 0x000fe20007fde0ff */
[----:B------:R-:W3:Y:S01]  /*4cbc0*/  LDL.LU R75, [R1+0x250] ;  /* 0x00025000014b7983 */ /* 0x000ee20000300800 */
[----:B------:R-:W-:-:S03]  /*4cbd0*/  SHF.R.S32.HI R5, RZ, 0x8, R5 ;  /* 0x00000008ff057819 */ /* 0x000fc60000011405 */
[----:B------:R-:W-:Y:S01]  /*4cbe0*/  IMAD.X R7, R12, 0x1, R72, P6 ;  /* 0x000000010c077824 */ /* 0x000fe200030e0648 */
[----:B------:R-:W-:Y:S01]  /*4cbf0*/  ISETP.LT.AND P2, PT, R67, UR12, !P3 ;  /* 0x0000000c43007c0c */ /* 0x000fe2000df41270 */
[----:B------:R0:W-:Y:S01]  /*4cc00*/  @P4 STG.E.U8 desc[UR14][R8.64], R5 ;  /* 0x0000000508004986 */ /* 0x0001e2000c10110e */
[----:B------:R-:W-:Y:S01]  /*4cc10*/  F2FP.SATFINITE.E4M3.F32.PACK_AB_MERGE_C R20, R21, R20, RZ ;  /* 0x000000141514723e */ /* 0x000fe200048070ff */
[----:B------:R-:W2:Y:S02]  /*4cc20*/  LDCU UR12, c[0x0][0x398] ;  /* 0x00007300ff0c77ac */ /* 0x000ea40008000800 */
[----:B------:R4:W-:Y:S01]  /*4cc30*/  @P5 STG.E.U8 desc[UR14][R6.64], R14 ;  /* 0x0000000e06005986 */ /* 0x0009e2000c10110e */
[----:B------:R-:W-:Y:S01]  /*4cc40*/  ISETP.LT.AND P5, PT, R91, UR16, !P3 ;  /* 0x000000105b007c0c */ /* 0x000fe2000dfa1270 */
[----:B------:R-:W3:Y:S02]  /*4cc50*/  LDCU UR16, c[0x0][0x398] ;  /* 0x00007300ff1077ac */ /* 0x000ee40008000800 */
[----:B------:R-:W3:Y:S01]  /*4cc60*/  LDL.LU R76, [R1+0x254] ;  /* 0x00025400014c7983 */ /* 0x000ee20000300800 */
[----:B0-----:R-:W-:Y:S01]  /*4cc70*/  IADD3 R8, P6, PT, R4, R2, RZ ;  /* 0x0000000204087210 */ /* 0x001fe20007fde0ff */
[----:B------:R-:W-:Y:S01]  /*4cc80*/  VIADD R5, R88, 0x12 ;  /* 0x0000001258057836 */ /* 0x000fe20000000000 */
[----:B-1----:R-:W-:Y:S01]  /*4cc90*/  ISETP.LT.AND P3, PT, R89, UR8, !P3 ;  /* 0x0000000859007c0c */ /* 0x002fe2000df61270 */
[----:B------:R-:W3:Y:S01]  /*4cca0*/  LDL.LU R77, [R1+0x150] ;  /* 0x00015000014d7983 */ /* 0x000ee20000300800 */
[----:B------:R-:W0:Y:S01]  /*4ccb0*/  LDCU UR8, c[0x0][0x398] ;  /* 0x00007300ff0877ac */ /* 0x000e220008000800 */
[----:B------:R-:W-:Y:S01]  /*4ccc0*/  IMAD.X R9, R12, 0x1, R71, P6 ;  /* 0x000000010c097824 */ /* 0x000fe200030e0647 */
[----:B----4-:R-:W-:Y:S01]  /*4ccd0*/  IADD3 R6, P6, PT, R4, R68, RZ ;  /* 0x0000004404067210 */ /* 0x010fe20007fde0ff */
[----:B------:R-:W4:Y:S01]  /*4cce0*/  LDL.LU R78, [R1+0x154] ;  /* 0x00015400014e7983 */ /* 0x000f220000300800 */
[----:B--2---:R-:W-:Y:S01]  /*4ccf0*/  ISETP.GE.AND P4, PT, R5, UR4, PT ;  /* 0x0000000405007c0c */ /* 0x004fe2000bf86270 */
[----:B------:R-:W-:Y:S01]  /*4cd00*/  VIADD R5, R88, 0x13 ;  /* 0x0000001358057836 */ /* 0x000fe20000000000 */
[----:B------:R-:W1:Y:S01]  /*4cd10*/  LDCU UR4, c[0x0][0x398] ;  /* 0x00007300ff0477ac */ /* 0x000e620008000800 */
[----:B------:R-:W-:Y:S01]  /*4cd20*/  IMAD.X R7, R12, 0x1, R3, P6 ;  /* 0x000000010c077824 */ /* 0x000fe200030e0603 */
[----:B------:R2:W-:Y:S02]  /*4cd30*/  @P2 STG.E.U8 desc[UR14][R8.64], R13 ;  /* 0x0000000d08002986 */ /* 0x0005e4000c10110e */
[----:B------:R-:W-:Y:S01]  /*4cd40*/  ISETP.GE.AND P2, PT, R5, UR6, PT ;  /* 0x0000000605007c0c */ /* 0x000fe2000bf46270 */
[----:B------:R-:W-:Y:S01]  /*4cd50*/  VIADD R5, R4, UR28 ;  /* 0x0000001c04057c36 */ /* 0x000fe20008000000 */
[----:B------:R0:W-:Y:S01]  /*4cd60*/  @P5 STG.E.U8 desc[UR14][R6.64], R11 ;  /* 0x0000000b06005986 */ /* 0x0001e2000c10110e */
[----:B------:R-:W-:Y:S01]  /*4cd70*/  ISETP.LT.AND P5, PT, R66, UR10, !P0 ;  /* 0x0000000a42007c0c */ /* 0x000fe2000c7a1270 */
[----:B------:R-:W1:Y:S01]  /*4cd80*/  LDCU UR6, c[0x0][0x398] ;  /* 0x00007300ff0677ac */ /* 0x000e620008000800 */
[----:B--2---:R-:W-:Y:S01]  /*4cd90*/  IADD3 R8, P6, PT, R4, R70, RZ ;  /* 0x0000004604087210 */ /* 0x004fe20007fde0ff */
[----:B------:R-:W2:Y:S01]  /*4cda0*/  LDCU UR10, c[0x0][0x398] ;  /* 0x00007300ff0a77ac */ /* 0x000ea20008000800 */
[----:B------:R-:W-:-:S03]  /*4cdb0*/  SHF.R.S32.HI R10, RZ, 0x1f, R5 ;  /* 0x0000001fff0a7819 */ /* 0x000fc60000011405 */
[----:B------:R-:W-:Y:S01]  /*4cdc0*/  IMAD.X R9, R12, 0x1, R69, P6 ;  /* 0x000000010c097824 */ /* 0x000fe200030e0645 */
[----:B0-----:R-:W-:Y:S02]  /*4cdd0*/  IADD3 R6, P6, PT, R5, R0, RZ ;  /* 0x0000000005067210 */ /* 0x001fe40007fde0ff */
[----:B------:R-:W-:-:S03]  /*4cde0*/  PRMT R4, R14, 0x9910, RZ ;  /* 0x000099100e047816 */ /* 0x000fc600000000ff */
[----:B------:R-:W-:Y:S01]  /*4cdf0*/  IMAD.X R7, R10, 0x1, R72, P6 ;  /* 0x000000010a077824 */ /* 0x000fe200030e0648 */
[----:B------:R-:W-:Y:S02]  /*4ce00*/  SHF.R.S32.HI R4, RZ, 0x8, R4 ;  /* 0x00000008ff047819 */ /* 0x000fe40000011404 */
[----:B------:R-:W-:Y:S01]  /*4ce10*/  PRMT R13, R13, 0x9910, RZ ;  /* 0x000099100d0d7816 */ /* 0x000fe200000000ff */
[----:B------:R-:W-:Y:S01]  /*4ce20*/  @P3 STG.E.U8 desc[UR14][R8.64], R20 ;  /* 0x0000001408003986 */ /* 0x000fe2000c10110e */
[----:B-----5:R-:W-:-:S03]  /*4ce30*/  F2FP.SATFINITE.E4M3.F32.PACK_AB_MERGE_C R14, R80, R79, RZ ;  /* 0x0000004f500e723e */ /* 0x020fc600048070ff */
[----:B------:R0:W-:Y:S04]  /*4ce40*/  @P5 STG.E.U8 desc[UR14][R6.64], R4 ;  /* 0x0000000406005986 */ /* 0x0001e8000c10110e */
[----:B------:R-:W5:Y:S04]  /*4ce50*/  LDL.LU R79, [R1+0x258] ;  /* 0x00025800014f7983 */ /* 0x000f680000300800 */
[----:B------:R-:W5:Y:S01]  /*4ce60*/  LDL.LU R80, [R1+0x25c] ;  /* 0x00025c0001507983 */ /* 0x000f620000300800 */
[----:B0-----:R-:W-:Y:S01]  /*4ce70*/  PRMT R4, R11, 0x9910, RZ ;  /* 0x000099100b047816 */ /* 0x001fe200000000ff */
[----:B------:R-:W-:Y:S01]  /*4ce80*/  IMAD.MOV.U32 R11, RZ, RZ, R13 ;  /* 0x000000ffff0b7224 */ /* 0x000fe200078e000d */
[----:B---3--:R-:W-:-:S02]  /*4ce90*/  F2FP.SATFINITE.E4M3.F32.PACK_AB_MERGE_C R12, R82, R81, RZ ;  /* 0x00000051520c723e */ /* 0x008fc400048070ff */
[----:B------:R-:W3:Y:S04]  /*4cea0*/  LDL.LU R81, [R1+0x158] ;  /* 0x0001580001517983 */ /* 0x000ee80000300800 */
[----:B------:R-:W3:Y:S01]  /*4ceb0*/  LDL.LU R82, [R1+0x15c] ;  /* 0x00015c0001527983 */ /* 0x000ee20000300800 */
[----:B------:R-:W-:-:S03]  /*4cec0*/  F2FP.SATFINITE.E4M3.F32.PACK_AB_MERGE_C R13, R84, R83, RZ ;  /* 0x00000053540d723e */ /* 0x000fc600048070ff */
[----:B------:R-:W3:Y:S04]  /*4ced0*/  LDL.LU R83, [R1+0x50] ;  /* 0x0000500001537983 */ /* 0x000ee80000300800 */
[----:B------:R-:W3:Y:S01]  /*4cee0*/  LDL.LU R84, [R1+0x54] ;  /* 0x0000540001547983 */ /* 0x000ee20000300800 */
[----:B------:R-:W-:Y:S02]  /*4cef0*/  IADD3 R8, P6, PT, R5, R2, RZ ;  /* 0x0000000205087210 */ /* 0x000fe40007fde0ff */
[----:B-1----:R-:W-:Y:S01]  /*4cf00*/  ISETP.LT.AND P5, PT, R67, UR4, !P0 ;  /* 0x0000000443007c0c */ /* 0x002fe2000c7a1270 */
[----:B------:R-:W0:Y:S01]  /*4cf10*/  LDCU UR4, c[0x0][0x39c] ;  /* 0x00007380ff0477ac */ /* 0x000e220008000800 */
[----:B------:R-:W-:Y:S01]  /*4cf20*/  ISETP.LT.AND P3, PT, R91, UR6, !P0 ;  /* 0x000000065b007c0c */ /* 0x000fe2000c761270 */
[----:B------:R-:W-:Y:S01]  /*4cf30*/  IMAD.X R9, R10, 0x1, R71, P6 ;  /* 0x000000010a097824 */ /* 0x000fe200030e0647 */
[----:B------:R-:W-:Y:S01]  /*4cf40*/  IADD3 R6, P6, PT, R5, R68, RZ ;  /* 0x0000004405067210 */ /* 0x000fe20007fde0ff */
[----:B------:R-:W1:Y:S01]  /*4cf50*/  LDCU UR6, c[0x0][0x398] ;  /* 0x00007300ff0677ac */ /* 0x000e620008000800 */
[----:B------:R-:W-:-:S02]  /*4cf60*/  SHF.R.S32.HI R11, RZ, 0x8, R11 ;  /* 0x00000008ff0b7819 */ /* 0x000fc4000001140b */
[----:B------:R-:W-:Y:S01]  /*4cf70*/  SHF.R.S32.HI R4, RZ, 0x8, R4 ;  /* 0x00000008ff047819 */ /* 0x000fe20000011404 */
[----:B------:R-:W-:Y:S01]  /*4cf80*/  IMAD.X R7, R10, 0x1, R3, P6 ;  /* 0x000000010a077824 */ /* 0x000fe200030e0603 */
[----:B------:R-:W-:Y:S01]  /*4cf90*/  ISETP.LT.AND P0, PT, R89, UR8, !P0 ;  /* 0x0000000859007c0c */ /* 0x000fe2000c701270 */
[----:B------:R-:W0:Y:S02]  /*4cfa0*/  LDCU UR8, c[0x0][0x398] ;  /* 0x00007300ff0877ac */ /* 0x000e240008000800 */
[----:B------:R1:W-:Y:S04]  /*4cfb0*/  @P5 STG.E.U8 desc[UR14][R8.64], R11 ;  /* 0x0000000b08005986 */ /* 0x0003e8000c10110e */
[----:B------:R0:W-:Y:S01]  /*4cfc0*/  @P3 STG.E.U8 desc[UR14][R6.64], R4 ;  /* 0x0000000406003986 */ /* 0x0001e2000c10110e */
[----:B--2---:R-:W-:Y:S01]  /*4cfd0*/  ISETP.LT.AND P5, PT, R66, UR10, !P4 ;  /* 0x0000000a42007c0c */ /* 0x004fe2000e7a1270 */
[----:B------:R-:W2:Y:S01]  /*4cfe0*/  LDCU UR10, c[0x0][0x398] ;  /* 0x00007300ff0a77ac */ /* 0x000ea20008000800 */
[----:B-1----:R-:W-:-:S02]  /*4cff0*/  IADD3 R8, P3, PT, R5, R70, RZ ;  /* 0x0000004605087210 */ /* 0x002fc40007f7e0ff */
[----:B------:R-:W-:Y:S01]  /*4d000*/  PRMT R11, R20, 0x9910, RZ ;  /* 0x00009910140b7816 */ /* 0x000fe200000000ff */
[----:B0-----:R-:W-:Y:S02]  /*4d010*/  VIADD R4, R5, UR28 ;  /* 0x0000001c05047c36 */ /* 0x001fe40008000000 */
[----:B------:R-:W-:Y:S02]  /*4d020*/  VIADD R7, R88, 0x14 ;  /* 0x0000001458077836 */ /* 0x000fe40000000000 */
[----:B------:R-:W-:Y:S01]  /*4d030*/  IMAD.X R9, R10, 0x1, R69, P3 ;  /* 0x000000010a097824 */ /* 0x000fe200018e0645 */
[----:B------:R-:W-:Y:S02]  /*4d040*/  SHF.R.S32.HI R5, RZ, 0x1f, R4 ;  /* 0x0000001fff057819 */ /* 0x000fe40000011404 */
[----:B------:R-:W-:Y:S02]  /*4d050*/  IADD3 R6, P6, PT, R4, R0, RZ ;  /* 0x0000000004067210 */ /* 0x000fe40007fde0ff */
[----:B------:R-:W-:-:S02]  /*4d060*/  SHF.R.S32.HI R10, RZ, 0x8, R11 ;  /* 0x00000008ff0a7819 */ /* 0x000fc4000001140b */
[----:B------:R-:W-:Y:S01]  /*4d070*/  ISETP.GE.AND P3, PT, R7, UR4, PT ;  /* 0x0000000407007c0c */ /* 0x000fe2000bf66270 */
[----:B------:R-:W-:Y:S01]  /*4d080*/  IMAD.X R7, R5, 0x1, R72, P6 ;  /* 0x0000000105077824 */ /* 0x000fe200030e0648 */
[----:B------:R-:W-:Y:S01]  /*4d090*/  F2FP.SATFINITE.E4M3.F32.PACK_AB_MERGE_C R22, R23, R22, RZ ;  /* 0x000000161716723e */ /* 0x000fe200048070ff */
[----:B------:R0:W-:Y:S01]  /*4d0a0*/  @P0 STG.E.U8 desc[UR14][R8.64], R10 ;  /* 0x0000000a08000986 */ /* 0x0001e2000c10110e */
[----:B------:R-:W-:Y:S01]  /*4d0b0*/  ISETP.LT.AND P0, PT, R91, UR6, !P4 ;  /* 0x000000065b007c0c */ /* 0x000fe2000e701270 */
[----:B------:R-:W1:Y:S02]  /*4d0c0*/  LDCU UR6, c[0x0][0x39c] ;  /* 0x00007380ff0677ac */ /* 0x000e640008000800 */
[----:B------:R1:W-:Y:S01]  /*4d0d0*/  @P5 STG.E.U8 desc[UR14][R6.64], R14 ;  /* 0x0000000e06005986 */ /* 0x0003e2000c10110e */
[----:B------:R-:W-:Y:S01]  /*4d0e0*/  ISETP.LT.AND P5, PT, R67, UR12, !P4 ;  /* 0x0000000c43007c0c */ /* 0x000fe2000e7a1270 */
[----:B------:R-:W1:Y:S01]  /*4d0f0*/  LDCU UR12, c[0x0][0x398] ;  /* 0x00007300ff0c77ac */ /* 0x000e620008000800 */
[----:B------:R-:W2:Y:S01]  /*4d100*/  LDCU UR4, c[0x0][0x39c] ;  /* 0x00007380ff0477ac */ /* 0x000ea20008000800 */
[----:B0-----:R-:W-:-:S05]  /*4d110*/  IADD3 R10, P6, PT, R4, R2, RZ ;  /* 0x00000002040a7210 */ /* 0x001fca0007fde0ff */
[----:B------:R-:W-:Y:S01]  /*4d120*/  IMAD.X R11, R5, 0x1, R71, P6 ;  /* 0x00000001050b7824 */ /* 0x000fe200030e0647 */
[C---:B------:R-:W-:Y:S02]  /*4d130*/  IADD3 R8, P6, PT, R4.reuse, R68, RZ ;  /* 0x0000004404087210 */ /* 0x040fe40007fde0ff */
[----:B------:R-:W-:Y:S01]  /*4d140*/  ISETP.LT.AND P4, PT, R89, UR16, !P4 ;  /* 0x0000001059007c0c */ /* 0x000fe2000e781270 */
[----:B------:R-:W0:Y:S02]  /*4d150*/  LDCU UR16, c[0x0][0x398] ;  /* 0x00007300ff1077ac */ /* 0x000e240008000800 */
[----:B------:R-:W-:Y:S01]  /*4d160*/  IMAD.X R9, R5, 0x1, R3, P6 ;  /* 0x0000000105097824 */ /* 0x000fe200030e0603 */
[C---:B-1----:R-:W-:Y:S01]  /*4d170*/  IADD3 R6, P6, PT, R4.reuse, R70, RZ ;  /* 0x0000004604067210 */ /* 0x042fe20007fde0ff */
[----:B------:R1:W-:Y:S01]  /*4d180*/  @P5 STG.E.U8 desc[UR14][R10.64], R12 ;  /* 0x0000000c0a005986 */ /* 0x0003e2000c10110e */
[----:B------:R-:W-:Y:S01]  /*4d190*/  VIADD R4, R4, UR28 ;  /* 0x0000001c04047c36 */ /* 0x000fe20008000000 */
[----:B------:R-:W-:-:S02]  /*4d1a0*/  PRMT R14, R14, 0x9910, RZ ;  /* 0x000099100e0e7816 */ /* 0x000fc400000000ff */
[----:B------:R-:W-:Y:S01]  /*4d1b0*/  IMAD.X R7, R5, 0x1, R69, P6 ;  /* 0x0000000105077824 */ /* 0x000fe200030e0645 */
[----:B------:R0:W-:Y:S01]  /*4d1c0*/  @P0 STG.E.U8 desc[UR14][R8.64], R13 ;  /* 0x0000000d08000986 */ /* 0x0001e2000c10110e */
[----:B------:R-:W-:Y:S01]  /*4d1d0*/  ISETP.LT.AND P0, PT, R66, UR8, !P2 ;  /* 0x0000000842007c0c */ /* 0x000fe2000d701270 */
[----:B------:R-:W3:Y:S01]  /*4d1e0*/  LDCU UR8, c[0x0][0x398] ;  /* 0x00007300ff0877ac */ /* 0x000ee20008000800 */
[----:B--2---:R-:W-:Y:S01]  /*4d1f0*/  ISETP.LT.AND P5, PT, R67, UR10, !P2 ;  /* 0x0000000a43007c0c */ /* 0x004fe2000d7a1270 */
[----:B------:R2:W-:Y:S01]  /*4d200*/  @P4 STG.E.U8 desc[UR14][R6.64], R22 ;  /* 0x0000001606004986 */ /* 0x0005e2000c10110e */
[----:B------:R-:W-:Y:S01]  /*4d210*/  SHF.R.S32.HI R5, RZ, 0x1f, R4 ;  /* 0x0000001fff057819 */ /* 0x000fe20000011404 */
[----:B------:R-:W3:Y:S01]  /*4d220*/  LDCU UR10, c[0x0][0x398] ;  /* 0x00007300ff0a77ac */ /* 0x000ee20008000800 */
[----:B-1----:R-:W-:Y:S01]  /*4d230*/  PRMT R11, R12, 0x9910, RZ ;  /* 0x000099100c0b7816 */ /* 0x002fe200000000ff */
[----:B------:R-:W-:Y:S01]  /*4d240*/  IMAD.MOV.U32 R12, RZ, RZ, R14 ;  /* 0x000000ffff0c7224 */ /* 0x000fe200078e000e */
[----:B0-----:R-:W-:-:S02]  /*4d250*/  IADD3 R8, P4, PT, R4, R0, RZ ;  /* 0x0000000004087210 */ /* 0x001fc40007f9e0ff */
[----:B--2---:R-:W-:-:S03]  /*4d260*/  IADD3 R6, P6, PT, R4, R2, RZ ;  /* 0x0000000204067210 */ /* 0x004fc60007fde0ff */
[C---:B------:R-:W-:Y:S01]  /*4d270*/  IMAD.X R9, R5.reuse, 0x1, R72, P4 ;  /* 0x0000000105097824 */ /* 0x040fe200020e0648 */
[----:B------:R-:W-:Y:S02]  /*4d280*/  SHF.R.S32.HI R12, RZ, 0x8, R12 ;  /* 0x00000008ff0c7819 */ /* 0x000fe4000001140c */
[----:B------:R-:W-:Y:S01]  /*4d290*/  SHF.R.S32.HI R11, RZ, 0x8, R11 ;  /* 0x00000008ff0b7819 */ /* 0x000fe2000001140b */
[----:B------:R-:W-:Y:S02]  /*4d2a0*/  IMAD.X R7, R5, 0x1, R71, P6 ;  /* 0x0000000105077824 */ /* 0x000fe400030e0647 */
[----:B------:R-:W-:Y:S04]  /*4d2b0*/  @P0 STG.E.U8 desc[UR14][R8.64], R12 ;  /* 0x0000000c08000986 */ /* 0x000fe8000c10110e */
[----:B------:R3:W-:Y:S02]  /*4d2c0*/  @P5 STG.E.U8 desc[UR14][R6.64], R11 ;  /* 0x0000000b06005986 */ /* 0x0007e4000c10110e */
[----:B---3--:R-:W-:-:S02]  /*4d2d0*/  F2FP.SATFINITE.E4M3.F32.PACK_AB_MERGE_C R11, R84, R83, RZ ;  /* 0x00000053540b723e */ /* 0x008fc400048070ff */
[----:B------:R-:W2:Y:S04]  /*4d2e0*/  LDL.LU R83, [R1+0x58] ;  /* 0x0000580001537983 */ /* 0x000ea80000300800 */
[----:B------:R-:W2:Y:S01]  /*4d2f0*/  LDL.LU R84, [R1+0x5c] ;  /* 0x00005c0001547983 */ /* 0x000ea20000300800 */
[----:B------:R-:W-:Y:S01]  /*4d300*/  ISETP.LT.AND P6, PT, R91, UR12, !P2 ;  /* 0x0000000c5b007c0c */ /* 0x000fe2000d7c1270 */
[----:B------:R-:W-:Y:S01]  /*4d310*/  VIADD R7, R88, 0x16 ;  /* 0x0000001658077836 */ /* 0x000fe20000000000 */
[----:B------:R-:W-:Y:S01]  /*4d320*/  IADD3 R6, P5, PT, R4, R68, RZ ;  /* 0x0000004404067210 */ /* 0x000fe20007fbe0ff */
[----:B------:R-:W-:Y:S01]  /*4d330*/  VIADD R10, R88, 0x15 ;  /* 0x00000015580a7836 */ /* 0x000fe20000000000 */
[----:B------:R-:W-:Y:S01]  /*4d340*/  PRMT R8, R13, 0x9910, RZ ;  /* 0x000099100d087816 */ /* 0x000fe200000000ff */
[----:B------:R-:W0:Y:S01]  /*4d350*/  LDCU UR12, c[0x0][0x398] ;  /* 0x00007300ff0c77ac */ /* 0x000e220008000800 */
[----:B------:R-:W-:Y:S01]  /*4d360*/  ISETP.GE.AND P0, PT, R7, UR6, PT ;  /* 0x0000000607007c0c */ /* 0x000fe2000bf06270 */
[----:B------:R-:W-:Y:S01]  /*4d370*/  IMAD.X R7, R5, 0x1, R3, P5 ;  /* 0x0000000105077824 */ /* 0x000fe200028e0603 */
[----:B------:R-:W-:Y:S01]  /*4d380*/  SHF.R.S32.HI R8, RZ, 0x8, R8 ;  /* 0x00000008ff087819 */ /* 0x000fe20000011408 */
[----:B------:R-:W1:Y:S01]  /*4d390*/  LDCU UR6, c[0x0][0x398] ;  /* 0x00007300ff0677ac */ /* 0x000e620008000800 */
[----:B------:R-:W-:-:S03]  /*4d3a0*/  ISETP.LT.AND P5, PT, R89, UR16, !P2 ;  /* 0x0000001059007c0c */ /* 0x000fc6000d7a1270 */
[----:B------:R3:W-:Y:S01]  /*4d3b0*/  @P6 STG.E.U8 desc[UR14][R6.64], R8 ;  /* 0x0000000806006986 */ /* 0x0007e2000c10110e */
[----:B------:R-:W-:Y:S01]  /*4d3c0*/  PRMT R9, R22, 0x9910, RZ ;  /* 0x0000991016097816 */ /* 0x000fe200000000ff */
[----:B------:R-:W0:Y:S03]  /*4d3d0*/  LDCU UR16, c[0x0][0x398] ;  /* 0x00007300ff1077ac */ /* 0x000e260008000800 */
[----:B------:R-:W-:Y:S02]  /*4d3e0*/  SHF.R.S32.HI R9, RZ, 0x8, R9 ;  /* 0x00000008ff097819 */ /* 0x000fe40000011409 */
[C---:B---3--:R-:W-:Y:S01]  /*4d3f0*/  IADD3 R6, P2, PT, R4.reuse, R70, RZ ;  /* 0x0000004604067210 */ /* 0x048fe20007f5e0ff */
[----:B------:R-:W-:-:S04]  /*4d400*/  VIADD R4, R4, UR28 ;  /* 0x0000001c04047c36 */ /* 0x000fc80008000000 */
[----:B------:R-:W-:Y:S01]  /*4d410*/  IMAD.X R7, R5, 0x1, R69, P2 ;  /* 0x0000000105077824 */ /* 0x000fe200010e0645 */
[----:B------:R-:W-:Y:S02]  /*4d420*/  SHF.R.S32.HI R5, RZ, 0x1f, R4 ;  /* 0x0000001fff057819 */ /* 0x000fe40000011404 */
[----:B------:R-:W-:Y:S02]  /*4d430*/  IADD3 R8, P6, PT, R4, R0, RZ ;  /* 0x0000000004087210 */ /* 0x000fe40007fde0ff */
[----:B------:R-:W-:Y:S01]  /*4d440*/  ISETP.LT.AND P2, PT, R66, UR8, !P3 ;  /* 0x0000000842007c0c */ /* 0x000fe2000df41270 */
[----:B------:R3:W-:Y:S01]  /*4d450*/  @P5 STG.E.U8 desc[UR14][R6.64], R9 ;  /* 0x0000000906005986 */ /* 0x0007e2000c10110e */
[----:B------:R-:W-:Y:S01]  /*4d460*/  ISETP.LT.AND P5, PT, R67, UR10, !P3 ;  /* 0x0000000a43007c0c */ /* 0x000fe2000dfa1270 */
[----:B------:R-:W0:Y:S01]  /*4d470*/  LDCU UR8, c[0x0][0x398] ;  /* 0x00007300ff0877ac */ /* 0x000e220008000800 */
[----:B------:R-:W-:Y:S02]  /*4d480*/  F2FP.SATFINITE.E4M3.F32.PACK_AB_MERGE_C R12, R76, R75, RZ ;  /* 0x0000004b4c0c723e */ /* 0x000fe400048070ff */
[----:B----4-:R-:W-:Y:S01]  /*4d490*/  F2FP.SATFINITE.E4M3.F32.PACK_AB_MERGE_C R13, R78, R77, RZ ;  /* 0x0000004d4e0d723e */ /* 0x010fe200048070ff */
[----:B------:R-:W4:Y:S01]  /*4d4a0*/  LDCU UR10, c[0x0][0x398] ;  /* 0x00007300ff0a77ac */ /* 0x000f220008000800 */
[----:B---3--:R-:W-:Y:S01]  /*4d4b0*/  IMAD.X R9, R5, 0x1, R72, P6 ;  /* 0x0000000105097824 */ /* 0x008fe200030e0648 */
[----:B------:R-:W-:-:S05]  /*4d4c0*/  IADD3 R6, P6, PT, R4, R2, RZ ;  /* 0x0000000204067210 */ /* 0x000fca0007fde0ff */
[----:B------:R-:W-:Y:S01]  /*4d4d0*/  IMAD.X R7, R5, 0x1, R71, P6 ;  /* 0x0000000105077824 */ /* 0x000fe200030e0647 */
[----:B-1----:R-:W-:Y:S01]  /*4d4e0*/  ISETP.LT.AND P6, PT, R91, UR6, !P3 ;  /* 0x000000065b007c0c */ /* 0x002fe2000dfc1270 */
[----:B------:R-:W-:Y:S01]  /*4d4f0*/  @P2 STG.E.U8 desc[UR14][R8.64], R12 ;  /* 0x0000000c08002986 */ /* 0x000fe2000c10110e */
[----:B------:R-:W-:Y:S01]  /*4d500*/  ISETP.GE.AND P4, PT, R10, UR4, PT ;  /* 0x000000040a007c0c */ /* 0x000fe2000bf86270 */
[----:B------:R-:W1:Y:S02]  /*4d510*/  LDCU UR4, c[0x0][0x39c] ;  /* 0x00007380ff0477ac */ /* 0x000e640008000800 */
[----:B------:R3:W-:Y:S01]  /*4d520*/  @P5 STG.E.U8 desc[UR14][R6.64], R13 ;  /* 0x0000000d06005986 */ /* 0x0007e2000c10110e */
[----:B0-----:R-:W-:Y:S01]  /*4d530*/  ISETP.LT.AND P3, PT, R89, UR8, !P3 ;  /* 0x0000000859007c0c */ /* 0x001fe2000df61270 */
[----:B------:R-:W-:Y:S01]  /*4d540*/  VIADD R10, R88, 0x17 ;  /* 0x00000017580a7836 */ /* 0x000fe20000000000 */
[----:B------:R-:W-:Y:S01]  /*4d550*/  F2FP.SATFINITE.E4M3.F32.PACK_AB_MERGE_C R24, R25, R24, RZ ;  /* 0x000000181918723e */ /* 0x000fe200048070ff */
[----:B------:R-:W0:Y:S01]  /*4d560*/  LDCU UR6, c[0x0][0x398] ;  /* 0x00007300ff0677ac */ /* 0x000e220008000800 */
[----:B-----5:R-:W-:-:S02]  /*4d570*/  F2FP.SATFINITE.E4M3.F32.PACK_AB_MERGE_C R14, R80, R79, RZ ;  /* 0x0000004f500e723e */ /* 0x020fc400048070ff */
[----:B------:R-:W5:Y:S01]  /*4d580*/  LDL.LU R79, [R1+0x260] ;  /* 0x00026000014f7983 */ /* 0x000f620000300800 */
[----:B------:R-:W-:Y:S01]  /*4d590*/  F2FP.SATFINITE.E4M3.F32.PACK_AB_MERGE_C R15, R82, R81, RZ ;  /* 0x00000051520f723e */ /* 0x000fe200048070ff */
[----:B------:R-:W0:Y:S02]  /*4d5a0*/  LDCU UR8, c[0x0][0x398] ;  /* 0x00007300ff0877ac */ /* 0x000e240008000800 */
[----:B------:R-:W5:Y:S01]  /*4d5b0*/  LDL.LU R80, [R1+0x264] ;  /* 0x0002640001507983 */ /* 0x000f620000300800 */
[----:B---3--:R-:W-:-:S03]  /*4d5c0*/  IADD3 R6, P5, PT, R4, R68, RZ ;  /* 0x0000004404067210 */ /* 0x008fc60007fbe0ff */
[----:B------:R-:W3:Y:S02]  /*4d5d0*/  LDL.LU R81, [R1+0x160] ;  /* 0x0001600001517983 */ /* 0x000ee40000300800 */
[----:B------:R-:W-:Y:S01]  /*4d5e0*/  IMAD.X R7, R5, 0x1, R3, P5 ;  /* 0x0000000105077824 */ /* 0x000fe200028e0603 */
[----:B-1----:R-:W-:Y:S01]  /*4d5f0*/  ISETP.GE.AND P2, PT, R10, UR4, PT ;  /* 0x000000040a007c0c */ /* 0x002fe2000bf46270 */
[----:B------:R-:W3:Y:S04]  /*4d600*/  LDL.LU R82, [R1+0x164] ;  /* 0x0001640001527983 */ /* 0x000ee80000300800 */
[----:B------:R-:W-:Y:S01]  /*4d610*/  @P6 STG.E.U8 desc[UR14][R6.64], R11 ;  /* 0x0000000b06006986 */ /* 0x000fe2000c10110e */
[----:B------:R-:W-:Y:S01]  /*4d620*/  IADD3 R8, P6, PT, R4, R70, RZ ;  /* 0x0000004604087210 */ /* 0x000fe20007fde0ff */
[----:B------:R-:W1:Y:S01]  /*4d630*/  LDCU UR4, c[0x0][0x398] ;  /* 0x00007300ff0477ac */ /* 0x000e620008000800 */
[----:B------:R-:W-:-:S03]  /*4d640*/  PRMT R10, R12, 0x9910, RZ ;  /* 0x000099100c0a7816 */ /* 0x000fc600000000ff */
[----:B------:R-:W-:-:S05]  /*4d650*/  IMAD.X R9, R5, 0x1, R69, P6 ;  /* 0x0000000105097824 */ /* 0x000fca00030e0645 */
[----:B------:R0:W-:Y:S02]  /*4d660*/  @P3 STG.E.U8 desc[UR14][R8.64], R24 ;  /* 0x0000001808003986 */ /* 0x0001e4000c10110e */
[----:B0-----:R-:W-:Y:S02]  /*4d670*/  SHF.R.S32.HI R8, RZ, 0x8, R10 ;  /* 0x00000008ff087819 */ /* 0x001fe4000001140a */
[----:B------:R-:W-:Y:S02]  /*4d680*/  PRMT R10, R11, 0x9910, RZ ;  /* 0x000099100b0a7816 */ /* 0x000fe400000000ff */
[----:B--2---:R-:W-:Y:S02]  /*4d690*/  F2FP.SATFINITE.E4M3.F32.PACK_AB_MERGE_C R11, R84, R83, RZ ;  /* 0x00000053540b723e */ /* 0x004fe400048070ff */
[----:B------:R-:W2:Y:S04]  /*4d6a0*/  LDL.LU R83, [R1+0x60] ;  /* 0x0000600001537983 */ /* 0x000ea80000300800 */
[----:B------:R-:W2:Y:S01]  /*4d6b0*/  LDL.LU R84, [R1+0x64] ;  /* 0x0000640001547983 */ /* 0x000ea20000300800 */
[----:B------:R-:W-:Y:S01]  /*4d6c0*/  VIADD R4, R4, UR28 ;  /* 0x0000001c04047c36 */ /* 0x000fe20008000000 */
[----:B----4-:R-:W-:Y:S01]  /*4d6d0*/  ISETP.LT.AND P5, PT, R66, UR10, !P4 ;  /* 0x0000000a42007c0c */ /* 0x010fe2000e7a1270 */
[----:B------:R-:W0:Y:S03]  /*4d6e0*/  LDCU UR10, c[0x0][0x398] ;  /* 0x00007300ff0a77ac */ /* 0x000e260008000800 */
[----:B------:R-:W-:-:S02]  /*4d6f0*/  SHF.R.S32.HI R5, RZ, 0x1f, R4 ;  /* 0x0000001fff057819 */ /* 0x000fc40000011404 */
[----:B------:R-:W-:Y:S02]  /*4d700*/  IADD3 R6, P6, PT, R4, R0, RZ ;  /* 0x0000000004067210 */ /* 0x000fe40007fde0ff */
[----:B------:R-:W-:-:S03]  /*4d710*/  PRMT R13, R13, 0x9910, RZ ;  /* 0x000099100d0d7816 */ /* 0x000fc600000000ff */
[----:B------:R-:W-:Y:S01]  /*4d720*/  IMAD.X R7, R5, 0x1, R72, P6 ;  /* 0x0000000105077824 */ /* 0x000fe200030e0648 */
[----:B-1----:R-:W-:Y:S01]  /*4d730*/  ISETP.LT.AND P3, PT, R67, UR4, !P4 ;  /* 0x0000000443007c0c */ /* 0x002fe2000e761270 */
[----:B------:R-:W1:Y:S03]  /*4d740*/  LDCU UR4, c[0x0][0x39c] ;  /* 0x00007380ff0477ac */ /* 0x000e660008000800 */
[----:B------:R4:W-:Y:S01]  /*4d750*/  @P5 STG.E.U8 desc[UR14][R6.64], R8 ;  /* 0x0000000806005986 */ /* 0x0009e2000c10110e */
[----:B------:R-:W-:Y:S01]  /*4d760*/  ISETP.LT.AND P5, PT, R91, UR6, !P4 ;  /* 0x000000065b007c0c */ /* 0x000fe2000e7a1270 */
[----:B------:R-:W0:Y:S01]  /*4d770*/  LDCU UR6, c[0x0][0x39c] ;  /* 0x00007380ff0677ac */ /* 0x000e220008000800 */
[----:B----4-:R-:W-:Y:S01]  /*4d780*/  IADD3 R8, P6, PT, R4, R2, RZ ;  /* 0x0000000204087210 */ /* 0x010fe20007fde0ff */
[----:B------:R-:W-:-:S04]  /*4d790*/  IMAD.MOV.U32 R7, RZ, RZ, R13 ;  /* 0x000000ffff077224 */ /* 0x000fc800078e000d */
[----:B------:R-:W-:Y:S01]  /*4d7a0*/  IMAD.X R9, R5, 0x1, R71, P6 ;  /* 0x0000000105097824 */ /* 0x000fe200030e0647 */
[----:B------:R-:W-:Y:S02]  /*4d7b0*/  SHF.R.S32.HI R7, RZ, 0x8, R7 ;  /* 0x00000008ff077819 */ /* 0x000fe40000011407 */
[----:B------:R-:W-:-:S03]  /*4d7c0*/  IADD3 R6, P6, PT, R4, R68, RZ ;  /* 0x0000004404067210 */ /* 0x000fc60007fde0ff */
[----:B------:R4:W-:Y:S01]  /*4d7d0*/  @P3 STG.E.U8 desc[UR14][R8.64], R7 ;  /* 0x0000000708003986 */ /* 0x0009e2000c10110e */
[----:B------:R-:W-:Y:S02]  /*4d7e0*/  PRMT R24, R24, 0x9910, RZ ;  /* 0x0000991018187816 */ /* 0x000fe400000000ff */
[----:B0-----:R-:W-:Y:S01]  /*4d7f0*/  ISETP.LT.AND P3, PT, R66, UR10, !P0 ;  /* 0x0000000a42007c0c */ /* 0x001fe2000c761270 */
[----:B------:R-:W0:Y:S01]  /*4d800*/  LDCU UR10, c[0x0][0x398] ;  /* 0x00007300ff0a77ac */ /* 0x000e220008000800 */
[----:B----4-:R-:W-:Y:S01]  /*4d810*/  IMAD.X R7, R5, 0x1, R3, P6 ;  /* 0x0000000105077824 */ /* 0x010fe200030e0603 */
[----:B------:R-:W-:Y:S02]  /*4d820*/  SHF.R.S32.HI R8, RZ, 0x8, R10 ;  /* 0x00000008ff087819 */ /* 0x000fe4000001140a */
[----:B------:R-:W-:Y:S01]  /*4d830*/  ISETP.LT.AND P6, PT, R89, UR8, !P4 ;  /* 0x0000000859007c0c */ /* 0x000fe2000e7c1270 */
[----:B------:R-:W-:Y:S01]  /*4d840*/  VIADD R10, R88, 0x18 ;  /* 0x00000018580a7836 */ /* 0x000fe20000000000 */
[----:B------:R-:W-:Y:S01]  /*4d850*/  F2FP.SATFINITE.E4M3.F32.PACK_AB_MERGE_C R26, R27, R26, RZ ;  /* 0x0000001a1b1a723e */ /* 0x000fe200048070ff */
[----:B------:R4:W-:Y:S01]  /*4d860*/  @P5 STG.E.U8 desc[UR14][R6.64], R8 ;  /* 0x0000000806005986 */ /* 0x0009e2000c10110e */
[----:B------:R-:W0:Y:S01]  /*4d870*/  LDCU UR8, c[0x0][0x398] ;  /* 0x00007300ff0877ac */ /* 0x000e220008000800 */
[----:B----4-:R-:W-:Y:S01]  /*4d880*/  IADD3 R8, P4, PT, R4, R70, RZ ;  /* 0x0000004604087210 */ /* 0x010fe20007f9e0ff */
[----:B------:R-:W-:-:S02]  /*4d890*/  IMAD.MOV.U32 R7, RZ, RZ, R24 ;  /* 0x000000ffff077224 */ /* 0x000fc400078e0018 */
[----:B------:R-:W-:Y:S02]  /*4d8a0*/  VIADD R4, R4, UR28 ;  /* 0x0000001c04047c36 */ /* 0x000fe40008000000 */
[----:B------:R-:W-:Y:S01]  /*4d8b0*/  IMAD.X R9, R5, 0x1, R69, P4 ;  /* 0x0000000105097824 */ /* 0x000fe200020e0645 */
[----:B------:R-:W-:Y:S02]  /*4d8c0*/  SHF.R.S32.HI R7, RZ, 0x8, R7 ;  /* 0x00000008ff077819 */ /* 0x000fe40000011407 */
[----:B------:R-:W-:Y:S02]  /*4d8d0*/  SHF.R.S32.HI R5, RZ, 0x1f, R4 ;  /* 0x0000001fff057819 */ /* 0x000fe40000011404 */
[----:B------:R-:W-:Y:S02]  /*4d8e0*/  IADD3 R6, P5, PT, R4, R0, RZ ;  /* 0x0000000004067210 */ /* 0x000fe40007fbe0ff */
[----:B------:R-:W-:Y:S01]  /*4d8f0*/  ISETP.LT.AND P4, PT, R67, UR12, !P0 ;  /* 0x0000000c43007c0c */ /* 0x000fe2000c781270 */
[----:B------:R4:W-:Y:S01]  /*4d900*/  @P6 STG.E.U8 desc[UR14][R8.64], R7 ;  /* 0x0000000708006986 */ /* 0x0009e2000c10110e */
[----:B---3--:R-:W-:Y:S01]  /*4d910*/  F2FP.SATFINITE.E4M3.F32.PACK_AB_MERGE_C R12, R82, R81, RZ ;  /* 0x00000051520c723e */ /* 0x008fe200048070ff */
[----:B------:R-:W3:Y:S01]  /*4d920*/  LDCU UR12, c[0x0][0x398] ;  /* 0x00007300ff0c77ac */ /* 0x000ee20008000800 */
[----:B----4-:R-:W-:Y:S01]  /*4d930*/  IADD3 R8, P6, PT, R4, R2, RZ ;  /* 0x0000000204087210 */ /* 0x010fe20007fde0ff */
[----:B------:R-:W-:-:S04]  /*4d940*/  IMAD.X R7, R5, 0x1, R72, P5 ;  /* 0x0000000105077824 */ /* 0x000fc800028e0648 */
[----:B------:R-:W-:Y:S01]  /*4d950*/  IMAD.X R9, R5, 0x1, R71, P6 ;  /* 0x0000000105097824 */ /* 0x000fe200030e0647 */
[----:B------:R4:W-:Y:S01]  /*4d960*/  @P3 STG.E.U8 desc[UR14][R6.64], R14 ;  /* 0x0000000e06003986 */ /* 0x0009e2000c10110e */
[----:B------:R-:W-:Y:S01]  /*4d970*/  ISETP.LT.AND P5, PT, R91, UR16, !P0 ;  /* 0x000000105b007c0c */ /* 0x000fe2000c7a1270 */
[----:B------:R-:W0:Y:S01]  /*4d980*/  LDCU UR16, c[0x0][0x398] ;  /* 0x00007300ff1077ac */ /* 0x000e220008000800 */
[----:B------:R-:W-:Y:S01]  /*4d990*/  ISETP.LT.AND P0, PT, R89, UR18, !P0 ;  /* 0x0000001259007c0c */ /* 0x000fe2000c701270 */
[----:B------:R1:W-:Y:S01]  /*4d9a0*/  @P4 STG.E.U8 desc[UR14][R8.64], R15 ;  /* 0x0000000f08004986 */ /* 0x0003e2000c10110e */
[----:B----4-:R-:W-:Y:S01]  /*4d9b0*/  VIADD R7, R88, 0x19 ;  /* 0x0000001958077836 */ /* 0x010fe20000000000 */
[C---:B------:R-:W-:Y:S01]  /*4d9c0*/  IADD3 R6, P6, PT, R4.reuse, R68, RZ ;  /* 0x0000004404067210 */ /* 0x040fe20007fde0ff */
[----:B------:R-:W4:Y:S03]  /*4d9d0*/  LDCU UR18, c[0x0][0x398] ;  /* 0x00007300ff1277ac */ /* 0x000f260008000800 */
[----:B------:R-:W-:Y:S01]  /*4d9e0*/  ISETP.GE.AND P4, PT, R7, UR6, PT ;  /* 0x0000000607007c0c */ /* 0x000fe2000bf86270 */
[----:B------:R-:W-:Y:S01]  /*4d9f0*/  IMAD.X R7, R5, 0x1, R3, P6 ;  /* 0x0000000105077824 */ /* 0x000fe200030e0603 */
[----:B-1----:R-:W-:Y:S01]  /*4da00*/  IADD3 R8, P6, PT, R4, R70, RZ ;  /* 0x0000004604087210 */ /* 0x002fe20007fde0ff */
[----:B------:R-:W1:Y:S01]  /*4da10*/  LDCU UR6, c[0x0][0x398] ;  /* 0x00007300ff0677ac */ /* 0x000e620008000800 */
[----:B------:R-:W-:-:S03]  /*4da20*/  ISETP.GE.AND P3, PT, R10, UR4, PT ;  /* 0x000000040a007c0c */ /* 0x000fc6000bf66270 */
[----:B------:R-:W-:Y:S01]  /*4da30*/  IMAD.X R9, R5, 0x1, R69, P6 ;  /* 0x0000000105097824 */ /* 0x000fe200030e0645 */
[----:B------:R-:W-:Y:S01]  /*4da40*/  PRMT R10, R14, 0x9910, RZ ;  /* 0x000099100e0a7816 */ /* 0x000fe200000000ff */
[----:B------:R-:W-:Y:S01]  /*4da50*/  @P5 STG.E.U8 desc[UR14][R6.64], R11 ;  /* 0x0000000b06005986 */ /* 0x000fe2000c10110e */
[----:B--2---:R-:W-:-:S03]  /*4da60*/  F2FP.SATFINITE.E4M3.F32.PACK_AB_MERGE_C R13, R84, R83, RZ ;  /* 0x00000053540d723e */ /* 0x004fc600048070ff */
[----:B------:R2:W-:Y:S01]  /*4da70*/  @P0 STG.E.U8 desc[UR14][R8.64], R26 ;  /* 0x0000001a08000986 */ /* 0x0005e2000c10110e */
[----:B------:R-:W-:Y:S01]  /*4da80*/  VIADD R4, R4, UR28 ;  /* 0x0000001c04047c36 */ /* 0x000fe20008000000 */
[----:B------:R-:W0:Y:S02]  /*4da90*/  LDCU UR4, c[0x0][0x39c] ;  /* 0x00007380ff0477ac */ /* 0x000e240008000800 */
[----:B------:R-:W3:Y:S04]  /*4daa0*/  LDL.LU R83, [R1+0x168] ;  /* 0x0001680001537983 */ /* 0x000ee80000300800 */
[----:B------:R-:W3:Y:S01]  /*4dab0*/  LDL.LU R84, [R1+0x16c] ;  /* 0x00016c0001547983 */ /* 0x000ee20000300800 */
[----:B--2---:R-:W-:Y:S02]  /*4dac0*/  SHF.R.S32.HI R8, RZ, 0x8, R10 ;  /* 0x00000008ff087819 */ /* 0x004fe4000001140a */
[----:B------:R-:W-:-:S02]  /*4dad0*/  PRMT R10, R15, 0x9910, RZ ;  /* 0x000099100f0a7816 */ /* 0x000fc400000000ff */
[----:B------:R-:W-:Y:S02]  /*4dae0*/  F2FP.SATFINITE.E4M3.F32.PACK_AB_MERGE_C R15, R86, R85, RZ ;  /* 0x00000055560f723e */ /* 0x000fe400048070ff */
[----:B------:R-:W2:Y:S04]  /*4daf0*/  LDL.LU R85, [R1+0x68] ;  /* 0x0000680001557983 */ /* 0x000ea80000300800 */
[----:B------:R-:W2:Y:S01]  /*4db00*/  LDL.LU R86, [R1+0x6c] ;  /* 0x00006c0001567983 */ /* 0x000ea20000300800 */
[----:B0-----:R-:W-:Y:S01]  /*4db10*/  ISETP.LT.AND P5, PT, R66, UR8, !P2 ;  /* 0x0000000842007c0c */ /* 0x001fe2000d7a1270 */
[----:B------:R-:W0:Y:S01]  /*4db20*/  LDCU UR8, c[0x0][0x398] ;  /* 0x00007300ff0877ac */ /* 0x000e220008000800 */
[----:B------:R-:W-:Y:S01]  /*4db30*/  SHF.R.S32.HI R5, RZ, 0x1f, R4 ;  /* 0x0000001fff057819 */ /* 0x000fe20000011404 */
[----:B------:R-:W4:Y:S01]  /*4db40*/  LDL.LU R81, [R1+0x270] ;  /* 0x0002700001517983 */ /* 0x000f220000300800 */
[----:B------:R-:W-:-:S02]  /*4db50*/  IADD3 R6, P6, PT, R4, R0, RZ ;  /* 0x0000000004067210 */ /* 0x000fc40007fde0ff */
[----:B-1----:R-:W-:Y:S01]  /*4db60*/  ISETP.LT.AND P0, PT, R67, UR6, !P2 ;  /* 0x0000000643007c0c */ /* 0x002fe2000d701270 */
[----:B------:R-:W1:Y:S01]  /*4db70*/  LDCU UR6, c[0x0][0x398] ;  /* 0x00007300ff0677ac */ /* 0x000e620008000800 */
[----:B------:R-:W-:Y:S01]  /*4db80*/  SHF.R.S32.HI R10, RZ, 0x8, R10 ;  /* 0x00000008ff0a7819 */ /* 0x000fe2000001140a */
[----:B------:R-:W-:Y:S01]  /*4db90*/  IMAD.X R7, R5, 0x1, R72, P6 ;  /* 0x0000000105077824 */ /* 0x000fe200030e0648 */
[----:B------:R-:W-:Y:S01]  /*4dba0*/  PRMT R11, R11, 0x9910, RZ ;  /* 0x000099100b0b7816 */ /* 0x000fe200000000ff */
[----:B------:R-:W4:Y:S04]  /*4dbb0*/  LDL.LU R82, [R1+0x274] ;  /* 0x0002740001527983 */ /* 0x000f280000300800 */
[----:B------:R0:W-:Y:S01]  /*4dbc0*/  @P5 STG.E.U8 desc[UR14][R6.64], R8 ;  /* 0x0000000806005986 */ /* 0x0001e2000c10110e */
[----:B------:R-:W-:Y:S01]  /*4dbd0*/  ISETP.LT.AND P5, PT, R91, UR10, !P2 ;  /* 0x0000000a5b007c0c */ /* 0x000fe2000d7a1270 */
[----:B------:R-:W1:Y:S01]  /*4dbe0*/  LDCU UR10, c[0x0][0x398] ;  /* 0x00007300ff0a77ac */ /* 0x000e620008000800 */
[----:B0-----:R-:W-:Y:S01]  /*4dbf0*/  IADD3 R8, P6, PT, R4, R2, RZ ;  /* 0x0000000204087210 */ /* 0x001fe20007fde0ff */
[----:B------:R-:W-:-:S04]  /*4dc00*/  VIADD R7, R88, 0x1a ;  /* 0x0000001a58077836 */ /* 0x000fc80000000000 */
[----:B------:R-:W-:Y:S01]  /*4dc10*/  IMAD.X R9, R5, 0x1, R71, P6 ;  /* 0x0000000105097824 */ /* 0x000fe200030e0647 */
[----:B------:R-:W-:-:S04]  /*4dc20*/  IADD3 R6, P6, PT, R4, R68, RZ ;  /* 0x0000004404067210 */ /* 0x000fc80007fde0ff */
[----:B------:R0:W-:Y:S01]  /*4dc30*/  @P0 STG.E.U8 desc[UR14][R8.64], R10 ;  /* 0x0000000a08000986 */ /* 0x0001e2000c10110e */
[----:B------:R-:W-:Y:S01]  /*4dc40*/  ISETP.GE.AND P0, PT, R7, UR4, PT ;  /* 0x0000000407007c0c */ /* 0x000fe2000bf06270 */
[----:B------:R-:W-:Y:S01]  /*4dc50*/  IMAD.X R7, R5, 0x1, R3, P6 ;  /* 0x0000000105077824 */ /* 0x000fe200030e0603 */
[----:B------:R-:W-:Y:S01]  /*4dc60*/  ISETP.LT.AND P2, PT, R89, UR8, !P2 ;  /* 0x0000000859007c0c */ /* 0x000fe2000d741270 */
[----:B------:R-:W1:Y:S01]  /*4dc70*/  LDCU UR8, c[0x0][0x398] ;  /* 0x00007300ff0877ac */ /* 0x000e620008000800 */
[----:B-----5:R-:W-:Y:S01]  /*4dc80*/  F2FP.SATFINITE.E4M3.F32.PACK_AB_MERGE_C R14, R80, R79, RZ ;  /* 0x0000004f500e723e */ /* 0x020fe200048070ff */
[----:B------:R-:W5:Y:S01]  /*4dc90*/  LDCU UR4, c[0x0][0x39c] ;  /* 0x00007380ff0477ac */ /* 0x000f620008000800 */
[----:B0-----:R-:W-:-:S05]  /*4dca0*/  SHF.R.S32.HI R8, RZ, 0x8, R11 ;  /* 0x00000008ff087819 */ /* 0x001fca000001140b */
[----:B------:R0:W-:Y:S01]  /*4dcb0*/  @P5 STG.E.U8 desc[UR14][R6.64], R8 ;  /* 0x0000000806005986 */ /* 0x0001e2000c10110e */
[----:B-1----:R-:W-:Y:S01]  /*4dcc0*/  ISETP.LT.AND P5, PT, R66, UR6, !P3 ;  /* 0x0000000642007c0c */ /* 0x002fe2000dfa1270 */
[----:B------:R-:W1:Y:S01]  /*4dcd0*/  LDCU UR6, c[0x0][0x398] ;  /* 0x00007300ff0677ac */ /* 0x000e620008000800 */
[----:B------:R-:W-:Y:S02]  /*4dce0*/  PRMT R11, R26, 0x9910, RZ ;  /* 0x000099101a0b7816 */ /* 0x000fe400000000ff */
[C---:B0-----:R-:W-:Y:S01]  /*4dcf0*/  IADD3 R8, P6, PT, R4.reuse, R70, RZ ;  /* 0x0000004604087210 */ /* 0x041fe20007fde0ff */
[----:B------:R-:W-:-:S04]  /*4dd00*/  VIADD R4, R4, UR28 ;  /* 0x0000001c04047c36 */ /* 0x000fc80008000000 */
[----:B------:R-:W-:Y:S01]  /*4dd10*/  IMAD.X R9, R5, 0x1, R69, P6 ;  /* 0x0000000105097824 */ /* 0x000fe200030e0645 */
[----:B------:R-:W-:Y:S02]  /*4dd20*/  SHF.R.S32.HI R10, RZ, 0x1f, R4 ;  /* 0x0000001fff0a7819 */ /* 0x000fe40000011404 */
[----:B------:R-:W-:Y:S02]  /*4dd30*/  IADD3 R6, P6, PT, R4, R0, RZ ;  /* 0x0000000004067210 */ /* 0x000fe40007fde0ff */
[----:B------:R-:W-:-:S03]  /*4dd40*/  SHF.R.S32.HI R11, RZ, 0x8, R11 ;  /* 0x00000008ff0b7819 */ /* 0x000fc6000001140b */
[----:B------:R-:W-:Y:S02]  /*4dd50*/  IMAD.X R7, R10, 0x1, R72, P6 ;  /* 0x000000010a077824 */ /* 0x000fe400030e0648 */
[----:B------:R0:W-:Y:S01]  /*4dd60*/  @P2 STG.E.U8 desc[UR14][R8.64], R11 ;  /* 0x0000000b08002986 */ /* 0x0001e2000c10110e */
[----:B------:R-:W-:Y:S01]  /*4dd70*/  ISETP.LT.AND P2, PT, R67, UR10, !P3 ;  /* 0x0000000a43007c0c */ /* 0x000fe2000df41270 */
[----:B------:R-:W-:Y:S01]  /*4dd80*/  VIADD R5, R88, 0x1b ;  /* 0x0000001b58057836 */ /* 0x000fe20000000000 */
[----:B------:R-:W1:Y:S01]  /*4dd90*/  LDCU UR10, c[0x0][0x398] ;  /* 0x00007300ff0a77ac */ /* 0x000e620008000800 */
[----:B------:R5:W-:Y:S01]  /*4dda0*/  @P5 STG.E.U8 desc[UR14][R6.64], R14 ;  /* 0x0000000e06005986 */ /* 0x000be2000c10110e */
[----:B------:R-:W-:Y:S01]  /*4ddb0*/  ISETP.LT.AND P5, PT, R91, UR8, !P3 ;  /* 0x000000085b007c0c */ /* 0x000fe2000dfa1270 */
[----:B------:R-:W1:Y:S01]  /*4ddc0*/  LDCU UR8, c[0x0][0x398] ;  /* 0x00007300ff0877ac */ /* 0x000e620008000800 */
[----:B0-----:R-:W-:-:S05]  /*4ddd0*/  IADD3 R8, P6, PT, R4, R2, RZ ;  /* 0x0000000204087210 */ /* 0x001fca0007fde0ff */
[----:B------:R-:W-:Y:S01]  /*4dde0*/  IMAD.X R9, R10, 0x1, R71, P6 ;  /* 0x000000010a097824 */ /* 0x000fe200030e0647 */
[----:B-----5:R-:W-:-:S04]  /*4ddf0*/  IADD3 R6, P6, PT, R4, R68, RZ ;  /* 0x0000004404067210 */ /* 0x020fc80007fde0ff */
[----:B------:R0:W-:Y:S01]  /*4de00*/  @P2 STG.E.U8 desc[UR14][R8.64], R12 ;  /* 0x0000000c08002986 */ /* 0x0001e2000c10110e */
[----:B------:R-:W-:Y:S01]  /*4de10*/  IMAD.X R7, R10, 0x1, R3, P6 ;  /* 0x000000010a077824 */ /* 0x000fe200030e0603 */
[----:B------:R-:W-:Y:S01]  /*4de20*/  ISETP.GE.AND P2, PT, R5, UR4, PT ;  /* 0x0000000405007c0c */ /* 0x000fe2000bf46270 */
[----:B------:R-:W5:Y:S01]  /*4de30*/  LDCU UR4, c[0x0][0x398] ;  /* 0x00007300ff0477ac */ /* 0x000f620008000800 */
[----:B-1----:R-:W-:Y:S01]  /*4de40*/  ISETP.LT.AND P3, PT, R89, UR6, !P3 ;  /* 0x0000000659007c0c */ /* 0x002fe2000df61270 */
[----:B------:R-:W-:Y:S01]  /*4de50*/  VIADD R5, R4, UR28 ;  /* 0x0000001c04057c36 */ /* 0x000fe20008000000 */
[----:B------:R1:W-:Y:S01]  /*4de60*/  @P5 STG.E.U8 desc[UR14][R6.64], R13 ;  /* 0x0000000d06005986 */ /* 0x0003e2000c10110e */
[----:B------:R-:W-:Y:S01]  /*4de70*/  ISETP.LT.AND P5, PT, R66, UR8, !P4 ;  /* 0x0000000842007c0c */ /* 0x000fe2000e7a1270 */
[----:B------:R-:W2:Y:S01]  /*4de80*/  LDCU UR6, c[0x0][0x398] ;  /* 0x00007300ff0677ac */ /* 0x000ea20008000800 */
[----:B0-----:R-:W-:Y:S01]  /*4de90*/  IADD3 R8, P6, PT, R4, R70, RZ ;  /* 0x0000004604087210 */ /* 0x001fe20007fde0ff */
[----:B------:R-:W0:Y:S01]  /*4dea0*/  LDCU UR8, c[0x0][0x398] ;  /* 0x00007300ff0877ac */ /* 0x000e220008000800 */
[----:B------:R-:W-:-:S03]  /*4deb0*/  SHF.R.S32.HI R11, RZ, 0x1f, R5 ;  /* 0x0000001fff0b7819 */ /* 0x000fc60000011405 */
[----:B------:R-:W-:Y:S01]  /*4dec0*/  IMAD.X R9, R10, 0x1, R69, P6 ;  /* 0x000000010a097824 */ /* 0x000fe200030e0645 */
[----:B-1----:R-:W-:Y:S02]  /*4ded0*/  IADD3 R6, P6, PT, R5, R0, RZ ;  /* 0x0000000005067210 */ /* 0x002fe40007fde0ff */
[----:B------:R-:W-:Y:S02]  /*4dee0*/  PRMT R4, R14, 0x9910, RZ ;  /* 0x000099100e047816 */ /* 0x000fe400000000ff */
[----:B------:R-:W-:Y:S01]  /*4def0*/  F2FP.SATFINITE.E4M3.F32.PACK_AB_MERGE_C R28, R29, R28, RZ ;  /* 0x0000001c1d1c723e */ /* 0x000fe200048070ff */
[----:B------:R-:W-:Y:S01]  /*4df00*/  IMAD.X R7, R11, 0x1, R72, P6 ;  /* 0x000000010b077824 */ /* 0x000fe200030e0648 */
[----:B------:R-:W-:-:S03]  /*4df10*/  SHF.R.S32.HI R4, RZ, 0x8, R4 ;  /* 0x00000008ff047819 */ /* 0x000fc60000011404 */
[----:B------:R1:W-:Y:S01]  /*4df20*/  @P3 STG.E.U8 desc[UR14][R8.64], R28 ;  /* 0x0000001c08003986 */ /* 0x0003e2000c10110e */
[----:B------:R-:W-:Y:S01]  /*4df30*/  ISETP.LT.AND P3, PT, R91, UR10, !P4 ;  /* 0x0000000a5b007c0c */ /* 0x000fe2000e761270 */
[----:B------:R-:W0:Y:S02]  /*4df40*/  LDCU UR10, c[0x0][0x398] ;  /* 0x00007300ff0a77ac */ /* 0x000e240008000800 */
[----:B------:R0:W-:Y:S01]  /*4df50*/  @P5 STG.E.U8 desc[UR14][R6.64], R4 ;  /* 0x0000000406005986 */ /* 0x0001e2000c10110e */
[----:B-----5:R-:W-:Y:S01]  /*4df60*/  ISETP.LT.AND P5, PT, R67, UR4, !P4 ;  /* 0x0000000443007c0c */ /* 0x020fe2000e7a1270 */
[----:B------:R-:W5:Y:S01]  /*4df70*/  LDCU UR4, c[0x0][0x39c] ;  /* 0x00007380ff0477ac */ /* 0x000f620008000800 */
[----:B-1----:R-:W-:Y:S02]  /*4df80*/  IADD3 R8, P6, PT, R5, R2, RZ ;  /* 0x0000000205087210 */ /* 0x002fe40007fde0ff */
[----:B------:R-:W-:-:S03]  /*4df90*/  PRMT R10, R12, 0x9910, RZ ;  /* 0x000099100c0a7816 */ /* 0x000fc600000000ff */
[----:B------:R-:W-:Y:S01]  /*4dfa0*/  IMAD.X R9, R11, 0x1, R71, P6 ;  /* 0x000000010b097824 */ /* 0x000fe200030e0647 */
[----:B0-----:R-:W-:Y:S02]  /*4dfb0*/  IADD3 R6, P6, PT, R5, R68, RZ ;  /* 0x0000004405067210 */ /* 0x001fe40007fde0ff */
[----:B------:R-:W-:Y:S02]  /*4dfc0*/  PRMT R4, R13, 0x9910, RZ ;  /* 0x000099100d047816 */ /* 0x000fe400000000ff */
[----:B------:R-:W-:Y:S01]  /*4dfd0*/  SHF.R.S32.HI R10, RZ, 0x8, R10 ;  /* 0x00000008ff0a7819 */ /* 0x000fe2000001140a */
[----:B------:R-:W-:Y:S01]  /*4dfe0*/  IMAD.X R7, R11, 0x1, R3, P6 ;  /* 0x000000010b077824 */ /* 0x000fe200030e0603 */
[----:B------:R-:W-:-:S03]  /*4dff0*/  SHF.R.S32.HI R4, RZ, 0x8, R4 ;  /* 0x00000008ff047819 */ /* 0x000fc60000011404 */
[----:B------:R0:W-:Y:S04]  /*4e000*/  @P5 STG.E.U8 desc[UR14][R8.64], R10 ;  /* 0x0000000a08005986 */ /* 0x0001e8000c10110e */
[----:B------:R1:W-:Y:S01]  /*4e010*/  @P3 STG.E.U8 desc[UR14][R6.64], R4 ;  /* 0x0000000406003986 */ /* 0x0003e2000c10110e */
[C---:B0-----:R-:W-:Y:S01]  /*4e020*/  IADD3 R10, P3, PT, R5.reuse, R70, RZ ;  /* 0x00000046050a7210 */ /* 0x041fe20007f7e0ff */
[----:B-1----:R-:W-:-:S04]  /*4e030*/  VIADD R4, R5, UR28 ;  /* 0x0000001c05047c36 */ /* 0x002fc80008000000 */
[----:B------:R-:W-:Y:S01]  /*4e040*/  IMAD.X R11, R11, 0x1, R69, P3 ;  /* 0x000000010b0b7824 */ /* 0x000fe200018e0645 */
[----:B------:R-:W-:Y:S02]  /*4e050*/  SHF.R.S32.HI R5, RZ, 0x1f, R4 ;  /* 0x0000001fff057819 */ /* 0x000fe40000011404 */
[----:B------:R-:W-:Y:S01]  /*4e060*/  IADD3 R8, P3, PT, R4, R0, RZ ;  /* 0x0000000004087210 */ /* 0x000fe20007f7e0ff */
[----:B------:R-:W-:-:S04]  /*4e070*/  VIADD R12, R88, 0x1c ;  /* 0x0000001c580c7836 */ /* 0x000fc80000000000 */
[----:B------:R-:W-:Y:S01]  /*4e080*/  IMAD.X R9, R5, 0x1, R72, P3 ;  /* 0x0000000105097824 */ /* 0x000fe200018e0648 */
[----:B------:R-:W-:-:S05]  /*4e090*/  IADD3 R6, P3, PT, R4, R2, RZ ;  /* 0x0000000204067210 */ /* 0x000fca0007f7e0ff */
[----:B------:R-:W-:Y:S01]  /*4e0a0*/  IMAD.X R7, R5, 0x1, R71, P3 ;  /* 0x0000000105077824 */ /* 0x000fe200018e0647 */
[----:B-----5:R-:W-:Y:S01]  /*4e0b0*/  ISETP.GE.AND P3, PT, R12, UR4, PT ;  /* 0x000000040c007c0c */ /* 0x020fe2000bf66270 */
[----:B------:R-:W0:Y:S01]  /*4e0c0*/  LDCU UR4, c[0x0][0x398] ;  /* 0x00007300ff0477ac */ /* 0x000e220008000800 */
[----:B---3--:R-:W-:Y:S02]  /*4e0d0*/  F2FP.SATFINITE.E4M3.F32.PACK_AB_MERGE_C R14, R84, R83, RZ ;  /* 0x00000053540e723e */ /* 0x008fe400048070ff */
[----:B------:R-:W3:Y:S04]  /*4e0e0*/  LDL.LU R83, [R1+0x170] ;  /* 0x0001700001537983 */ /* 0x000ee80000300800 */
[----:B------:R-:W3:Y:S01]  /*4e0f0*/  LDL.LU R84, [R1+0x174] ;  /* 0x0001740001547983 */ /* 0x000ee20000300800 */
[----:B--2---:R-:W-:-:S03]  /*4e100*/  F2FP.SATFINITE.E4M3.F32.PACK_AB_MERGE_C R12, R86, R85, RZ ;  /* 0x00000055560c723e */ /* 0x004fc600048070ff */
[----:B------:R-:W2:Y:S04]  /*4e110*/  LDL.LU R85, [R1+0x70] ;  /* 0x0000700001557983 */ /* 0x000ea80000300800 */
[----:B------:R-:W2:Y:S01]  /*4e120*/  LDL.LU R86, [R1+0x74] ;  /* 0x0000740001567983 */ /* 0x000ea20000300800 */
[----:B------:R-:W-:Y:S01]  /*4e130*/  ISETP.LT.AND P4, PT, R89, UR6, !P4 ;  /* 0x0000000659007c0c */ /* 0x000fe2000e781270 */
[----:B------:R-:W1:Y:S01]  /*4e140*/  LDCU UR6, c[0x0][0x39c] ;  /* 0x00007380ff0677ac */ /* 0x000e620008000800 */
[----:B------:R-:W-:Y:S02]  /*4e150*/  ISETP.LT.AND P5, PT, R66, UR8, !P0 ;  /* 0x0000000842007c0c */ /* 0x000fe4000c7a1270 */
[----:B------:R-:W-:Y:S01]  /*4e160*/  PRMT R13, R28, 0x9910, RZ ;  /* 0x000099101c0d7816 */ /* 0x000fe200000000ff */
[----:B------:R-:W5:Y:S01]  /*4e170*/  LDCU UR8, c[0x0][0x398] ;  /* 0x00007300ff0877ac */ /* 0x000f620008000800 */
[----:B------:R-:W-:-:S02]  /*4e180*/  ISETP.LT.AND P6, PT, R67, UR12, !P0 ;  /* 0x0000000c43007c0c */ /* 0x000fc4000c7c1270 */
[----:B------:R-:W-:Y:S01]  /*4e190*/  SHF.R.S32.HI R13, RZ, 0x8, R13 ;  /* 0x00000008ff0d7819 */ /* 0x000fe2000001140d */
[----:B------:R-:W0:Y:S04]  /*4e1a0*/  LDCU UR12, c[0x0][0x398] ;  /* 0x00007300ff0c77ac */ /* 0x000e280008000800 */
[----:B------:R-:W-:Y:S01]  /*4e1b0*/  @P4 STG.E.U8 desc[UR14][R10.64], R13 ;  /* 0x0000000d0a004986 */ /* 0x000fe2000c10110e */
[----:B------:R-:W-:Y:S01]  /*4e1c0*/  ISETP.LT.AND P4, PT, R89, UR16, !P0 ;  /* 0x0000001059007c0c */ /* 0x000fe2000c781270 */
[----:B------:R-:W0:Y:S02]  /*4e1d0*/  LDCU UR16, c[0x0][0x398] ;  /* 0x00007300ff1077ac */ /* 0x000e240008000800 */
[----:B------:R1:W-:Y:S01]  /*4e1e0*/  @P5 STG.E.U8 desc[UR14][R8.64], R15 ;  /* 0x0000000f08005986 */ /* 0x0003e2000c10110e */
[----:B------:R-:W-:Y:S01]  /*4e1f0*/  ISETP.LT.AND P5, PT, R91, UR10, !P0 ;  /* 0x0000000a5b007c0c */ /* 0x000fe2000c7a1270 */
[----:B------:R-:W0:Y:S02]  /*4e200*/  LDCU UR10, c[0x0][0x398] ;  /* 0x00007300ff0a77ac */ /* 0x000e240008000800 */
[----:B------:R4:W-:Y:S01]  /*4e210*/  @P6 STG.E.U8 desc[UR14][R6.64], R14 ;  /* 0x0000000e06006986 */ /* 0x0009e2000c10110e */
[----:B-1----:R-:W-:Y:S01]  /*4e220*/  IADD3 R8, P0, PT, R4, R68, RZ ;  /* 0x0000004404087210 */ /* 0x002fe20007f1e0ff */
[----:B----4-:R-:W-:Y:S01]  /*4e230*/  VIADD R7, R88, 0x1d ;  /* 0x0000001d58077836 */ /* 0x010fe20000000000 */
[----:B------:R-:W-:-:S03]  /*4e240*/  IADD3 R6, P6, PT, R4, R70, RZ ;  /* 0x0000004604067210 */ /* 0x000fc60007fde0ff */
[----:B------:R-:W-:Y:S02]  /*4e250*/  IMAD.X R9, R5, 0x1, R3, P0 ;  /* 0x0000000105097824 */ /* 0x000fe400000e0603 */
[----:B------:R-:W-:Y:S01]  /*4e260*/  VIADD R4, R4, UR28 ;  /* 0x0000001c04047c36 */ /* 0x000fe20008000000 */
[----:B------:R-:W-:Y:S01]  /*4e270*/  ISETP.GE.AND P0, PT, R7, UR6, PT ;  /* 0x0000000607007c0c */ /* 0x000fe2000bf06270 */
[----:B------:R-:W-:Y:S01]  /*4e280*/  IMAD.X R7, R5, 0x1, R69, P6 ;  /* 0x0000000105077824 */ /* 0x000fe200030e0645 */
[----:B------:R-:W-:Y:S01]  /*4e290*/  F2FP.SATFINITE.E4M3.F32.PACK_AB_MERGE_C R30, R31, R30, RZ ;  /* 0x0000001e1f1e723e */ /* 0x000fe200048070ff */
[----:B------:R1:W-:Y:S01]  /*4e2a0*/  @P5 STG.E.U8 desc[UR14][R8.64], R12 ;  /* 0x0000000c08005986 */ /* 0x0003e2000c10110e */
[----:B------:R-:W-:Y:S01]  /*4e2b0*/  SHF.R.S32.HI R5, RZ, 0x1f, R4 ;  /* 0x0000001fff057819 */ /* 0x000fe20000011404 */
[----:B------:R-:W4:Y:S01]  /*4e2c0*/  LDCU UR6, c[0x0][0x398] ;  /* 0x00007300ff0677ac */ /* 0x000f220008000800 */
[----:B0-----:R-:W-:Y:S01]  /*4e2d0*/  ISETP.LT.AND P5, PT, R66, UR4, !P2 ;  /* 0x0000000442007c0c */ /* 0x001fe2000d7a1270 */
[----:B------:R0:W-:Y:S01]  /*4e2e0*/  @P4 STG.E.U8 desc[UR14][R6.64], R30 ;  /* 0x0000001e06004986 */ /* 0x0001e2000c10110e */
[----:B-----5:R-:W-:Y:S01]  /*4e2f0*/  ISETP.LT.AND P4, PT, R67, UR8, !P2 ;  /* 0x0000000843007c0c */ /* 0x020fe2000d781270 */
[----:B------:R-:W5:Y:S01]  /*4e300*/  LDCU UR8, c[0x0][0x398] ;  /* 0x00007300ff0877ac */ /* 0x000f620008000800 */
[----:B------:R-:W-:-:S02]  /*4e310*/  PRMT R11, R15, 0x9910, RZ ;  /* 0x000099100f0b7816 */ /* 0x000fc400000000ff */
[----:B------:R-:W-:Y:S01]  /*4e320*/  PRMT R10, R14, 0x9910, RZ ;  /* 0x000099100e0a7816 */ /* 0x000fe200000000ff */
[----:B------:R-:W2:Y:S01]  /*4e330*/  LDCU UR4, c[0x0][0x39c] ;  /* 0x00007380ff0477ac */ /* 0x000ea20008000800 */
[----:B-1----:R-:W-:-:S05]  /*4e340*/  IADD3 R8, P6, PT, R4, R0, RZ ;  /* 0x0000000004087210 */ /* 0x002fca0007fde0ff */
[C---:B------:R-:W-:Y:S01]  /*4e350*/  IMAD.X R9, R5.reuse, 0x1, R72, P6 ;  /* 0x0000000105097824 */ /* 0x040fe200030e0648 */
[----:B0-----:R-:W-:Y:S02]  /*4e360*/  IADD3 R6, P6, PT, R4, R2, RZ ;  /* 0x0000000204067210 */ /* 0x001fe40007fde0ff */
[----:B------:R-:W-:Y:S02]  /*4e370*/  SHF.R.S32.HI R11, RZ, 0x8, R11 ;  /* 0x00000008ff0b7819 */ /* 0x000fe4000001140b */
[----:B------:R-:W-:Y:S01]  /*4e380*/  SHF.R.S32.HI R10, RZ, 0x8, R10 ;  /* 0x00000008ff0a7819 */ /* 0x000fe2000001140a */
[----:B------:R-:W-:Y:S02]  /*4e390*/  IMAD.X R7, R5, 0x1, R71, P6 ;  /* 0x0000000105077824 */ /* 0x000fe400030e0647 */
[----:B------:R-:W-:Y:S04]  /*4e3a0*/  @P5 STG.E.U8 desc[UR14][R8.64], R11 ;  /* 0x0000000b08005986 */ /* 0x000fe8000c10110e */
[----:B------:R0:W-:Y:S01]  /*4e3b0*/  @P4 STG.E.U8 desc[UR14][R6.64], R10 ;  /* 0x0000000a06004986 */ /* 0x0001e2000c10110e */
[----:B----4-:R-:W-:Y:S01]  /*4e3c0*/  ISETP.LT.AND P4, PT, R91, UR6, !P2 ;  /* 0x000000065b007c0c */ /* 0x010fe2000d781270 */
[----:B------:R-:W1:Y:S01]  /*4e3d0*/  LDCU UR6, c[0x0][0x39c] ;  /* 0x00007380ff0677ac */ /* 0x000e620008000800 */
[----:B------:R-:W-:-:S02]  /*4e3e0*/  ISETP.LT.AND P2, PT, R89, UR10, !P2 ;  /* 0x0000000a59007c0c */ /* 0x000fc4000d741270 */
[----:B------:R-:W-:Y:S01]  /*4e3f0*/  PRMT R13, R12, 0x9910, RZ ;  /* 0x000099100c0d7816 */ /* 0x000fe200000000ff */
[----:B------:R-:W4:Y:S01]  /*4e400*/  LDCU UR10, c[0x0][0x398] ;  /* 0x00007300ff0a77ac */ /* 0x000f220008000800 */
[----:B0-----:R-:W-:Y:S02]  /*4e410*/  IADD3 R10, P6, PT, R4, R68, RZ ;  /* 0x00000044040a7210 */ /* 0x001fe40007fde0ff */
[----:B------:R-:W-:-:S03]  /*4e420*/  PRMT R12, R30, 0x9910, RZ ;  /* 0x000099101e0c7816 */ /* 0x000fc600000000ff */
[C---:B------:R-:W-:Y:S01]  /*4e430*/  IMAD.X R11, R5.reuse, 0x1, R3, P6 ;  /* 0x00000001050b7824 */ /* 0x040fe200030e0603 */
[----:B------:R-:W-:Y:S02]  /*4e440*/  IADD3 R8, P6, PT, R4, R70, RZ ;  /* 0x0000004604087210 */ /* 0x000fe40007fde0ff */
[----:B------:R-:W-:Y:S02]  /*4e450*/  SHF.R.S32.HI R13, RZ, 0x8, R13 ;  /* 0x00000008ff0d7819 */ /* 0x000fe4000001140d */
[----:B------:R-:W-:Y:S01]  /*4e460*/  SHF.R.S32.HI R12, RZ, 0x8, R12 ;  /* 0x00000008ff0c7819 */ /* 0x000fe2000001140c */
[----:B------:R-:W-:Y:S01]  /*4e470*/  IMAD.X R9, R5, 0x1, R69, P6 ;  /* 0x0000000105097824 */ /* 0x000fe200030e0645 */
[----:B------:R-:W-:Y:S01]  /*4e480*/  F2FP.SATFINITE.E4M3.F32.PACK_AB_MERGE_C R14, R82, R81, RZ ;  /* 0x00000051520e723e */ /* 0x000fe200048070ff */
[----:B------:R-:W-:Y:S04]  /*4e490*/  @P4 STG.E.U8 desc[UR14][R10.64], R13 ;  /* 0x0000000d0a004986 */ /* 0x000fe8000c10110e */
[----:B------:R3:W-:Y:S04]  /*4e4a0*/  @P2 STG.E.U8 desc[UR14][R8.64], R12 ;  /* 0x0000000c08002986 */ /* 0x0007e8000c10110e */
[----:B------:R-:W4:Y:S04]  /*4e4b0*/  LDL.LU R81, [R1+0x278] ;  /* 0x0002780001517983 */ /* 0x000f280000300800 */
[----:B------:R-:W4:Y:S01]  /*4e4c0*/  LDL.LU R82, [R1+0x27c] ;  /* 0x00027c0001527983 */ /* 0x000f220000300800 */
[----:B---3--:R-:W-:-:S03]  /*4e4d0*/  F2FP.SATFINITE.E4M3.F32.PACK_AB_MERGE_C R12, R84, R83, RZ ;  /* 0x00000053540c723e */ /* 0x008fc600048070ff */
[----:B------:R-:W3:Y:S04]  /*4e4e0*/  LDL.LU R83, [R1+0x178] ;  /* 0x0001780001537983 */ /* 0x000ee80000300800 */
[----:B------:R-:W3:Y:S01]  /*4e4f0*/  LDL.LU R84, [R1+0x17c] ;  /* 0x00017c0001547983 */ /* 0x000ee20000300800 */
[----:B--2---:R-:W-:-:S03]  /*4e500*/  F2FP.SATFINITE.E4M3.F32.PACK_AB_MERGE_C R11, R86, R85, RZ ;  /* 0x00000055560b723e */ /* 0x004fc600048070ff */
[----:B------:R-:W2:Y:S04]  /*4e510*/  LDL.LU R85, [R1+0x78] ;  /* 0x0000780001557983 */ /* 0x000ea80000300800 */
[----:B------:R-:W2:Y:S01]  /*4e520*/  LDL.LU R86, [R1+0x7c] ;  /* 0x00007c0001567983 */ /* 0x000ea20000300800 */
[----:B------:R-:W-:Y:S01]  /*4e530*/  VIADD R6, R4, UR28 ;  /* 0x0000001c04067c36 */ /* 0x000fe20008000000 */
[----:B------:R-:W-:Y:S01]  /*4e540*/  ISETP.LT.AND P5, PT, R66, UR12, !P3 ;  /* 0x0000000c42007c0c */ /* 0x000fe2000dfa1270 */
[----:B------:R-:W-:Y:S01]  /*4e550*/  VIADD R10, R88, 0x1f ;  /* 0x0000001f580a7836 */ /* 0x000fe20000000000 */
[----:B-----5:R-:W-:Y:S01]  /*4e560*/  ISETP.LT.AND P2, PT, R67, UR8, !P3 ;  /* 0x0000000843007c0c */ /* 0x020fe2000df41270 */
[----:B------:R-:W0:Y:S01]  /*4e570*/  LDCU UR8, c[0x0][0x398] ;  /* 0x00007300ff0877ac */ /* 0x000e220008000800 */
[----:B------:R-:W-:Y:S01]  /*4e580*/  SHF.R.S32.HI R7, RZ, 0x1f, R6 ;  /* 0x0000001fff077819 */ /* 0x000fe20000011406 */
[----:B------:R-:W5:Y:S01]  /*4e590*/  LDL.LU R77, [R1+0x280] ;  /* 0x00028000014d7983 */ /* 0x000f620000300800 */
[C---:B------:R-:W-:Y:S01]  /*4e5a0*/  IADD3 R4, P6, PT, R6.reuse, R0, RZ ;  /* 0x0000000006047210 */ /* 0x040fe20007fde0ff */
[----:B------:R-:W0:Y:S01]  /*4e5b0*/  LDCU UR12, c[0x0][0x398] ;  /* 0x00007300ff0c77ac */ /* 0x000e220008000800 */
[----:B------:R-:W-:Y:S01]  /*4e5c0*/  F2FP.SATFINITE.E4M3.F32.PACK_AB_MERGE_C R32, R33, R32, RZ ;  /* 0x000000202120723e */ /* 0x000fe200048070ff */
[----:B------:R-:W5:Y:S02]  /*4e5d0*/  LDL.LU R78, [R1+0x284] ;  /* 0x00028400014e7983 */ /* 0x000f640000300800 */
[----:B------:R-:W-:Y:S01]  /*4e5e0*/  IMAD.X R5, R7, 0x1, R72, P6 ;  /* 0x0000000107057824 */ /* 0x000fe200030e0648 */
[----:B------:R-:W-:Y:S01]  /*4e5f0*/  IADD3 R8, P6, PT, R6, R2, RZ ;  /* 0x0000000206087210 */ /* 0x000fe20007fde0ff */
[----:B------:R-:W5:Y:S04]  /*4e600*/  LDL.LU R79, [R1+0x180] ;  /* 0x00018000014f7983 */ /* 0x000f680000300800 */
[----:B------:R0:W-:Y:S01]  /*4e610*/  @P5 STG.E.U8 desc[UR14][R4.64], R14 ;  /* 0x0000000e04005986 */ /* 0x0001e2000c10110e */
[----:B------:R-:W-:Y:S01]  /*4e620*/  ISETP.LT.AND P5, PT, R91, UR16, !P3 ;  /* 0x000000105b007c0c */ /* 0x000fe2000dfa1270 */
[----:B------:R-:W-:Y:S01]  /*4e630*/  IMAD.X R9, R7, 0x1, R71, P6 ;  /* 0x0000000107097824 */ /* 0x000fe200030e0647 */
[----:B------:R-:W1:Y:S01]  /*4e640*/  LDCU UR16, c[0x0][0x398] ;  /* 0x00007300ff1077ac */ /* 0x000e620008000800 */
[----:B------:R-:W5:Y:S01]  /*4e650*/  LDL.LU R80, [R1+0x184] ;  /* 0x0001840001507983 */ /* 0x000f620000300800 */
[----:B0-----:R-:W-:-:S05]  /*4e660*/  VIADD R4, R88, 0x1e ;  /* 0x0000001e58047836 */ /* 0x001fca0000000000 */
[----:B------:R-:W-:Y:S01]  /*4e670*/  ISETP.GE.AND P4, PT, R4, UR4, PT ;  /* 0x0000000404007c0c */ /* 0x000fe2000bf86270 */
[----:B------:R0:W-:Y:S01]  /*4e680*/  @P2 STG.E.U8 desc[UR14][R8.64], R12 ;  /* 0x0000000c08002986 */ /* 0x0001e2000c10110e */
[C---:B------:R-:W-:Y:S01]  /*4e690*/  IADD3 R4, P6, PT, R6.reuse, R68, RZ ;  /* 0x0000004406047210 */ /* 0x040fe20007fde0ff */
[----:B------:R-:W2:Y:S04]  /*4e6a0*/  LDCU UR4, c[0x0][0x398] ;  /* 0x00007300ff0477ac */ /* 0x000ea80008000800 */
[----:B------:R-:W-:Y:S01]  /*4e6b0*/  IMAD.X R5, R7, 0x1, R3, P6 ;  /* 0x0000000107057824 */ /* 0x000fe200030e0603 */
[----:B------:R-:W-:Y:S01]  /*4e6c0*/  ISETP.LT.AND P3, PT, R89, UR8, !P3 ;  /* 0x0000000859007c0c */ /* 0x000fe2000df61270 */
[----:B------:R-:W2:Y:S03]  /*4e6d0*/  LDCU UR8, c[0x0][0x398] ;  /* 0x00007300ff0877ac */ /* 0x000ea60008000800 */
[----:B------:R4:W-:Y:S01]  /*4e6e0*/  @P5 STG.E.U8 desc[UR14][R4.64], R11 ;  /* 0x0000000b04005986 */ /* 0x0009e2000c10110e */
[----:B0-----:R-:W-:-:S02]  /*4e6f0*/  IADD3 R8, P6, PT, R6, R70, RZ ;  /* 0x0000004606087210 */ /* 0x001fc40007fde0ff */
[----:B----4-:R-:W-:Y:S01]  /*4e700*/  ISETP.LT.AND P5, PT, R66, UR10, !P0 ;  /* 0x0000000a42007c0c */ /* 0x010fe2000c7a1270 */
[----:B------:R-:W0:Y:S01]  /*4e710*/  LDCU UR10, c[0x0][0x398] ;  /* 0x00007300ff0a77ac */ /* 0x000e220008000800 */
[----:B-1----:R-:W-:Y:S01]  /*4e720*/  ISETP.GE.AND P2, PT, R10, UR6, PT ;  /* 0x000000060a007c0c */ /* 0x002fe2000bf46270 */
[----:B------:R-:W-:Y:S01]  /*4e730*/  IMAD.X R9, R7, 0x1, R69, P6 ;  /* 0x0000000107097824 */ /* 0x000fe200030e0645 */
[----:B------:R-:W-:Y:S01]  /*4e740*/  PRMT R12, R12, 0x9910, RZ ;  /* 0x000099100c0c7816 */ /* 0x000fe200000000ff */
[----:B------:R-:W1:Y:S01]  /*4e750*/  LDCU UR6, c[0x0][0x398] ;  /* 0x00007300ff0677ac */ /* 0x000e620008000800 */
[----:B------:R-:W-:Y:S01]  /*4e760*/  VIADD R5, R6, UR28 ;  /* 0x0000001c06057c36 */ /* 0x000fe20008000000 */
[----:B------:R-:W-:-:S04]  /*4e770*/  PRMT R4, R14, 0x9910, RZ ;  /* 0x000099100e047816 */ /* 0x000fc800000000ff */
[----:B------:R-:W-:Y:S02]  /*4e780*/  SHF.R.S32.HI R10, RZ, 0x1f, R5 ;  /* 0x0000001fff0a7819 */ /* 0x000fe40000011405 */
[----:B------:R-:W-:Y:S02]  /*4e790*/  IADD3 R6, P6, PT, R5, R0, RZ ;  /* 0x0000000005067210 */ /* 0x000fe40007fde0ff */
[----:B------:R-:W-:-:S03]  /*4e7a0*/  SHF.R.S32.HI R4, RZ, 0x8, R4 ;  /* 0x00000008ff047819 */ /* 0x000fc60000011404 */
[----:B------:R-:W-:Y:S01]  /*4e7b0*/  IMAD.X R7, R10, 0x1, R72, P6 ;  /* 0x000000010a077824 */ /* 0x000fe200030e0648 */
[----:B------:R-:W-:Y:S04]  /*4e7c0*/  @P3 STG.E.U8 desc[UR14][R8.64], R32 ;  /* 0x0000002008003986 */ /* 0x000fe8000c10110e */
[----:B------:R4:W-:Y:S02]  /*4e7d0*/  @P5 STG.E.U8 desc[UR14][R6.64], R4 ;  /* 0x0000000406005986 */ /* 0x0009e4000c10110e */
[----:B----4-:R-:W-:Y:S01]  /*4e7e0*/  PRMT R4, R11, 0x9910, RZ ;  /* 0x000099100b047816 */ /* 0x010fe200000000ff */
[----:B------:R-:W-:Y:S01]  /*4e7f0*/  IMAD.MOV.U32 R11, RZ, RZ, R12 ;  /* 0x000000ffff0b7224 */ /* 0x000fe200078e000c */
[----:B------:R-:W-:Y:S02]  /*4e800*/  F2FP.SATFINITE.E4M3.F32.PACK_AB_MERGE_C R13, R82, R81, RZ ;  /* 0x00000051520d723e */ /* 0x000fe400048070ff */
        /* <DEDUP_REMOVED lines=8> */
[----:B------:R-:W-:Y:S02]  /*4e890*/  IADD3 R8, P6, PT, R5, R2, RZ ;  /* 0x0000000205087210 */ /* 0x000fe40007fde0ff */
[----:B------:R-:W-:Y:S01]  /*4e8a0*/  ISETP.LT.AND P5, PT, R67, UR4, !P0 ;  /* 0x0000000443007c0c */ /* 0x000fe2000c7a1270 */
[----:B------:R-:W5:Y:S01]  /*4e8b0*/  LDCU UR4, c[0x0][0x39c] ;  /* 0x00007380ff0477ac */ /* 0x000f620008000800 */
[----:B-1----:R-:W-:Y:S01]  /*4e8c0*/  ISETP.LT.AND P3, PT, R91, UR6, !P0 ;  /* 0x000000065b007c0c */ /* 0x002fe2000c761270 */
[----:B------:R-:W-:Y:S01]  /*4e8d0*/  IMAD.X R9, R10, 0x1, R71, P6 ;  /* 0x000000010a097824 */ /* 0x000fe200030e0647 */
[----:B------:R-:W-:Y:S01]  /*4e8e0*/  IADD3 R6, P6, PT, R5, R68, RZ ;  /* 0x0000004405067210 */ /* 0x000fe20007fde0ff */
[----:B------:R-:W1:Y:S01]  /*4e8f0*/  LDCU UR6, c[0x0][0x398] ;  /* 0x00007300ff0677ac */ /* 0x000e620008000800 */
[----:B------:R-:W-:-:S02]  /*4e900*/  SHF.R.S32.HI R11, RZ, 0x8, R11 ;  /* 0x00000008ff0b7819 */ /* 0x000fc4000001140b */
[----:B------:R-:W-:Y:S01]  /*4e910*/  SHF.R.S32.HI R4, RZ, 0x8, R4 ;  /* 0x00000008ff047819 */ /* 0x000fe20000011404 */
[----:B------:R-:W-:Y:S01]  /*4e920*/  IMAD.X R7, R10, 0x1, R3, P6 ;  /* 0x000000010a077824 */ /* 0x000fe200030e0603 */
[----:B------:R-:W-:Y:S01]  /*4e930*/  ISETP.LT.AND P0, PT, R89, UR8, !P0 ;  /* 0x0000000859007c0c */ /* 0x000fe2000c701270 */
[----:B------:R-:W1:Y:S02]  /*4e940*/  LDCU UR8, c[0x0][0x398] ;  /* 0x00007300ff0877ac */ /* 0x000e640008000800 */
[----:B------:R5:W-:Y:S04]  /*4e950*/  @P5 STG.E.U8 desc[UR14][R8.64], R11 ;  /* 0x0000000b08005986 */ /* 0x000be8000c10110e */
[----:B------:R1:W-:Y:S01]  /*4e960*/  @P3 STG.E.U8 desc[UR14][R6.64], R4 ;  /* 0x0000000406003986 */ /* 0x0003e2000c10110e */
[----:B0-----:R-:W-:Y:S01]  /*4e970*/  ISETP.LT.AND P5, PT, R66, UR10, !P4 ;  /* 0x0000000a42007c0c */ /* 0x001fe2000e7a1270 */
[----:B------:R-:W0:Y:S01]  /*4e980*/  LDCU UR10, c[0x0][0x398] ;  /* 0x00007300ff0a77ac */ /* 0x000e220008000800 */
[----:B-----5:R-:W-:-:S02]  /*4e990*/  IADD3 R8, P3, PT, R5, R70, RZ ;  /* 0x0000004605087210 */ /* 0x020fc40007f7e0ff */
[----:B------:R-:W-:Y:S01]  /*4e9a0*/  PRMT R11, R32, 0x9910, RZ ;  /* 0x00009910200b7816 */ /* 0x000fe200000000ff */
[----:B-1----:R-:W-:Y:S02]  /*4e9b0*/  VIADD R4, R5, UR28 ;  /* 0x0000001c05047c36 */ /* 0x002fe40008000000 */
        /* <DEDUP_REMOVED lines=10> */
[----:B------:R-:W5:Y:S02]  /*4ea60*/  LDCU UR6, c[0x0][0x39c] ;  /* 0x00007380ff0677ac */ /* 0x000f640008000800 */
[----:B------:R0:W-:Y:S01]  /*4ea70*/  @P5 STG.E.U8 desc[UR14][R6.64], R13 ;  /* 0x0000000d06005986 */ /* 0x0001e2000c10110e */
[----:B------:R-:W-:Y:S01]  /*4ea80*/  ISETP.LT.AND P5, PT, R67, UR12, !P4 ;  /* 0x0000000c43007c0c */ /* 0x000fe2000e7a1270 */
[----:B------:R-:W0:Y:S01]  /*4ea90*/  LDCU UR12, c[0x0][0x398] ;  /* 0x00007300ff0c77ac */ /* 0x000e220008000800 */
[----:B------:R-:W2:Y:S01]  /*4eaa0*/  LDCU UR4, c[0x0][0x39c] ;  /* 0x00007380ff0477ac */ /* 0x000ea20008000800 */
[----:B-1----:R-:W-:-:S05]  /*4eab0*/  IADD3 R10, P6, PT, R4, R2, RZ ;  /* 0x00000002040a7210 */ /* 0x002fca0007fde0ff */
[----:B------:R-:W-:Y:S01]  /*4eac0*/  IMAD.X R11, R5, 0x1, R71, P6 ;  /* 0x00000001050b7824 */ /* 0x000fe200030e0647 */
[C---:B------:R-:W-:Y:S02]  /*4ead0*/  IADD3 R8, P6, PT, R4.reuse, R68, RZ ;  /* 0x0000004404087210 */ /* 0x040fe40007fde0ff */
[----:B------:R-:W-:Y:S01]  /*4eae0*/  ISETP.LT.AND P4, PT, R89, UR16, !P4 ;  /* 0x0000001059007c0c */ /* 0x000fe2000e781270 */
[----:B------:R-:W1:Y:S02]  /*4eaf0*/  LDCU UR16, c[0x0][0x398] ;  /* 0x00007300ff1077ac */ /* 0x000e640008000800 */
[C---:B------:R-:W-:Y:S01]  /*4eb00*/  IMAD.X R9, R5.reuse, 0x1, R3, P6 ;  /* 0x0000000105097824 */ /* 0x040fe200030e0603 */
[C---:B0-----:R-:W-:Y:S01]  /*4eb10*/  IADD3 R6, P6, PT, R4.reuse, R70, RZ ;  /* 0x0000004604067210 */ /* 0x041fe20007fde0ff */
[----:B------:R0:W-:Y:S04]  /*4eb20*/  @P5 STG.E.U8 desc[UR14][R10.64], R12 ;  /* 0x0000000c0a005986 */ /* 0x0001e8000c10110e */
[----:B------:R-:W-:Y:S01]  /*4eb30*/  IMAD.X R7, R5, 0x1, R69, P6 ;  /* 0x0000000105077824 */ /* 0x000fe200030e0645 */
[----:B------:R-:W-:Y:S01]  /*4eb40*/  @P0 STG.E.U8 desc[UR14][R8.64], R14 ;  /* 0x0000000e08000986 */ /* 0x000fe2000c10110e */
[----:B------:R-:W-:-:S03]  /*4eb50*/  VIADD R4, R4, UR28 ;  /* 0x0000001c04047c36 */ /* 0x000fc60008000000 */
[----:B------:R1:W-:Y:S01]  /*4eb60*/  @P4 STG.E.U8 desc[UR14][R6.64], R34 ;  /* 0x0000002206004986 */ /* 0x0003e2000c10110e */
[----:B------:R-:W-:Y:S01]  /*4eb70*/  ISETP.LT.AND P0, PT, R66, UR8, !P2 ;  /* 0x0000000842007c0c */ /* 0x000fe2000d701270 */
[----:B------:R-:W2:Y:S01]  /*4eb80*/  LDCU UR8, c[0x0][0x398] ;  /* 0x00007300ff0877ac */ /* 0x000ea20008000800 */
[----:B------:R-:W-:Y:S02]  /*4eb90*/  ISETP.LT.AND P5, PT, R67, UR10, !P2 ;  /* 0x0000000a43007c0c */ /* 0x000fe4000d7a1270 */
[----:B0-----:R-:W-:Y:S01]  /*4eba0*/  PRMT R11, R12, 0x9910, RZ ;  /* 0x000099100c0b7816 */ /* 0x001fe200000000ff */
[----:B------:R-:W0:Y:S01]  /*4ebb0*/  LDCU UR10, c[0x0][0x398] ;  /* 0x00007300ff0a77ac */ /* 0x000e220008000800 */
[----:B------:R-:W-:Y:S02]  /*4ebc0*/  SHF.R.S32.HI R5, RZ, 0x1f, R4 ;  /* 0x0000001fff057819 */ /* 0x000fe40000011404 */
[----:B-1----:R-:W-:Y:S02]  /*4ebd0*/  PRMT R6, R13, 0x9910, RZ ;  /* 0x000099100d067816 */ /* 0x002fe400000000ff */
[----:B------:R-:W-:-:S03]  /*4ebe0*/  IADD3 R8, P4, PT, R4, R0, RZ ;  /* 0x0000000004087210 */ /* 0x000fc60007f9e0ff */
[----:B------:R-:W-:Y:S01]  /*4ebf0*/  IMAD.MOV.U32 R12, RZ, RZ, R6 ;  /* 0x000000ffff0c7224 */ /* 0x000fe200078e0006 */
[----:B------:R-:W-:Y:S01]  /*4ec00*/  IADD3 R6, P6, PT, R4, R2, RZ ;  /* 0x0000000204067210 */ /* 0x000fe20007fde0ff */
[C---:B------:R-:W-:Y:S01]  /*4ec10*/  IMAD.X R9, R5.reuse, 0x1, R72, P4 ;  /* 0x0000000105097824 */ /* 0x040fe200020e0648 */
[----:B------:R-:W-:Y:S02]  /*4ec20*/  SHF.R.S32.HI R11, RZ, 0x8, R11 ;  /* 0x00000008ff0b7819 */ /* 0x000fe4000001140b */
[----:B------:R-:W-:Y:S01]  /*4ec30*/  SHF.R.S32.HI R12, RZ, 0x8, R12 ;  /* 0x00000008ff0c7819 */ /* 0x000fe2000001140c */
[----:B------:R-:W-:-:S04]  /*4ec40*/  IMAD.X R7, R5, 0x1, R71, P6 ;  /* 0x0000000105077824 */ /* 0x000fc800030e0647 */
[----:B------:R-:W-:Y:S04]  /*4ec50*/  @P0 STG.E.U8 desc[UR14][R8.64], R12 ;  /* 0x0000000c08000986 */ /* 0x000fe8000c10110e */
[----:B------:R2:W-:Y:S02]  /*4ec60*/  @P5 STG.E.U8 desc[UR14][R6.64], R11 ;  /* 0x0000000b06005986 */ /* 0x0005e4000c10110e */
[----:B--2---:R-:W-:Y:S02]  /*4ec70*/  F2FP.SATFINITE.E4M3.F32.PACK_AB_MERGE_C R11, R86, R85, RZ ;  /* 0x00000055560b723e */ /* 0x004fe400048070ff */
[----:B------:R-:W2:Y:S04]  /*4ec80*/  LDL.LU R85, [R1+0x88] ;  /* 0x0000880001557983 */ /* 0x000ea80000300800 */
[----:B------:R-:W2:Y:S01]  /*4ec90*/  LDL.LU R86, [R1+0x8c] ;  /* 0x00008c0001567983 */ /* 0x000ea20000300800 */
[----:B------:R-:W-:Y:S01]  /*4eca0*/  ISETP.LT.AND P6, PT, R91, UR12, !P2 ;  /* 0x0000000c5b007c0c */ /* 0x000fe2000d7c1270 */
[----:B------:R-:W-:Y:S01]  /*4ecb0*/  VIADD R7, R88, 0x22 ;  /* 0x0000002258077836 */ /* 0x000fe20000000000 */
[----:B------:R-:W-:Y:S01]  /*4ecc0*/  IADD3 R6, P5, PT, R4, R68, RZ ;  /* 0x0000004404067210 */ /* 0x000fe20007fbe0ff */
[----:B------:R-:W-:Y:S01]  /*4ecd0*/  VIADD R10, R88, 0x21 ;  /* 0x00000021580a7836 */ /* 0x000fe20000000000 */
[----:B------:R-:W-:Y:S01]  /*4ece0*/  PRMT R8, R14, 0x9910, RZ ;  /* 0x000099100e087816 */ /* 0x000fe200000000ff */
[----:B------:R-:W1:Y:S01]  /*4ecf0*/  LDCU UR12, c[0x0][0x398] ;  /* 0x00007300ff0c77ac */ /* 0x000e620008000800 */
[----:B-----5:R-:W-:Y:S01]  /*4ed00*/  ISETP.GE.AND P0, PT, R7, UR6, PT ;  /* 0x0000000607007c0c */ /* 0x020fe2000bf06270 */
[----:B------:R-:W-:Y:S01]  /*4ed10*/  IMAD.X R7, R5, 0x1, R3, P5 ;  /* 0x0000000105077824 */ /* 0x000fe200028e0603 */
[----:B------:R-:W-:Y:S01]  /*4ed20*/  SHF.R.S32.HI R8, RZ, 0x8, R8 ;  /* 0x00000008ff087819 */ /* 0x000fe20000011408 */
[----:B------:R-:W5:Y:S01]  /*4ed30*/  LDCU UR6, c[0x0][0x398] ;  /* 0x00007300ff0677ac */ /* 0x000f620008000800 */
[----:B------:R-:W-:-:S03]  /*4ed40*/  ISETP.LT.AND P5, PT, R89, UR16, !P2 ;  /* 0x0000001059007c0c */ /* 0x000fc6000d7a1270 */
[----:B------:R0:W-:Y:S01]  /*4ed50*/  @P6 STG.E.U8 desc[UR14][R6.64], R8 ;  /* 0x0000000806006986 */ /* 0x0001e2000c10110e */
[----:B------:R-:W-:Y:S01]  /*4ed60*/  PRMT R9, R34, 0x9910, RZ ;  /* 0x0000991022097816 */ /* 0x000fe200000000ff */
[----:B------:R-:W1:Y:S03]  /*4ed70*/  LDCU UR16, c[0x0][0x398] ;  /* 0x00007300ff1077ac */ /* 0x000e660008000800 */
[----:B------:R-:W-:Y:S02]  /*4ed80*/  SHF.R.S32.HI R9, RZ, 0x8, R9 ;  /* 0x00000008ff097819 */ /* 0x000fe40000011409 */
[C---:B0-----:R-:W-:Y:S01]  /*4ed90*/  IADD3 R6, P2, PT, R4.reuse, R70, RZ ;  /* 0x0000004604067210 */ /* 0x041fe20007f5e0ff */
[----:B------:R-:W-:-:S04]  /*4eda0*/  VIADD R4, R4, UR28 ;  /* 0x0000001c04047c36 */ /* 0x000fc80008000000 */
[----:B------:R-:W-:Y:S01]  /*4edb0*/  IMAD.X R7, R5, 0x1, R69, P2 ;  /* 0x0000000105077824 */ /* 0x000fe200010e0645 */
[----:B------:R-:W-:Y:S02]  /*4edc0*/  SHF.R.S32.HI R5, RZ, 0x1f, R4 ;  /* 0x0000001fff057819 */ /* 0x000fe40000011404 */
[----:B------:R-:W-:Y:S02]  /*4edd0*/  IADD3 R8, P6, PT, R4, R0, RZ ;  /* 0x0000000004087210 */ /* 0x000fe40007fde0ff */
[----:B------:R-:W-:Y:S01]  /*4ede0*/  ISETP.LT.AND P2, PT, R66, UR8, !P3 ;  /* 0x0000000842007c0c */ /* 0x000fe2000df41270 */
[----:B------:R0:W-:Y:S01]  /*4edf0*/  @P5 STG.E.U8 desc[UR14][R6.64], R9 ;  /* 0x0000000906005986 */ /* 0x0001e2000c10110e */
[----:B------:R-:W-:Y:S01]  /*4ee00*/  ISETP.LT.AND P5, PT, R67, UR10, !P3 ;  /* 0x0000000a43007c0c */ /* 0x000fe2000dfa1270 */
[----:B------:R-:W1:Y:S01]  /*4ee10*/  LDCU UR8, c[0x0][0x398] ;  /* 0x00007300ff0877ac */ /* 0x000e620008000800 */
[----:B------:R-:W-:Y:S02]  /*4ee20*/  F2FP.SATFINITE.E4M3.F32.PACK_AB_MERGE_C R12, R78, R77, RZ ;  /* 0x0000004d4e0c723e */ /* 0x000fe400048070ff */
[----:B------:R-:W-:Y:S01]  /*4ee30*/  F2FP.SATFINITE.E4M3.F32.PACK_AB_MERGE_C R13, R80, R79, RZ ;  /* 0x0000004f500d723e */ /* 0x000fe200048070ff */
[----:B------:R-:W1:Y:S01]  /*4ee40*/  LDCU UR10, c[0x0][0x398] ;  /* 0x00007300ff0a77ac */ /* 0x000e620008000800 */
[----:B0-----:R-:W-:Y:S01]  /*4ee50*/  IMAD.X R9, R5, 0x1, R72, P6 ;  /* 0x0000000105097824 */ /* 0x001fe200030e0648 */
[----:B------:R-:W-:-:S05]  /*4ee60*/  IADD3 R6, P6, PT, R4, R2, RZ ;  /* 0x0000000204067210 */ /* 0x000fca0007fde0ff */
[----:B------:R-:W-:Y:S01]  /*4ee70*/  IMAD.X R7, R5, 0x1, R71, P6 ;  /* 0x0000000105077824 */ /* 0x000fe200030e0647 */
[----:B-----5:R-:W-:Y:S01]  /*4ee80*/  ISETP.LT.AND P6, PT, R91, UR6, !P3 ;  /* 0x000000065b007c0c */ /* 0x020fe2000dfc1270 */
[----:B------:R-:W-:Y:S01]  /*4ee90*/  @P2 STG.E.U8 desc[UR14][R8.64], R12 ;  /* 0x0000000c08002986 */ /* 0x000fe2000c10110e */
[----:B------:R-:W-:Y:S01]  /*4eea0*/  ISETP.GE.AND P4, PT, R10, UR4, PT ;  /* 0x000000040a007c0c */ /* 0x000fe2000bf86270 */
[----:B------:R-:W0:Y:S02]  /*4eeb0*/  LDCU UR4, c[0x0][0x39c] ;  /* 0x00007380ff0477ac */ /* 0x000e240008000800 */
[----:B------:R5:W-:Y:S01]  /*4eec0*/  @P5 STG.E.U8 desc[UR14][R6.64], R13 ;  /* 0x0000000d06005986 */ /* 0x000be2000c10110e */
[----:B-1----:R-:W-:Y:S01]  /*4eed0*/  ISETP.LT.AND P3, PT, R89, UR8, !P3 ;  /* 0x0000000859007c0c */ /* 0x002fe2000df61270 */
[----:B------:R-:W-:Y:S01]  /*4eee0*/  VIADD R10, R88, 0x23 ;  /* 0x00000023580a7836 */ /* 0x000fe20000000000 */
[----:B------:R-:W-:Y:S01]  /*4eef0*/  F2FP.SATFINITE.E4M3.F32.PACK_AB_MERGE_C R36, R37, R36, RZ ;  /* 0x000000242524723e */ /* 0x000fe200048070ff */
[----:B------:R-:W1:Y:S01]  /*4ef00*/  LDCU UR6, c[0x0][0x398] ;  /* 0x00007300ff0677ac */ /* 0x000e620008000800 */
[----:B----4-:R-:W-:-:S02]  /*4ef10*/  F2FP.SATFINITE.E4M3.F32.PACK_AB_MERGE_C R14, R82, R81, RZ ;  /* 0x00000051520e723e */ /* 0x010fc400048070ff */
[----:B------:R-:W4:Y:S01]  /*4ef20*/  LDL.LU R81, [R1+0x290] ;  /* 0x0002900001517983 */ /* 0x000f220000300800 */
[----:B---3--:R-:W-:Y:S01]  /*4ef30*/  F2FP.SATFINITE.E4M3.F32.PACK_AB_MERGE_C R15, R84, R83, RZ ;  /* 0x00000053540f723e */ /* 0x008fe200048070ff */
[----:B------:R-:W3:Y:S02]  /*4ef40*/  LDCU UR8, c[0x0][0x398] ;  /* 0x00007300ff0877ac */ /* 0x000ee40008000800 */
[----:B------:R-:W4:Y:S01]  /*4ef50*/  LDL.LU R82, [R1+0x294] ;  /* 0x0002940001527983 */ /* 0x000f220000300800 */
[----:B-----5:R-:W-:-:S03]  /*4ef60*/  IADD3 R6, P5, PT, R4, R68, RZ ;  /* 0x0000004404067210 */ /* 0x020fc60007fbe0ff */
[----:B------:R-:W5:Y:S02]  /*4ef70*/  LDL.LU R83, [R1+0x190] ;  /* 0x0001900001537983 */ /* 0x000f640000300800 */
[----:B------:R-:W-:Y:S01]  /*4ef80*/  IMAD.X R7, R5, 0x1, R3, P5 ;  /* 0x0000000105077824 */ /* 0x000fe200028e0603 */
[----:B0-----:R-:W-:Y:S01]  /*4ef90*/  ISETP.GE.AND P2, PT, R10, UR4, PT ;  /* 0x000000040a007c0c */ /* 0x001fe2000bf46270 */
[----:B------:R-:W5:Y:S04]  /*4efa0*/  LDL.LU R84, [R1+0x194] ;  /* 0x0001940001547983 */ /* 0x000f680000300800 */
[----:B------:R-:W-:Y:S01]  /*4efb0*/  @P6 STG.E.U8 desc[UR14][R6.64], R11 ;  /* 0x0000000b06006986 */ /* 0x000fe2000c10110e */
[----:B------:R-:W-:Y:S01]  /*4efc0*/  IADD3 R8, P6, PT, R4, R70, RZ ;  /* 0x0000004604087210 */ /* 0x000fe20007fde0ff */
[----:B------:R-:W0:Y:S01]  /*4efd0*/  LDCU UR4, c[0x0][0x398] ;  /* 0x00007300ff0477ac */ /* 0x000e220008000800 */
        /* <DEDUP_REMOVED lines=9> */
[----:B------:R-:W-:Y:S01]  /*4f070*/  ISETP.LT.AND P5, PT, R66, UR10, !P4 ;  /* 0x0000000a42007c0c */ /* 0x000fe2000e7a1270 */
[----:B------:R-:W0:Y:S03]  /*4f080*/  LDCU UR10, c[0x0][0x398] ;  /* 0x00007300ff0a77ac */ /* 0x000e260008000800 */
[----:B------:R-:W-:-:S02]  /*4f090*/  SHF.R.S32.HI R5, RZ, 0x1f, R4 ;  /* 0x0000001fff057819 */ /* 0x000fc40000011404 */
[----:B------:R-:W-:Y:S02]  /*4f0a0*/  IADD3 R6, P6, PT, R4, R0, RZ ;  /* 0x0000000004067210 */ /* 0x000fe40007fde0ff */
[----:B------:R-:W-:-:S03]  /*4f0b0*/  PRMT R9, R13, 0x9910, RZ ;  /* 0x000099100d097816 */ /* 0x000fc600000000ff */
[----:B------:R-:W-:Y:S01]  /*4f0c0*/  IMAD.X R7, R5, 0x1, R72, P6 ;  /* 0x0000000105077824 */ /* 0x000fe200030e0648 */
[----:B------:R-:W-:Y:S01]  /*4f0d0*/  ISETP.LT.AND P3, PT, R67, UR4, !P4 ;  /* 0x0000000443007c0c */ /* 0x000fe2000e761270 */
[----:B------:R-:W0:Y:S03]  /*4f0e0*/  LDCU UR4, c[0x0][0x39c] ;  /* 0x00007380ff0477ac */ /* 0x000e260008000800 */
[----:B------:R3:W-:Y:S01]  /*4f0f0*/  @P5 STG.E.U8 desc[UR14][R6.64], R8 ;  /* 0x0000000806005986 */ /* 0x0007e2000c10110e */
[----:B-1----:R-:W-:Y:S01]  /*4f100*/  ISETP.LT.AND P5, PT, R91, UR6, !P4 ;  /* 0x000000065b007c0c */ /* 0x002fe2000e7a1270 */
[----:B------:R-:W1:Y:S01]  /*4f110*/  LDCU UR6, c[0x0][0x39c] ;  /* 0x00007380ff0677ac */ /* 0x000e620008000800 */
[----:B---3--:R-:W-:Y:S01]  /*4f120*/  IADD3 R8, P6, PT, R4, R2, RZ ;  /* 0x0000000204087210 */ /* 0x008fe20007fde0ff */
[----:B------:R-:W-:-:S04]  /*4f130*/  IMAD.MOV.U32 R7, RZ, RZ, R9 ;  /* 0x000000ffff077224 */ /* 0x000fc800078e0009 */
[----:B------:R-:W-:Y:S01]  /*4f140*/  IMAD.X R9, R5, 0x1, R71, P6 ;  /* 0x0000000105097824 */ /* 0x000fe200030e0647 */
[----:B------:R-:W-:Y:S02]  /*4f150*/  SHF.R.S32.HI R7, RZ, 0x8, R7 ;  /* 0x00000008ff077819 */ /* 0x000fe40000011407 */
[----:B------:R-:W-:-:S03]  /*4f160*/  IADD3 R6, P6, PT, R4, R68, RZ ;  /* 0x0000004404067210 */ /* 0x000fc60007fde0ff */
[----:B------:R3:W-:Y:S01]  /*4f170*/  @P3 STG.E.U8 desc[UR14][R8.64], R7 ;  /* 0x0000000708003986 */ /* 0x0007e2000c10110e */
[----:B0-----:R-:W-:Y:S01]  /*4f180*/  ISETP.LT.AND P3, PT, R66, UR10, !P0 ;  /* 0x0000000a42007c0c */ /* 0x001fe2000c761270 */
[----:B------:R-:W0:Y:S01]  /*4f190*/  LDCU UR10, c[0x0][0x398] ;  /* 0x00007300ff0a77ac */ /* 0x000e220008000800 */
[----:B---3--:R-:W-:Y:S01]  /*4f1a0*/  IMAD.X R7, R5, 0x1, R3, P6 ;  /* 0x0000000105077824 */ /* 0x008fe200030e0603 */
[----:B------:R-:W-:Y:S02]  /*4f1b0*/  SHF.R.S32.HI R8, RZ, 0x8, R10 ;  /* 0x00000008ff087819 */ /* 0x000fe4000001140a */
[----:B------:R-:W-:Y:S02]  /*4f1c0*/  PRMT R9, R36, 0x9910, RZ ;  /* 0x0000991024097816 */ /* 0x000fe400000000ff */
[----:B------:R-:W-:Y:S01]  /*4f1d0*/  ISETP.LT.AND P6, PT, R89, UR8, !P4 ;  /* 0x0000000859007c0c */ /* 0x000fe2000e7c1270 */
[----:B------:R3:W-:Y:S01]  /*4f1e0*/  @P5 STG.E.U8 desc[UR14][R6.64], R8 ;  /* 0x0000000806005986 */ /* 0x0007e2000c10110e */
[----:B------:R-:W-:Y:S01]  /*4f1f0*/  VIADD R10, R88, 0x24 ;  /* 0x00000024580a7836 */ /* 0x000fe20000000000 */
[----:B------:R-:W-:Y:S01]  /*4f200*/  F2FP.SATFINITE.E4M3.F32.PACK_AB_MERGE_C R38, R39, R38, RZ ;  /* 0x000000262726723e */ /* 0x000fe200048070ff */
[----:B------:R-:W0:Y:S01]  /*4f210*/  LDCU UR8, c[0x0][0x398] ;  /* 0x00007300ff0877ac */ /* 0x000e220008000800 */
[----:B---3--:R-:W-:Y:S01]  /*4f220*/  IADD3 R8, P4, PT, R4, R70, RZ ;  /* 0x0000004604087210 */ /* 0x008fe20007f9e0ff */
        /* <DEDUP_REMOVED lines=8> */
[----:B----4-:R-:W-:Y:S01]  /*4f2b0*/  F2FP.SATFINITE.E4M3.F32.PACK_AB_MERGE_C R13, R82, R81, RZ ;  /* 0x00000051520d723e */ /* 0x010fe200048070ff */
[----:B------:R-:W4:Y:S01]  /*4f2c0*/  LDCU UR12, c[0x0][0x398] ;  /* 0x00007300ff0c77ac */ /* 0x000f220008000800 */
[----:B---3--:R-:W-:Y:S01]  /*4f2d0*/  IADD3 R8, P6, PT, R4, R2, RZ ;  /* 0x0000000204087210 */ /* 0x008fe20007fde0ff */
[----:B------:R-:W-:-:S04]  /*4f2e0*/  IMAD.X R7, R5, 0x1, R72, P5 ;  /* 0x0000000105077824 */ /* 0x000fc800028e0648 */
[----:B------:R-:W-:Y:S01]  /*4f2f0*/  IMAD.X R9, R5, 0x1, R71, P6 ;  /* 0x0000000105097824 */ /* 0x000fe200030e0647 */
[----:B------:R3:W-:Y:S01]  /*4f300*/  @P3 STG.E.U8 desc[UR14][R6.64], R14 ;  /* 0x0000000e06003986 */ /* 0x0007e2000c10110e */
[----:B------:R-:W-:Y:S01]  /*4f310*/  ISETP.LT.AND P5, PT, R91, UR16, !P0 ;  /* 0x000000105b007c0c */ /* 0x000fe2000c7a1270 */
[----:B------:R-:W0:Y:S01]  /*4f320*/  LDCU UR16, c[0x0][0x398] ;  /* 0x00007300ff1077ac */ /* 0x000e220008000800 */
[----:B------:R-:W-:Y:S01]  /*4f330*/  ISETP.LT.AND P0, PT, R89, UR18, !P0 ;  /* 0x0000001259007c0c */ /* 0x000fe2000c701270 */
[----:B------:R1:W-:Y:S01]  /*4f340*/  @P4 STG.E.U8 desc[UR14][R8.64], R15 ;  /* 0x0000000f08004986 */ /* 0x0003e2000c10110e */
[----:B---3--:R-:W-:Y:S01]  /*4f350*/  VIADD R7, R88, 0x25 ;  /* 0x0000002558077836 */ /* 0x008fe20000000000 */
[C---:B------:R-:W-:Y:S01]  /*4f360*/  IADD3 R6, P6, PT, R4.reuse, R68, RZ ;  /* 0x0000004404067210 */ /* 0x040fe20007fde0ff */
[----:B------:R-:W3:Y:S03]  /*4f370*/  LDCU UR18, c[0x0][0x398] ;  /* 0x00007300ff1277ac */ /* 0x000ee60008000800 */
[----:B-1----:R-:W-:Y:S01]  /*4f380*/  ISETP.GE.AND P4, PT, R7, UR6, PT ;  /* 0x0000000607007c0c */ /* 0x002fe2000bf86270 */
[----:B------:R-:W-:Y:S01]  /*4f390*/  IMAD.X R7, R5, 0x1, R3, P6 ;  /* 0x0000000105077824 */ /* 0x000fe200030e0603 */
[----:B------:R-:W-:Y:S01]  /*4f3a0*/  IADD3 R8, P6, PT, R4, R70, RZ ;  /* 0x0000004604087210 */ /* 0x000fe20007fde0ff */
[----:B------:R-:W1:Y:S01]  /*4f3b0*/  LDCU UR6, c[0x0][0x398] ;  /* 0x00007300ff0677ac */ /* 0x000e620008000800 */
[----:B------:R-:W-:-:S03]  /*4f3c0*/  ISETP.GE.AND P3, PT, R10, UR4, PT ;  /* 0x000000040a007c0c */ /* 0x000fc6000bf66270 */
[----:B------:R-:W-:Y:S01]  /*4f3d0*/  IMAD.X R9, R5, 0x1, R69, P6 ;  /* 0x0000000105097824 */ /* 0x000fe200030e0645 */
[----:B------:R-:W-:Y:S01]  /*4f3e0*/  PRMT R10, R14, 0x9910, RZ ;  /* 0x000099100e0a7816 */ /* 0x000fe200000000ff */
[----:B------:R-:W-:Y:S01]  /*4f3f0*/  @P5 STG.E.U8 desc[UR14][R6.64], R11 ;  /* 0x0000000b06005986 */ /* 0x000fe2000c10110e */
[----:B------:R-:W-:Y:S01]  /*4f400*/  VIADD R4, R4, UR28 ;  /* 0x0000001c04047c36 */ /* 0x000fe20008000000 */
[----:B------:R-:W0:Y:S02]  /*4f410*/  LDCU UR4, c[0x0][0x39c] ;  /* 0x00007380ff0477ac */ /* 0x000e240008000800 */
[----:B------:R1:W-:Y:S02]  /*4f420*/  @P0 STG.E.U8 desc[UR14][R8.64], R38 ;  /* 0x0000002608000986 */ /* 0x0003e4000c10110e */
[----:B-1----:R-:W-:Y:S02]  /*4f430*/  SHF.R.S32.HI R8, RZ, 0x8, R10 ;  /* 0x00000008ff087819 */ /* 0x002fe4000001140a */
[----:B------:R-:W-:-:S02]  /*4f440*/  PRMT R10, R15, 0x9910, RZ ;  /* 0x000099100f0a7816 */ /* 0x000fc400000000ff */
[----:B------:R-:W-:Y:S02]  /*4f450*/  F2FP.SATFINITE.E4M3.F32.PACK_AB_MERGE_C R15, R90, R87, RZ ;  /* 0x000000575a0f723e */ /* 0x000fe400048070ff */
[----:B--2---:R-:W-:Y:S02]  /*4f460*/  F2FP.SATFINITE.E4M3.F32.PACK_AB_MERGE_C R14, R86, R85, RZ ;  /* 0x00000055560e723e */ /* 0x004fe400048070ff */
[----:B------:R-:W2:Y:S04]  /*4f470*/  LDL.LU R85, [R1+0x198] ;  /* 0x0001980001557983 */ /* 0x000ea80000300800 */
[----:B------:R-:W2:Y:S04]  /*4f480*/  LDL.LU R86, [R1+0x19c] ;  /* 0x00019c0001567983 */ /* 0x000ea80000300800 */
[----:B------:R-:W3:Y:S04]  /*4f490*/  LDL.LU R87, [R1+0x98] ;  /* 0x0000980001577983 */ /* 0x000ee80000300800 */
[----:B------:R-:W3:Y:S01]  /*4f4a0*/  LDL.LU R90, [R1+0x9c] ;  /* 0x00009c00015a7983 */ /* 0x000ee20000300800 */
[----:B0-----:R-:W-:Y:S01]  /*4f4b0*/  ISETP.LT.AND P5, PT, R66, UR8, !P2 ;  /* 0x0000000842007c0c */ /* 0x001fe2000d7a1270 */
[----:B------:R-:W0:Y:S01]  /*4f4c0*/  LDCU UR8, c[0x0][0x398] ;  /* 0x00007300ff0877ac */ /* 0x000e220008000800 */
[----:B------:R-:W-:-:S02]  /*4f4d0*/  SHF.R.S32.HI R5, RZ, 0x1f, R4 ;  /* 0x0000001fff057819 */ /* 0x000fc40000011404 */
[----:B------:R-:W-:Y:S02]  /*4f4e0*/  IADD3 R6, P6, PT, R4, R0, RZ ;  /* 0x0000000004067210 */ /* 0x000fe40007fde0ff */
[----:B------:R-:W-:Y:S01]  /*4f4f0*/  ISETP.LT.AND P0, PT, R67, UR6, !P2 ;  /* 0x0000000643007c0c */ /* 0x000fe2000d701270 */
[----:B------:R-:W1:Y:S02]  /*4f500*/  LDCU UR6, c[0x0][0x398] ;  /* 0x00007300ff0677ac */ /* 0x000e640008000800 */
[----:B------:R-:W-:-:S05]  /*4f510*/  IMAD.X R7, R5, 0x1, R72, P6 ;  /* 0x0000000105077824 */ /* 0x000fca00030e0648 */
[----:B------:R0:W-:Y:S01]  /*4f520*/  @P5 STG.E.U8 desc[UR14][R6.64], R8 ;  /* 0x0000000806005986 */ /* 0x0001e2000c10110e */
[----:B------:R-:W-:Y:S01]  /*4f530*/  ISETP.LT.AND P5, PT, R91, UR10, !P2 ;  /* 0x0000000a5b007c0c */ /* 0x000fe2000d7a1270 */
[----:B------:R-:W1:Y:S01]  /*4f540*/  LDCU UR10, c[0x0][0x398] ;  /* 0x00007300ff0a77ac */ /* 0x000e620008000800 */
[----:B------:R-:W-:Y:S02]  /*4f550*/  SHF.R.S32.HI R10, RZ, 0x8, R10 ;  /* 0x00000008ff0a7819 */ /* 0x000fe4000001140a */
[----:B0-----:R-:W-:Y:S01]  /*4f560*/  IADD3 R8, P6, PT, R4, R2, RZ ;  /* 0x0000000204087210 */ /* 0x001fe20007fde0ff */
[----:B------:R-:W-:Y:S01]  /*4f570*/  VIADD R7, R88, 0x26 ;  /* 0x0000002658077836 */ /* 0x000fe20000000000 */
[----:B------:R-:W-:-:S03]  /*4f580*/  PRMT R11, R11, 0x9910, RZ ;  /* 0x000099100b0b7816 */ /* 0x000fc600000000ff */
[----:B------:R-:W-:Y:S01]  /*4f590*/  IMAD.X R9, R5, 0x1, R71, P6 ;  /* 0x0000000105097824 */ /* 0x000fe200030e0647 */
[----:B------:R-:W-:-:S04]  /*4f5a0*/  IADD3 R6, P6, PT, R4, R68, RZ ;  /* 0x0000004404067210 */ /* 0x000fc80007fde0ff */
[----:B------:R0:W-:Y:S01]  /*4f5b0*/  @P0 STG.E.U8 desc[UR14][R8.64], R10 ;  /* 0x0000000a08000986 */ /* 0x0001e2000c10110e */
[----:B------:R-:W-:Y:S01]  /*4f5c0*/  ISETP.GE.AND P0, PT, R7, UR4, PT ;  /* 0x0000000407007c0c */ /* 0x000fe2000bf06270 */
[----:B------:R-:W-:Y:S01]  /*4f5d0*/  IMAD.X R7, R5, 0x1, R3, P6 ;  /* 0x0000000105077824 */ /* 0x000fe200030e0603 */
[----:B------:R-:W-:Y:S01]  /*4f5e0*/  ISETP.LT.AND P2, PT, R89, UR8, !P2 ;  /* 0x0000000859007c0c */ /* 0x000fe2000d741270 */
[----:B------:R-:W4:Y:S01]  /*4f5f0*/  LDCU UR8, c[0x0][0x398] ;  /* 0x00007300ff0877ac */ /* 0x000f220008000800 */
[----:B------:R-:W4:Y:S01]  /*4f600*/  LDCU UR4, c[0x0][0x39c] ;  /* 0x00007380ff0477ac */ /* 0x000f220008000800 */
        /* <DEDUP_REMOVED lines=15> */
[----:B-----5:R-:W-:Y:S01]  /*4f700*/  F2FP.SATFINITE.E4M3.F32.PACK_AB_MERGE_C R12, R84, R83, RZ ;  /* 0x00000053540c723e */ /* 0x020fe200048070ff */
[----:B------:R5:W-:Y:S01]  /*4f710*/  @P5 STG.E.U8 desc[UR14][R6.64], R13 ;  /* 0x0000000d06005986 */ /* 0x000be2000c10110e */
[----:B----4-:R-:W-:Y:S01]  /*4f720*/  ISETP.LT.AND P5, PT, R91, UR8, !P3 ;  /* 0x000000085b007c0c */ /* 0x010fe2000dfa1270 */
[----:B------:R-:W4:Y:S01]  /*4f730*/  LDCU UR8, c[0x0][0x398] ;  /* 0x00007300ff0877ac */ /* 0x000f220008000800 */
[----:B0-----:R-:W-:Y:S01]  /*4f740*/  IADD3 R8, P6, PT, R4, R2, RZ ;  /* 0x0000000204087210 */ /* 0x001fe20007fde0ff */
[----:B------:R-:W0:Y:S01]  /*4f750*/  LDCU UR10, c[0x0][0x398] ;  /* 0x00007300ff0a77ac */ /* 0x000e220008000800 */
[----:B------:R-:W-:Y:S01]  /*4f760*/  F2FP.SATFINITE.E4M3.F32.PACK_AB_MERGE_C R40, R41, R40, RZ ;  /* 0x000000282928723e */ /* 0x000fe200048070ff */
[----:B------:R-:W3:Y:S02]  /*4f770*/  LDL.LU R83, [R1+0x2a0] ;  /* 0x0002a00001537983 */ /* 0x000ee40000300800 */
[----:B------:R-:W-:Y:S01]  /*4f780*/  IMAD.X R9, R10, 0x1, R71, P6 ;  /* 0x000000010a097824 */ /* 0x000fe200030e0647 */
[----:B-----5:R-:W-:Y:S01]  /*4f790*/  IADD3 R6, P6, PT, R4, R68, RZ ;  /* 0x0000004404067210 */ /* 0x020fe20007fde0ff */
[----:B------:R-:W5:Y:S04]  /*4f7a0*/  LDL.LU R84, [R1+0x2a4] ;  /* 0x0002a40001547983 */ /* 0x000f680000300800 */
[----:B------:R-:W-:Y:S01]  /*4f7b0*/  IMAD.X R7, R10, 0x1, R3, P6 ;  /* 0x000000010a077824 */ /* 0x000fe200030e0603 */
[----:B------:R0:W-:Y:S01]  /*4f7c0*/  @P2 STG.E.U8 desc[UR14][R8.64], R12 ;  /* 0x0000000c08002986 */ /* 0x0001e2000c10110e */
[----:B------:R-:W-:Y:S01]  /*4f7d0*/  ISETP.GE.AND P2, PT, R5, UR4, PT ;  /* 0x0000000405007c0c */ /* 0x000fe2000bf46270 */
[----:B------:R-:W0:Y:S01]  /*4f7e0*/  LDCU UR4, c[0x0][0x398] ;  /* 0x00007300ff0477ac */ /* 0x000e220008000800 */
[----:B-1----:R-:W-:Y:S01]  /*4f7f0*/  ISETP.LT.AND P3, PT, R89, UR6, !P3 ;  /* 0x0000000659007c0c */ /* 0x002fe2000df61270 */
[----:B------:R-:W-:Y:S01]  /*4f800*/  VIADD R5, R4, UR28 ;  /* 0x0000001c04057c36 */ /* 0x000fe20008000000 */
[----:B------:R1:W-:Y:S01]  /*4f810*/  @P5 STG.E.U8 desc[UR14][R6.64], R14 ;  /* 0x0000000e06005986 */ /* 0x0003e2000c10110e */
[----:B----4-:R-:W-:Y:S01]  /*4f820*/  ISETP.LT.AND P5, PT, R66, UR8, !P4 ;  /* 0x0000000842007c0c */ /* 0x010fe2000e7a1270 */
[----:B------:R-:W4:Y:S01]  /*4f830*/  LDCU UR6, c[0x0][0x398] ;  /* 0x00007300ff0677ac */ /* 0x000f220008000800 */
[----:B0-----:R-:W-:Y:S01]  /*4f840*/  IADD3 R8, P6, PT, R4, R70, RZ ;  /* 0x0000004604087210 */ /* 0x001fe20007fde0ff */
[----:B------:R-:W0:Y:S01]  /*4f850*/  LDCU UR8, c[0x0][0x398] ;  /* 0x00007300ff0877ac */ /* 0x000e220008000800 */
[----:B------:R-:W-:-:S03]  /*4f860*/  SHF.R.S32.HI R11, RZ, 0x1f, R5 ;  /* 0x0000001fff0b7819 */ /* 0x000fc60000011405 */
[----:B------:R-:W-:Y:S01]  /*4f870*/  IMAD.X R9, R10, 0x1, R69, P6 ;  /* 0x000000010a097824 */ /* 0x000fe200030e0645 */
[----:B-1----:R-:W-:Y:S02]  /*4f880*/  IADD3 R6, P6, PT, R5, R0, RZ ;  /* 0x0000000005067210 */ /* 0x002fe40007fde0ff */
[----:B------:R-:W-:-:S03]  /*4f890*/  PRMT R4, R13, 0x9910, RZ ;  /* 0x000099100d047816 */ /* 0x000fc600000000ff */
[----:B------:R-:W-:Y:S01]  /*4f8a0*/  IMAD.X R7, R11, 0x1, R72, P6 ;  /* 0x000000010b077824 */ /* 0x000fe200030e0648 */
[----:B------:R-:W-:Y:S01]  /*4f8b0*/  SHF.R.S32.HI R4, RZ, 0x8, R4 ;  /* 0x00000008ff047819 */ /* 0x000fe20000011404 */
[----:B------:R1:W-:Y:S01]  /*4f8c0*/  @P3 STG.E.U8 desc[UR14][R8.64], R40 ;  /* 0x0000002808003986 */ /* 0x0003e2000c10110e */
[----:B------:R-:W-:Y:S01]  /*4f8d0*/  ISETP.LT.AND P3, PT, R91, UR10, !P4 ;  /* 0x0000000a5b007c0c */ /* 0x000fe2000e761270 */
[----:B------:R-:W0:Y:S02]  /*4f8e0*/  LDCU UR10, c[0x0][0x398] ;  /* 0x00007300ff0a77ac */ /* 0x000e240008000800 */
[----:B------:R4:W-:Y:S01]  /*4f8f0*/  @P5 STG.E.U8 desc[UR14][R6.64], R4 ;  /* 0x0000000406005986 */ /* 0x0009e2000c10110e */
[----:B------:R-:W-:Y:S01]  /*4f900*/  ISETP.LT.AND P5, PT, R67, UR4, !P4 ;  /* 0x0000000443007c0c */ /* 0x000fe2000e7a1270 */
[----:B------:R-:W0:Y:S01]  /*4f910*/  LDCU UR4, c[0x0][0x39c] ;  /* 0x00007380ff0477ac */ /* 0x000e220008000800 */
[----:B-1----:R-:W-:Y:S02]  /*4f920*/  IADD3 R8, P6, PT, R5, R2, RZ ;  /* 0x0000000205087210 */ /* 0x002fe40007fde0ff */
[----:B------:R-:W-:-:S03]  /*4f930*/  PRMT R10, R12, 0x9910, RZ ;  /* 0x000099100c0a7816 */ /* 0x000fc600000000ff */
[----:B------:R-:W-:Y:S01]  /*4f940*/  IMAD.X R9, R11, 0x1, R71, P6 ;  /* 0x000000010b097824 */ /* 0x000fe200030e0647 */
[----:B----4-:R-:W-:Y:S02]  /*4f950*/  IADD3 R6, P6, PT, R5, R68, RZ ;  /* 0x0000004405067210 */ /* 0x010fe40007fde0ff */
[----:B------:R-:W-:Y:S02]  /*4f960*/  PRMT R4, R14, 0x9910, RZ ;  /* 0x000099100e047816 */ /* 0x000fe400000000ff */
[----:B------:R-:W-:Y:S01]  /*4f970*/  SHF.R.S32.HI R10, RZ, 0x8, R10 ;  /* 0x00000008ff0a7819 */ /* 0x000fe2000001140a */
[----:B------:R-:W-:Y:S01]  /*4f980*/  IMAD.X R7, R11, 0x1, R3, P6 ;  /* 0x000000010b077824 */ /* 0x000fe200030e0603 */
[----:B------:R-:W-:Y:S02]  /*4f990*/  SHF.R.S32.HI R4, RZ, 0x8, R4 ;  /* 0x00000008ff047819 */ /* 0x000fe40000011404 */
[----:B------:R-:W-:Y:S01]  /*4f9a0*/  ISETP.LT.AND P4, PT, R89, UR6, !P4 ;  /* 0x0000000659007c0c */ /* 0x000fe2000e781270 */
[----:B------:R1:W-:Y:S01]  /*4f9b0*/  @P5 STG.E.U8 desc[UR14][R8.64], R10 ;  /* 0x0000000a08005986 */ /* 0x0003e2000c10110e */
[----:B------:R-:W-:Y:S01]  /*4f9c0*/  PRMT R13, R40, 0x9910, RZ ;  /* 0x00009910280d7816 */ /* 0x000fe200000000ff */
[----:B------:R-:W4:Y:S02]  /*4f9d0*/  LDCU UR6, c[0x0][0x39c] ;  /* 0x00007380ff0677ac */ /* 0x000f240008000800 */
[----:B------:R-:W-:Y:S01]  /*4f9e0*/  @P3 STG.E.U8 desc[UR14][R6.64], R4 ;  /* 0x0000000406003986 */ /* 0x000fe2000c10110e */
[----:B------:R-:W-:-:S02]  /*4f9f0*/  SHF.R.S32.HI R13, RZ, 0x8, R13 ;  /* 0x00000008ff0d7819 */ /* 0x000fc4000001140d */
[----:B-1----:R-:W-:-:S05]  /*4fa00*/  IADD3 R10, P3, PT, R5, R70, RZ ;  /* 0x00000046050a7210 */ /* 0x002fca0007f7e0ff */
[----:B------:R-:W-:-:S05]  /*4fa10*/  IMAD.X R11, R11, 0x1, R69, P3 ;  /* 0x000000010b0b7824 */ /* 0x000fca00018e0645 */
[----:B------:R3:W-:Y:S01]  /*4fa20*/  @P4 STG.E.U8 desc[UR14][R10.64], R13 ;  /* 0x0000000d0a004986 */ /* 0x0007e2000c10110e */
[----:B--2---:R-:W-:-:S03]  /*4fa30*/  F2FP.SATFINITE.E4M3.F32.PACK_AB_MERGE_C R14, R86, R85, RZ ;  /* 0x00000055560e723e */ /* 0x004fc600048070ff */
[----:B------:R-:W2:Y:S04]  /*4fa40*/  LDL.LU R85, [R1+0x1a0] ;  /* 0x0001a00001557983 */ /* 0x000ea80000300800 */
[----:B------:R-:W2:Y:S01]  /*4fa50*/  LDL.LU R86, [R1+0x1a4] ;  /* 0x0001a40001567983 */ /* 0x000ea20000300800 */
[----:B---3--:R-:W-:-:S03]  /*4fa60*/  F2FP.SATFINITE.E4M3.F32.PACK_AB_MERGE_C R13, R90, R87, RZ ;  /* 0x000000575a0d723e */ /* 0x008fc600048070ff */
[----:B------:R-:W3:Y:S04]  /*4fa70*/  LDL.LU R87, [R1+0xa0] ;  /* 0x0000a00001577983 */ /* 0x000ee80000300800 */
[----:B------:R-:W3:Y:S01]  /*4fa80*/  LDL.LU R90, [R1+0xa4] ;  /* 0x0000a400015a7983 */ /* 0x000ee20000300800 */
[----:B------:R-:W-:Y:S01]  /*4fa90*/  VIADD R4, R5, UR28 ;  /* 0x0000001c05047c36 */ /* 0x000fe20008000000 */
[----:B0-----:R-:W-:Y:S01]  /*4faa0*/  ISETP.LT.AND P5, PT, R66, UR8, !P0 ;  /* 0x0000000842007c0c */ /* 0x001fe2000c7a1270 */
[----:B------:R-:W-:Y:S01]  /*4fab0*/  VIADD R12, R88, 0x28 ;  /* 0x00000028580c7836 */ /* 0x000fe20000000000 */
[----:B------:R-:W-:Y:S01]  /*4fac0*/  ISETP.LT.AND P6, PT, R67, UR12, !P0 ;  /* 0x0000000c43007c0c */ /* 0x000fe2000c7c1270 */
[----:B------:R-:W0:Y:S01]  /*4fad0*/  LDCU UR8, c[0x0][0x398] ;  /* 0x00007300ff0877ac */ /* 0x000e220008000800 */
[----:B------:R-:W-:-:S02]  /*4fae0*/  SHF.R.S32.HI R5, RZ, 0x1f, R4 ;  /* 0x0000001fff057819 */ /* 0x000fc40000011404 */
[C---:B------:R-:W-:Y:S01]  /*4faf0*/  IADD3 R8, P3, PT, R4.reuse, R0, RZ ;  /* 0x0000000004087210 */ /* 0x040fe20007f7e0ff */
[----:B------:R-:W1:Y:S04]  /*4fb00*/  LDCU UR12, c[0x0][0x398] ;  /* 0x00007300ff0c77ac */ /* 0x000e680008000800 */
[----:B------:R-:W-:Y:S01]  /*4fb10*/  IMAD.X R9, R5, 0x1, R72, P3 ;  /* 0x0000000105097824 */ /* 0x000fe200018e0648 */
[----:B------:R-:W-:-:S05]  /*4fb20*/  IADD3 R6, P3, PT, R4, R2, RZ ;  /* 0x0000000204067210 */ /* 0x000fca0007f7e0ff */
[----:B------:R-:W-:Y:S01]  /*4fb30*/  IMAD.X R7, R5, 0x1, R71, P3 ;  /* 0x0000000105077824 */ /* 0x000fe200018e0647 */
[----:B------:R-:W-:Y:S01]  /*4fb40*/  ISETP.GE.AND P3, PT, R12, UR4, PT ;  /* 0x000000040c007c0c */ /* 0x000fe2000bf66270 */
[----:B------:R-:W0:Y:S01]  /*4fb50*/  LDCU UR4, c[0x0][0x398] ;  /* 0x00007300ff0477ac */ /* 0x000e220008000800 */
[----:B------:R1:W-:Y:S01]  /*4fb60*/  @P5 STG.E.U8 desc[UR14][R8.64], R15 ;  /* 0x0000000f08005986 */ /* 0x0003e2000c10110e */
[----:B------:R-:W-:Y:S02]  /*4fb70*/  ISETP.LT.AND P5, PT, R91, UR10, !P0 ;  /* 0x0000000a5b007c0c */ /* 0x000fe4000c7a1270 */
[----:B------:R-:W-:Y:S01]  /*4fb80*/  ISETP.LT.AND P4, PT, R89, UR16, !P0 ;  /* 0x0000001059007c0c */ /* 0x000fe2000c781270 */
[----:B------:R4:W-:Y:S01]  /*4fb90*/  @P6 STG.E.U8 desc[UR14][R6.64], R14 ;  /* 0x0000000e06006986 */ /* 0x0009e2000c10110e */
[----:B------:R-:W-:Y:S01]  /*4fba0*/  F2FP.SATFINITE.E4M3.F32.PACK_AB_MERGE_C R42, R43, R42, RZ ;  /* 0x0000002a2b2a723e */ /* 0x000fe200048070ff */
[----:B------:R-:W0:Y:S01]  /*4fbb0*/  LDCU UR10, c[0x0][0x398] ;  /* 0x00007300ff0a77ac */ /* 0x000e220008000800 */
[----:B------:R-:W-:-:S02]  /*4fbc0*/  PRMT R11, R15, 0x9910, RZ ;  /* 0x000099100f0b7816 */ /* 0x000fc400000000ff */
[----:B------:R-:W-:Y:S01]  /*4fbd0*/  PRMT R10, R14, 0x9910, RZ ;  /* 0x000099100e0a7816 */ /* 0x000fe200000000ff */
[----:B------:R-:W0:Y:S01]  /*4fbe0*/  LDCU UR16, c[0x0][0x398] ;  /* 0x00007300ff1077ac */ /* 0x000e220008000800 */
[----:B-1----:R-:W-:Y:S01]  /*4fbf0*/  IADD3 R8, P0, PT, R4, R68, RZ ;  /* 0x0000004404087210 */ /* 0x002fe20007f1e0ff */
[----:B----4-:R-:W-:Y:S01]  /*4fc00*/  VIADD R7, R88, 0x29 ;  /* 0x0000002958077836 */ /* 0x010fe20000000000 */
[----:B------:R-:W-:-:S03]  /*4fc10*/  IADD3 R6, P6, PT, R4, R70, RZ ;  /* 0x0000004604067210 */ /* 0x000fc60007fde0ff */
[----:B------:R-:W-:Y:S02]  /*4fc20*/  IMAD.X R9, R5, 0x1, R3, P0 ;  /* 0x0000000105097824 */ /* 0x000fe400000e0603 */
[----:B------:R-:W-:Y:S01]  /*4fc30*/  VIADD R4, R4, UR28 ;  /* 0x0000001c04047c36 */ /* 0x000fe20008000000 */
[----:B------:R-:W-:Y:S01]  /*4fc40*/  ISETP.GE.AND P0, PT, R7, UR6, PT ;  /* 0x0000000607007c0c */ /* 0x000fe2000bf06270 */
[----:B------:R-:W-:Y:S01]  /*4fc50*/  IMAD.X R7, R5, 0x1, R69, P6 ;  /* 0x0000000105077824 */ /* 0x000fe200030e0645 */
[----:B------:R1:W-:Y:S01]  /*4fc60*/  @P5 STG.E.U8 desc[UR14][R8.64], R13 ;  /* 0x0000000d08005986 */ /* 0x0003e2000c10110e */
[----:B------:R-:W4:Y:S01]  /*4fc70*/  LDCU UR6, c[0x0][0x398] ;  /* 0x00007300ff0677ac */ /* 0x000f220008000800 */
[----:B------:R-:W-:Y:S02]  /*4fc80*/  SHF.R.S32.HI R5, RZ, 0x1f, R4 ;  /* 0x0000001fff057819 */ /* 0x000fe40000011404 */
[----:B------:R4:W-:Y:S01]  /*4fc90*/  @P4 STG.E.U8 desc[UR14][R6.64], R42 ;  /* 0x0000002a06004986 */ /* 0x0009e2000c10110e */
[----:B0-----:R-:W-:Y:S01]  /*4fca0*/  ISETP.LT.AND P5, PT, R66, UR4, !P2 ;  /* 0x0000000442007c0c */ /* 0x001fe2000d7a1270 */
[----:B------:R-:W0:Y:S01]  /*4fcb0*/  LDCU UR4, c[0x0][0x39c] ;  /* 0x00007380ff0477ac */ /* 0x000e220008000800 */
[----:B------:R-:W-:-:S02]  /*4fcc0*/  ISETP.LT.AND P4, PT, R67, UR8, !P2 ;  /* 0x0000000843007c0c */ /* 0x000fc4000d781270 */
[----:B------:R-:W-:Y:S01]  /*4fcd0*/  SHF.R.S32.HI R11, RZ, 0x8, R11 ;  /* 0x00000008ff0b7819 */ /* 0x000fe2000001140b */
[----:B------:R-:W0:Y:S01]  /*4fce0*/  LDCU UR8, c[0x0][0x398] ;  /* 0x00007300ff0877ac */ /* 0x000e220008000800 */
[----:B-1----:R-:W-:-:S05]  /*4fcf0*/  IADD3 R8, P6, PT, R4, R0, RZ ;  /* 0x0000000004087210 */ /* 0x002fca0007fde0ff */
[----:B------:R-:W-:Y:S01]  /*4fd00*/  IMAD.X R9, R5, 0x1, R72, P6 ;  /* 0x0000000105097824 */ /* 0x000fe200030e0648 */
[----:B----4-:R-:W-:Y:S02]  /*4fd10*/  IADD3 R6, P6, PT, R4, R2, RZ ;  /* 0x0000000204067210 */ /* 0x010fe40007fde0ff */
[----:B------:R-:W-:-:S03]  /*4fd20*/  SHF.R.S32.HI R10, RZ, 0x8, R10 ;  /* 0x00000008ff0a7819 */ /* 0x000fc6000001140a */
[----:B------:R-:W-:Y:S01]  /*4fd30*/  IMAD.X R7, R5, 0x1, R71, P6 ;  /* 0x0000000105077824 */ /* 0x000fe200030e0647 */
[----:B------:R-:W-:Y:S04]  /*4fd40*/  @P5 STG.E.U8 desc[UR14][R8.64], R11 ;  /* 0x0000000b08005986 */ /* 0x000fe8000c10110e */
[----:B------:R1:W-:Y:S01]  /*4fd50*/  @P4 STG.E.U8 desc[UR14][R6.64], R10 ;  /* 0x0000000a06004986 */ /* 0x0003e2000c10110e */
[----:B------:R-:W-:Y:S01]  /*4fd60*/  ISETP.LT.AND P4, PT, R91, UR6, !P2 ;  /* 0x000000065b007c0c */ /* 0x000fe2000d781270 */
[----:B------:R-:W4:Y:S01]  /*4fd70*/  LDCU UR6, c[0x0][0x39c] ;  /* 0x00007380ff0677ac */ /* 0x000f220008000800 */
[----:B------:R-:W-:Y:S02]  /*4fd80*/  ISETP.LT.AND P2, PT, R89, UR10, !P2 ;  /* 0x0000000a59007c0c */ /* 0x000fe4000d741270 */
[----:B------:R-:W-:Y:S01]  /*4fd90*/  PRMT R13, R13, 0x9910, RZ ;  /* 0x000099100d0d7816 */ /* 0x000fe200000000ff */
[----:B------:R-:W0:Y:S01]  /*4fda0*/  LDCU UR10, c[0x0][0x398] ;  /* 0x00007300ff0a77ac */ /* 0x000e220008000800 */
[----:B-1----:R-:W-:-:S02]  /*4fdb0*/  IADD3 R10, P6, PT, R4, R68, RZ ;  /* 0x00000044040a7210 */ /* 0x002fc40007fde0ff */
[----:B------:R-:W-:-:S03]  /*4fdc0*/  PRMT R12, R42, 0x9910, RZ ;  /* 0x000099102a0c7816 */ /* 0x000fc600000000ff */
[C---:B------:R-:W-:Y:S01]  /*4fdd0*/  IMAD.X R11, R5.reuse, 0x1, R3, P6 ;  /* 0x00000001050b7824 */ /* 0x040fe200030e0603 */
[----:B------:R-:W-:Y:S02]  /*4fde0*/  IADD3 R8, P6, PT, R4, R70, RZ ;  /* 0x0000004604087210 */ /* 0x000fe40007fde0ff */
[----:B------:R-:W-:Y:S02]  /*4fdf0*/  SHF.R.S32.HI R13, RZ, 0x8, R13 ;  /* 0x00000008ff0d7819 */ /* 0x000fe4000001140d */
[----:B------:R-:W-:Y:S01]  /*4fe00*/  SHF.R.S32.HI R12, RZ, 0x8, R12 ;  /* 0x00000008ff0c7819 */ /* 0x000fe2000001140c */
[----:B------:R-:W-:Y:S01]  /*4fe10*/  IMAD.X R9, R5, 0x1, R69, P6 ;  /* 0x0000000105097824 */ /* 0x000fe200030e0645 */
[----:B-----5:R-:W-:Y:S01]  /*4fe20*/  F2FP.SATFINITE.E4M3.F32.PACK_AB_MERGE_C R14, R84, R83, RZ ;  /* 0x00000053540e723e */ /* 0x020fe200048070ff */
[----:B------:R2:W-:Y:S04]  /*4fe30*/  @P4 STG.E.U8 desc[UR14][R10.64], R13 ;  /* 0x0000000d0a004986 */ /* 0x0005e8000c10110e */
[----:B------:R-:W5:Y:S04]  /*4fe40*/  LDL.LU R83, [R1+0x2a8] ;  /* 0x0002a80001537983 */ /* 0x000f680000300800 */
[----:B------:R-:W5:Y:S04]  /*4fe50*/  LDL.LU R84, [R1+0x2ac] ;  /* 0x0002ac0001547983 */ /* 0x000f680000300800 */
        /* <DEDUP_REMOVED lines=8> */
[----:B------:R-:W-:Y:S01]  /*4fee0*/  ISETP.LT.AND P5, PT, R66, UR12, !P3 ;  /* 0x0000000c42007c0c */ /* 0x000fe2000dfa1270 */
[----:B------:R-:W-:Y:S01]  /*4fef0*/  VIADD R10, R88, 0x2b ;  /* 0x0000002b580a7836 */ /* 0x000fe20000000000 */
[----:B0-----:R-:W-:Y:S01]  /*4ff00*/  ISETP.LT.AND P2, PT, R67, UR8, !P3 ;  /* 0x0000000843007c0c */ /* 0x001fe2000df41270 */
[----:B------:R-:W0:Y:S01]  /*4ff10*/  LDCU UR8, c[0x0][0x398] ;  /* 0x00007300ff0877ac */ /* 0x000e220008000800 */
[----:B------:R-:W-:Y:S01]  /*4ff20*/  SHF.R.S32.HI R7, RZ, 0x1f, R6 ;  /* 0x0000001fff077819 */ /* 0x000fe20000011406 */
[----:B------:R-:W3:Y:S01]  /*4ff30*/  LDL.LU R79, [R1+0x2b0] ;  /* 0x0002b000014f7983 */ /* 0x000ee20000300800 */
[C---:B------:R-:W-:Y:S01]  /*4ff40*/  IADD3 R4, P6, PT, R6.reuse, R0, RZ ;  /* 0x0000000006047210 */ /* 0x040fe20007fde0ff */
[----:B------:R-:W1:Y:S01]  /*4ff50*/  LDCU UR12, c[0x0][0x398] ;  /* 0x00007300ff0c77ac */ /* 0x000e620008000800 */
[----:B------:R-:W-:Y:S01]  /*4ff60*/  F2FP.SATFINITE.E4M3.F32.PACK_AB_MERGE_C R44, R45, R44, RZ ;  /* 0x0000002c2d2c723e */ /* 0x000fe200048070ff */
[----:B------:R-:W3:Y:S02]  /*4ff70*/  LDL.LU R80, [R1+0x2b4] ;  /* 0x0002b40001507983 */ /* 0x000ee40000300800 */
[----:B------:R-:W-:Y:S01]  /*4ff80*/  IMAD.X R5, R7, 0x1, R72, P6 ;  /* 0x0000000107057824 */ /* 0x000fe200030e0648 */
[----:B------:R-:W-:Y:S01]  /*4ff90*/  IADD3 R8, P6, PT, R6, R2, RZ ;  /* 0x0000000206087210 */ /* 0x000fe20007fde0ff */
[----:B------:R-:W3:Y:S04]  /*4ffa0*/  LDL.LU R81, [R1+0x1b0] ;  /* 0x0001b00001517983 */ /* 0x000ee80000300800 */
[----:B------:R0:W-:Y:S01]  /*4ffb0*/  @P5 STG.E.U8 desc[UR14][R4.64], R14 ;  /* 0x0000000e04005986 */ /* 0x0001e2000c10110e */
[----:B------:R-:W-:Y:S01]  /*4ffc0*/  ISETP.LT.AND P5, PT, R91, UR16, !P3 ;  /* 0x000000105b007c0c */ /* 0x000fe2000dfa1270 */
[----:B------:R-:W-:Y:S01]  /*4ffd0*/  IMAD.X R9, R7, 0x1, R71, P6 ;  /* 0x0000000107097824 */ /* 0x000fe200030e0647 */
[----:B------:R-:W1:Y:S01]  /*4ffe0*/  LDCU UR16, c[0x0][0x398] ;  /* 0x00007300ff1077ac */ /* 0x000e620008000800 */
[----:B------:R-:W3:Y:S01]  /*4fff0*/  LDL.LU R82, [R1+0x1b4] ;  /* 0x0001b40001527983 */ /* 0x000ee20000300800 */
[----:B0-----:R-:W-:-:S05]  /*50000*/  VIADD R4, R88, 0x2a ;  /* 0x0000002a58047836 */ /* 0x001fca0000000000 */
[----:B------:R-:W-:Y:S01]  /*50010*/  ISETP.GE.AND P4, PT, R4, UR4, PT ;  /* 0x0000000404007c0c */ /* 0x000fe2000bf86270 */
[----:B------:R0:W-:Y:S01]  /*50020*/  @P2 STG.E.U8 desc[UR14][R8.64], R11 ;  /* 0x0000000b08002986 */ /* 0x0001e2000c10110e */
[C---:B------:R-:W-:Y:S01]  /*50030*/  IADD3 R4, P6, PT, R6.reuse, R68, RZ ;  /* 0x0000004406047210 */ /* 0x040fe20007fde0ff */
[----:B------:R-:W1:Y:S04]  /*50040*/  LDCU UR4, c[0x0][0x398] ;  /* 0x00007300ff0477ac */ /* 0x000e680008000800 */
[----:B------:R-:W-:Y:S01]  /*50050*/  IMAD.X R5, R7, 0x1, R3, P6 ;  /* 0x0000000107057824 */ /* 0x000fe200030e0603 */
[----:B------:R-:W-:Y:S01]  /*50060*/  ISETP.LT.AND P3, PT, R89, UR8, !P3 ;  /* 0x0000000859007c0c */ /* 0x000fe2000df61270 */
[----:B------:R-:W1:Y:S03]  /*50070*/  LDCU UR8, c[0x0][0x398] ;  /* 0x00007300ff0877ac */ /* 0x000e660008000800 */
[----:B------:R1:W-:Y:S01]  /*50080*/  @P5 STG.E.U8 desc[UR14][R4.64], R12 ;  /* 0x0000000c04005986 */ /* 0x0003e2000c10110e */
[----:B0-----:R-:W-:-:S02]  /*50090*/  IADD3 R8, P6, PT, R6, R70, RZ ;  /* 0x0000004606087210 */ /* 0x001fc40007fde0ff */
[----:B------:R-:W-:Y:S01]  /*500a0*/  ISETP.LT.AND P5, PT, R66, UR10, !P0 ;  /* 0x0000000a42007c0c */ /* 0x000fe2000c7a1270 */
[----:B------:R-:W0:Y:S01]  /*500b0*/  LDCU UR10, c[0x0][0x398] ;  /* 0x00007300ff0a77ac */ /* 0x000e220008000800 */
[----:B----4-:R-:W-:Y:S01]  /*500c0*/  ISETP.GE.AND P2, PT, R10, UR6, PT ;  /* 0x000000060a007c0c */ /* 0x010fe2000bf46270 */
[----:B------:R-:W-:Y:S01]  /*500d0*/  IMAD.X R9, R7, 0x1, R69, P6 ;  /* 0x0000000107097824 */ /* 0x000fe200030e0645 */
[----:B------:R-:W4:Y:S01]  /*500e0*/  LDCU UR6, c[0x0][0x398] ;  /* 0x00007300ff0677ac */ /* 0x000f220008000800 */
[----:B-1----:R-:W-:Y:S01]  /*500f0*/  VIADD R5, R6, UR28 ;  /* 0x0000001c06057c36 */ /* 0x002fe20008000000 */
[----:B------:R-:W-:-:S04]  /*50100*/  PRMT R4, R14, 0x9910, RZ ;  /* 0x000099100e047816 */ /* 0x000fc800000000ff */
[----:B------:R-:W-:Y:S02]  /*50110*/  SHF.R.S32.HI R10, RZ, 0x1f, R5 ;  /* 0x0000001fff0a7819 */ /* 0x000fe40000011405 */
[----:B------:R-:W-:Y:S02]  /*50120*/  IADD3 R6, P6, PT, R5, R0, RZ ;  /* 0x0000000005067210 */ /* 0x000fe40007fde0ff */
[----:B------:R-:W-:-:S03]  /*50130*/  SHF.R.S32.HI R4, RZ, 0x8, R4 ;  /* 0x00000008ff047819 */ /* 0x000fc60000011404 */
[----:B------:R-:W-:Y:S01]  /*50140*/  IMAD.X R7, R10, 0x1, R72, P6 ;  /* 0x000000010a077824 */ /* 0x000fe200030e0648 */
[----:B------:R-:W-:Y:S04]  /*50150*/  @P3 STG.E.U8 desc[UR14][R8.64], R44 ;  /* 0x0000002c08003986 */ /* 0x000fe8000c10110e */
[----:B------:R1:W-:Y:S02]  /*50160*/  @P5 STG.E.U8 desc[UR14][R6.64], R4 ;  /* 0x0000000406005986 */ /* 0x0003e4000c10110e */
[----:B-1----:R-:W-:Y:S02]  /*50170*/  PRMT R4, R12, 0x9910, RZ ;  /* 0x000099100c047816 */ /* 0x002fe400000000ff */
[----:B-----5:R-:W-:Y:S02]  /*50180*/  F2FP.SATFINITE.E4M3.F32.PACK_AB_MERGE_C R13, R84, R83, RZ ;  /* 0x00000053540d723e */ /* 0x020fe400048070ff */
[----:B------:R-:W5:Y:S04]  /*50190*/  LDL.LU R83, [R1+0x2b8] ;  /* 0x0002b80001537983 */ /* 0x000f680000300800 */
[----:B------:R-:W5:Y:S01]  /*501a0*/  LDL.LU R84, [R1+0x2bc] ;  /* 0x0002bc0001547983 */ /* 0x000f620000300800 */
[----:B--2---:R-:W-:-:S03]  /*501b0*/  F2FP.SATFINITE.E4M3.F32.PACK_AB_MERGE_C R12, R86, R85, RZ ;  /* 0x00000055560c723e */ /* 0x004fc600048070ff */
[----:B------:R-:W2:Y:S04]  /*501c0*/  LDL.LU R85, [R1+0x1b8] ;  /* 0x0001b80001557983 */ /* 0x000ea80000300800 */
[----:B------:R-:W2:Y:S01]  /*501d0*/  LDL.LU R86, [R1+0x1bc] ;  /* 0x0001bc0001567983 */ /* 0x000ea20000300800 */
[----:B---3--:R-:W-:-:S03]  /*501e0*/  F2FP.SATFINITE.E4M3.F32.PACK_AB_MERGE_C R14, R90, R87, RZ ;  /* 0x000000575a0e723e */ /* 0x008fc600048070ff */
[----:B------:R-:W3:Y:S04]  /*501f0*/  LDL.LU R87, [R1+0xb0] ;  /* 0x0000b00001577983 */ /* 0x000ee80000300800 */
[----:B------:R-:W3:Y:S01]  /*50200*/  LDL.LU R90, [R1+0xb4] ;  /* 0x0000b400015a7983 */ /* 0x000ee20000300800 */
[----:B------:R-:W-:Y:S02]  /*50210*/  IADD3 R8, P6, PT, R5, R2, RZ ;  /* 0x0000000205087210 */ /* 0x000fe40007fde0ff */
[----:B------:R-:W-:Y:S01]  /*50220*/  ISETP.LT.AND P5, PT, R67, UR4, !P0 ;  /* 0x0000000443007c0c */ /* 0x000fe2000c7a1270 */
[----:B------:R-:W1:Y:S01]  /*50230*/  LDCU UR4, c[0x0][0x39c] ;  /* 0x00007380ff0477ac */ /* 0x000e620008000800 */
[----:B----4-:R-:W-:Y:S01]  /*50240*/  ISETP.LT.AND P3, PT, R91, UR6, !P0 ;  /* 0x000000065b007c0c */ /* 0x010fe2000c761270 */
[----:B------:R-:W-:Y:S01]  /*50250*/  IMAD.X R9, R10, 0x1, R71, P6 ;  /* 0x000000010a097824 */ /* 0x000fe200030e0647 */
[----:B------:R-:W-:Y:S01]  /*50260*/  PRMT R11, R11, 0x9910, RZ ;  /* 0x000099100b0b7816 */ /* 0x000fe200000000ff */
[----:B------:R-:W4:Y:S01]  /*50270*/  LDCU UR6, c[0x0][0x398] ;  /* 0x00007300ff0677ac */ /* 0x000f220008000800 */
[----:B------:R-:W-:-:S02]  /*50280*/  IADD3 R6, P6, PT, R5, R68, RZ ;  /* 0x0000004405067210 */ /* 0x000fc40007fde0ff */
[----:B------:R-:W-:Y:S02]  /*50290*/  SHF.R.S32.HI R11, RZ, 0x8, R11 ;  /* 0x00000008ff0b7819 */ /* 0x000fe4000001140b */
[----:B------:R-:W-:Y:S01]  /*502a0*/  SHF.R.S32.HI R4, RZ, 0x8, R4 ;  /* 0x00000008ff047819 */ /* 0x000fe20000011404 */
[----:B------:R-:W-:Y:S01]  /*502b0*/  IMAD.X R7, R10, 0x1, R3, P6 ;  /* 0x000000010a077824 */ /* 0x000fe200030e0603 */
[----:B------:R-:W-:Y:S01]  /*502c0*/  ISETP.LT.AND P0, PT, R89, UR8, !P0 ;  /* 0x0000000859007c0c */ /* 0x000fe2000c701270 */
[----:B------:R1:W-:Y:S01]  /*502d0*/  @P5 STG.E.U8 desc[UR14][R8.64], R11 ;  /* 0x0000000b08005986 */ /* 0x0003e2000c10110e */
[----:B------:R-:W4:Y:S03]  /*502e0*/  LDCU UR8, c[0x0][0x398] ;  /* 0x00007300ff0877ac */ /* 0x000f260008000800 */
[----:B------:R4:W-:Y:S01]  /*502f0*/  @P3 STG.E.U8 desc[UR14][R6.64], R4 ;  /* 0x0000000406003986 */ /* 0x0009e2000c10110e */
[----:B0-----:R-:W-:Y:S01]  /*50300*/  ISETP.LT.AND P5, PT, R66, UR10, !P4 ;  /* 0x0000000a42007c0c */ /* 0x001fe2000e7a1270 */
[----:B------:R-:W0:Y:S01]  /*50310*/  LDCU UR10, c[0x0][0x398] ;  /* 0x00007300ff0a77ac */ /* 0x000e220008000800 */
[----:B-1----:R-:W-:-:S02]  /*50320*/  IADD3 R8, P3, PT, R5, R70, RZ ;  /* 0x0000004605087210 */ /* 0x002fc40007f7e0ff */
[----:B------:R-:W-:Y:S01]  /*50330*/  PRMT R11, R44, 0x9910, RZ ;  /* 0x000099102c0b7816 */ /* 0x000fe200000000ff */
[----:B----4-:R-:W-:Y:S02]  /*50340*/  VIADD R4, R5, UR28 ;  /* 0x0000001c05047c36 */ /* 0x010fe40008000000 */
        /* <DEDUP_REMOVED lines=10> */
[----:B------:R-:W4:Y:S02]  /*503f0*/  LDCU UR6, c[0x0][0x39c] ;  /* 0x00007380ff0677ac */ /* 0x000f240008000800 */
[----:B------:R0:W-:Y:S01]  /*50400*/  @P5 STG.E.U8 desc[UR14][R6.64], R13 ;  /* 0x0000000d06005986 */ /* 0x0001e2000c10110e */
[----:B------:R-:W-:Y:S01]  /*50410*/  ISETP.LT.AND P5, PT, R67, UR12, !P4 ;  /* 0x0000000c43007c0c */ /* 0x000fe2000e7a1270 */
[----:B------:R-:W0:Y:S01]  /*50420*/  LDCU UR12, c[0x0][0x398] ;  /* 0x00007300ff0c77ac */ /* 0x000e220008000800 */
[----:B------:R-:W4:Y:S01]  /*50430*/  LDCU UR4, c[0x0][0x39c] ;  /* 0x00007380ff0477ac */ /* 0x000f220008000800 */
[----:B-1----:R-:W-:-:S05]  /*50440*/  IADD3 R10, P6, PT, R4, R2, RZ ;  /* 0x00000002040a7210 */ /* 0x002fca0007fde0ff */
[----:B------:R-:W-:Y:S01]  /*50450*/  IMAD.X R11, R5, 0x1, R71, P6 ;  /* 0x00000001050b7824 */ /* 0x000fe200030e0647 */
[C---:B------:R-:W-:Y:S02]  /*50460*/  IADD3 R8, P6, PT, R4.reuse, R68, RZ ;  /* 0x0000004404087210 */ /* 0x040fe40007fde0ff */
[----:B------:R-:W-:Y:S01]  /*50470*/  ISETP.LT.AND P4, PT, R89, UR16, !P4 ;  /* 0x0000001059007c0c */ /* 0x000fe2000e781270 */
[----:B------:R-:W1:Y:S02]  /*50480*/  LDCU UR16, c[0x0][0x398] ;  /* 0x00007300ff1077ac */ /* 0x000e640008000800 */
[C---:B------:R-:W-:Y:S01]  /*50490*/  IMAD.X R9, R5.reuse, 0x1, R3, P6 ;  /* 0x0000000105097824 */ /* 0x040fe200030e0603 */
[----:B0-----:R-:W-:Y:S01]  /*504a0*/  IADD3 R6, P6, PT, R4, R70, RZ ;  /* 0x0000004604067210 */ /* 0x001fe20007fde0ff */
[----:B------:R0:W-:Y:S04]  /*504b0*/  @P5 STG.E.U8 desc[UR14][R10.64], R12 ;  /* 0x0000000c0a005986 */ /* 0x0001e8000c10110e */
[----:B------:R-:W-:Y:S01]  /*504c0*/  IMAD.X R7, R5, 0x1, R69, P6 ;  /* 0x0000000105077824 */ /* 0x000fe200030e0645 */
[----:B------:R-:W-:Y:S04]  /*504d0*/  @P0 STG.E.U8 desc[UR14][R8.64], R14 ;  /* 0x0000000e08000986 */ /* 0x000fe8000c10110e */
[----:B------:R1:W-:Y:S01]  /*504e0*/  @P4 STG.E.U8 desc[UR14][R6.64], R46 ;  /* 0x0000002e06004986 */ /* 0x0003e2000c10110e */
[----:B------:R-:W-:Y:S01]  /*504f0*/  ISETP.LT.AND P0, PT, R66, UR8, !P2 ;  /* 0x0000000842007c0c */ /* 0x000fe2000d701270 */
[----:B------:R-:W4:Y:S01]  /*50500*/  LDCU UR8, c[0x0][0x398] ;  /* 0x00007300ff0877ac */ /* 0x000f220008000800 */
[----:B------:R-:W-:-:S02]  /*50510*/  ISETP.LT.AND P5, PT, R67, UR10, !P2 ;  /* 0x0000000a43007c0c */ /* 0x000fc4000d7a1270 */
[----:B0-----:R-:W-:Y:S01]  /*50520*/  PRMT R11, R12, 0x9910, RZ ;  /* 0x000099100c0b7816 */ /* 0x001fe200000000ff */
[----:B------:R-:W-:Y:S01]  /*50530*/  VIADD R10, R88, 0x2d ;  /* 0x0000002d580a7836 */ /* 0x000fe20000000000 */
[----:B------:R-:W0:Y:S01]  /*50540*/  LDCU UR10, c[0x0][0x398] ;  /* 0x00007300ff0a77ac */ /* 0x000e220008000800 */
[----:B-1----:R-:W-:Y:S01]  /*50550*/  VIADD R6, R4, UR28 ;  /* 0x0000001c04067c36 */ /* 0x002fe20008000000 */
[----:B------:R-:W-:-:S04]  /*50560*/  PRMT R4, R13, 0x9910, RZ ;  /* 0x000099100d047816 */ /* 0x000fc800000000ff */
[----:B------:R-:W-:Y:S01]  /*50570*/  SHF.R.S32.HI R7, RZ, 0x1f, R6 ;  /* 0x0000001fff077819 */ /* 0x000fe20000011406 */
[----:B------:R-:W-:Y:S01]  /*50580*/  IMAD.MOV.U32 R12, RZ, RZ, R4 ;  /* 0x000000ffff0c7224 */ /* 0x000fe200078e0004 */
[C---:B------:R-:W-:Y:S02]  /*50590*/  IADD3 R8, P4, PT, R6.reuse, R0, RZ ;  /* 0x0000000006087210 */ /* 0x040fe40007f9e0ff */
[----:B------:R-:W-:Y:S02]  /*505a0*/  IADD3 R4, P6, PT, R6, R2, RZ ;  /* 0x0000000206047210 */ /* 0x000fe40007fde0ff */
[----:B------:R-:W-:Y:S01]  /*505b0*/  SHF.R.S32.HI R12, RZ, 0x8, R12 ;  /* 0x00000008ff0c7819 */ /* 0x000fe2000001140c */
[C---:B------:R-:W-:Y:S01]  /*505c0*/  IMAD.X R9, R7.reuse, 0x1, R72, P4 ;  /* 0x0000000107097824 */ /* 0x040fe200020e0648 */
[----:B------:R-:W-:Y:S01]  /*505d0*/  SHF.R.S32.HI R11, RZ, 0x8, R11 ;  /* 0x00000008ff0b7819 */ /* 0x000fe2000001140b */
[----:B------:R-:W-:Y:S01]  /*505e0*/  IMAD.X R5, R7, 0x1, R71, P6 ;  /* 0x0000000107057824 */ /* 0x000fe200030e0647 */
[----:B------:R-:W-:Y:S01]  /*505f0*/  ISETP.LT.AND P6, PT, R91, UR12, !P2 ;  /* 0x0000000c5b007c0c */ /* 0x000fe2000d7c1270 */
[----:B------:R-:W1:Y:S01]  /*50600*/  LDCU UR12, c[0x0][0x398] ;  /* 0x00007300ff0c77ac */ /* 0x000e620008000800 */
[----:B------:R0:W-:Y:S04]  /*50610*/  @P0 STG.E.U8 desc[UR14][R8.64], R12 ;  /* 0x0000000c08000986 */ /* 0x0001e8000c10110e */
[----:B------:R4:W-:Y:S01]  /*50620*/  @P5 STG.E.U8 desc[UR14][R4.64], R11 ;  /* 0x0000000b04005986 */ /* 0x0009e2000c10110e */
[----:B0-----:R-:W-:Y:S01]  /*50630*/  PRMT R8, R14, 0x9910, RZ ;  /* 0x000099100e087816 */ /* 0x001fe200000000ff */
[----:B----4-:R-:W-:Y:S01]  /*50640*/  VIADD R5, R88, 0x2e ;  /* 0x0000002e58057836 */ /* 0x010fe20000000000 */
[----:B------:R-:W-:-:S02]  /*50650*/  IADD3 R4, P5, PT, R6, R68, RZ ;  /* 0x0000004406047210 */ /* 0x000fc40007fbe0ff */
[----:B------:R-:W-:Y:S02]  /*50660*/  SHF.R.S32.HI R8, RZ, 0x8, R8 ;  /* 0x00000008ff087819 */ /* 0x000fe40000011408 */
[----:B------:R-:W-:Y:S01]  /*50670*/  ISETP.GE.AND P0, PT, R5, UR6, PT ;  /* 0x0000000605007c0c */ /* 0x000fe2000bf06270 */
[----:B------:R-:W-:Y:S01]  /*50680*/  IMAD.X R5, R7, 0x1, R3, P5 ;  /* 0x0000000107057824 */ /* 0x000fe200028e0603 */
[----:B------:R-:W-:Y:S01]  /*50690*/  ISETP.LT.AND P5, PT, R89, UR16, !P2 ;  /* 0x0000001059007c0c */ /* 0x000fe2000d7a1270 */
[----:B------:R-:W0:Y:S01]  /*506a0*/  LDCU UR6, c[0x0][0x398] ;  /* 0x00007300ff0677ac */ /* 0x000e220008000800 */
[----:B------:R-:W-:Y:S02]  /*506b0*/  ISETP.GE.AND P4, PT, R10, UR4, PT ;  /* 0x000000040a007c0c */ /* 0x000fe4000bf86270 */
[----:B------:R4:W-:Y:S01]  /*506c0*/  @P6 STG.E.U8 desc[UR14][R4.64], R8 ;  /* 0x0000000804006986 */ /* 0x0009e2000c10110e */
[----:B------:R-:W0:Y:S01]  /*506d0*/  LDCU UR4, c[0x0][0x39c] ;  /* 0x00007380ff0477ac */ /* 0x000e220008000800 */
[----:B------:R-:W-:-:S02]  /*506e0*/  PRMT R9, R46, 0x9910, RZ ;  /* 0x000099102e097816 */ /* 0x000fc400000000ff */
[----:B------:R-:W-:Y:S01]  /*506f0*/  F2FP.SATFINITE.E4M3.F32.PACK_AB_MERGE_C R11, R80, R79, RZ ;  /* 0x0000004f500b723e */ /* 0x000fe200048070ff */
[----:B------:R-:W0:Y:S01]  /*50700*/  LDCU UR16, c[0x0][0x398] ;  /* 0x00007300ff1077ac */ /* 0x000e220008000800 */
[C---:B----4-:R-:W-:Y:S01]  /*50710*/  IADD3 R4, P2, PT, R6.reuse, R70, RZ ;  /* 0x0000004606047210 */ /* 0x050fe20007f5e0ff */
[----:B------:R-:W-:Y:S01]  /*50720*/  VIADD R6, R6, UR28 ;  /* 0x0000001c06067c36 */ /* 0x000fe20008000000 */
[----:B------:R-:W-:-:S03]  /*50730*/  SHF.R.S32.HI R9, RZ, 0x8, R9 ;  /* 0x00000008ff097819 */ /* 0x000fc60000011409 */
[----:B------:R-:W-:Y:S01]  /*50740*/  IMAD.X R5, R7, 0x1, R69, P2 ;  /* 0x0000000107057824 */ /* 0x000fe200010e0645 */
[----:B------:R-:W-:Y:S01]  /*50750*/  ISETP.LT.AND P2, PT, R66, UR8, !P3 ;  /* 0x0000000842007c0c */ /* 0x000fe2000df41270 */
[----:B------:R-:W-:Y:S01]  /*50760*/  VIADD R10, R88, 0x2f ;  /* 0x0000002f580a7836 */ /* 0x000fe20000000000 */
[----:B------:R-:W-:Y:S01]  /*50770*/  SHF.R.S32.HI R7, RZ, 0x1f, R6 ;  /* 0x0000001fff077819 */ /* 0x000fe20000011406 */
[----:B------:R-:W4:Y:S01]  /*50780*/  LDCU UR8, c[0x0][0x398] ;  /* 0x00007300ff0877ac */ /* 0x000f220008000800 */
[----:B------:R-:W-:Y:S01]  /*50790*/  IADD3 R8, P6, PT, R6, R0, RZ ;  /* 0x0000000006087210 */ /* 0x000fe20007fde0ff */
[----:B------:R0:W-:Y:S04]  /*507a0*/  @P5 STG.E.U8 desc[UR14][R4.64], R9 ;  /* 0x0000000904005986 */ /* 0x0001e8000c10110e */
[----:B0-----:R-:W-:-:S05]  /*507b0*/  IMAD.X R9, R7, 0x1, R72, P6 ;  /* 0x0000000107097824 */ /* 0x001fca00030e0648 */
[----:B------:R0:W-:Y:S01]  /*507c0*/  @P2 STG.E.U8 desc[UR14][R8.64], R11 ;  /* 0x0000000b08002986 */ /* 0x0001e2000c10110e */
[----:B------:R-:W-:Y:S01]  /*507d0*/  ISETP.GE.AND P2, PT, R10, UR4, PT ;  /* 0x000000040a007c0c */ /* 0x000fe2000bf46270 */
[----:B------:R-:W0:Y:S01]  /*507e0*/  LDCU UR4, c[0x0][0x398] ;  /* 0x00007300ff0477ac */ /* 0x000e220008000800 */
[----:B---3--:R-:W-:Y:S02]  /*507f0*/  F2FP.SATFINITE.E4M3.F32.PACK_AB_MERGE_C R10, R90, R87, RZ ;  /* 0x000000575a0a723e */ /* 0x008fe400048070ff */
[----:B------:R-:W3:Y:S04]  /*50800*/  LDL.LU R87, [R1+0xb8] ;  /* 0x0000b80001577983 */ /* 0x000ee80000300800 */
[----:B------:R-:W3:Y:S01]  /*50810*/  LDL.LU R90, [R1+0xbc] ;  /* 0x0000bc00015a7983 */ /* 0x000ee20000300800 */
[----:B------:R-:W-:Y:S01]  /*50820*/  ISETP.LT.AND P5, PT, R67, UR10, !P3 ;  /* 0x0000000a43007c0c */ /* 0x000fe2000dfa1270 */
[----:B------:R-:W1:Y:S01]  /*50830*/  LDCU UR10, c[0x0][0x398] ;  /* 0x00007300ff0a77ac */ /* 0x000e620008000800 */
[----:B------:R-:W-:-:S02]  /*50840*/  IADD3 R4, P6, PT, R6, R2, RZ ;  /* 0x0000000206047210 */ /* 0x000fc40007fde0ff */
[----:B------:R-:W-:Y:S01]  /*50850*/  F2FP.SATFINITE.E4M3.F32.PACK_AB_MERGE_C R12, R82, R81, RZ ;  /* 0x00000051520c723e */ /* 0x000fe200048070ff */
[----:B0-----:R-:W-:Y:S01]  /*50860*/  VIADD R8, R6, UR28 ;  /* 0x0000001c06087c36 */ /* 0x001fe20008000000 */
[----:B------:R-:W-:Y:S01]  /*50870*/  PRMT R11, R11, 0x9910, RZ ;  /* 0x000099100b0b7816 */ /* 0x000fe200000000ff */
[----:B------:R-:W-:Y:S01]  /*50880*/  IMAD.X R5, R7, 0x1, R71, P6 ;  /* 0x0000000107057824 */ /* 0x000fe200030e0647 */
[----:B------:R-:W-:Y:S01]  /*50890*/  ISETP.LT.AND P6, PT, R91, UR6, !P3 ;  /* 0x000000065b007c0c */ /* 0x000fe2000dfc1270 */
[----:B------:R-:W0:Y:S01]  /*508a0*/  LDCU UR6, c[0x0][0x398] ;  /* 0x00007300ff0677ac */ /* 0x000e220008000800 */
[----:B------:R-:W-:Y:S01]  /*508b0*/  F2FP.SATFINITE.E4M3.F32.PACK_AB_MERGE_C R48, R49, R48, RZ ;  /* 0x000000303130723e */ /* 0x000fe200048070ff */
[----:B------:R-:W3:Y:S04]  /*508c0*/  LDL.LU R79, [R1+0x2c0] ;  /* 0x0002c000014f7983 */ /* 0x000ee80000300800 */
[----:B------:R0:W-:Y:S01]  /*508d0*/  @P5 STG.E.U8 desc[UR14][R4.64], R12 ;  /* 0x0000000c04005986 */ /* 0x0001e2000c10110e */
[----:B----4-:R-:W-:Y:S01]  /*508e0*/  ISETP.LT.AND P3, PT, R89, UR8, !P3 ;  /* 0x0000000859007c0c */ /* 0x010fe2000df61270 */
[----:B------:R-:W4:Y:S01]  /*508f0*/  LDCU UR8, c[0x0][0x398] ;  /* 0x00007300ff0877ac */ /* 0x000f220008000800 */
[----:B------:R-:W-:Y:S01]  /*50900*/  SHF.R.S32.HI R9, RZ, 0x1f, R8 ;  /* 0x0000001fff097819 */ /* 0x000fe20000011408 */
[----:B------:R-:W4:Y:S01]  /*50910*/  LDL.LU R80, [R1+0x2c4] ;  /* 0x0002c40001507983 */ /* 0x000f220000300800 */
[----:B------:R-:W-:-:S02]  /*50920*/  SHF.R.S32.HI R11, RZ, 0x8, R11 ;  /* 0x00000008ff0b7819 */ /* 0x000fc4000001140b */
[----:B------:R-:W-:Y:S01]  /*50930*/  PRMT R15, R12, 0x9910, RZ ;  /* 0x000099100c0f7816 */ /* 0x000fe200000000ff */
[----:B------:R-:W4:Y:S01]  /*50940*/  LDL.LU R81, [R1+0x1c0] ;  /* 0x0001c00001517983 */ /* 0x000f220000300800 */
[----:B0-----:R-:W-:-:S03]  /*50950*/  IADD3 R4, P5, PT, R6, R68, RZ ;  /* 0x0000004406047210 */ /* 0x001fc60007fbe0ff */
[----:B------:R-:W4:Y:S02]  /*50960*/  LDL.LU R82, [R1+0x1c4] ;  /* 0x0001c40001527983 */ /* 0x000f240000300800 */
[----:B------:R-:W-:Y:S01]  /*50970*/  IMAD.X R5, R7, 0x1, R3, P5 ;  /* 0x0000000107057824 */ /* 0x000fe200028e0603 */
[----:B-1----:R-:W-:Y:S01]  /*50980*/  ISETP.LT.AND P5, PT, R66, UR10, !P4 ;  /* 0x0000000a42007c0c */ /* 0x002fe2000e7a1270 */
[----:B------:R-:W0:Y:S03]  /*50990*/  LDCU UR10, c[0x0][0x398] ;  /* 0x00007300ff0a77ac */ /* 0x000e260008000800 */
[----:B------:R1:W-:Y:S02]  /*509a0*/  @P6 STG.E.U8 desc[UR14][R4.64], R10 ;  /* 0x0000000a04006986 */ /* 0x0003e4000c10110e */
[----:B-1----:R-:W-:-:S05]  /*509b0*/  IADD3 R4, P6, PT, R6, R70, RZ ;  /* 0x0000004606047210 */ /* 0x002fca0007fde0ff */
[----:B------:R-:W-:Y:S01]  /*509c0*/  IMAD.X R5, R7, 0x1, R69, P6 ;  /* 0x0000000107057824 */ /* 0x000fe200030e0645 */
[----:B------:R-:W-:-:S05]  /*509d0*/  IADD3 R6, P6, PT, R8, R0, RZ ;  /* 0x0000000008067210 */ /* 0x000fca0007fde0ff */
[----:B------:R-:W-:Y:S01]  /*509e0*/  IMAD.X R7, R9, 0x1, R72, P6 ;  /* 0x0000000109077824 */ /* 0x000fe200030e0648 */
        /* <DEDUP_REMOVED lines=8> */
[C---:B------:R-:W-:Y:S01]  /*50a70*/  IMAD.X R5, R9.reuse, 0x1, R71, P6 ;  /* 0x0000000109057824 */ /* 0x040fe200030e0647 */
[----:B--2---:R-:W-:Y:S02]  /*50a80*/  IADD3 R6, P6, PT, R8, R68, RZ ;  /* 0x0000004408067210 */ /* 0x004fe40007fde0ff */
[----:B------:R-:W-:Y:S02]  /*50a90*/  SHF.R.S32.HI R15, RZ, 0x8, R15 ;  /* 0x00000008ff0f7819 */ /* 0x000fe4000001140f */
[----:B------:R-:W-:Y:S01]  /*50aa0*/  SHF.R.S32.HI R11, RZ, 0x8, R10 ;  /* 0x00000008ff0b7819 */ /* 0x000fe2000001140a */
[----:B------:R-:W-:Y:S01]  /*50ab0*/  IMAD.X R7, R9, 0x1, R3, P6 ;  /* 0x0000000109077824 */ /* 0x000fe200030e0603 */
[----:B-----5:R-:W-:Y:S01]  /*50ac0*/  F2FP.SATFINITE.E4M3.F32.PACK_AB_MERGE_C R14, R84, R83, RZ ;  /* 0x00000053540e723e */ /* 0x020fe200048070ff */
[----:B------:R-:W-:Y:S01]  /*50ad0*/  @P3 STG.E.U8 desc[UR14][R4.64], R15 ;  /* 0x0000000f04003986 */ /* 0x000fe2000c10110e */
[----:B------:R-:W-:-:S03]  /*50ae0*/  F2FP.SATFINITE.E4M3.F32.PACK_AB_MERGE_C R13, R86, R85, RZ ;  /* 0x00000055560d723e */ /* 0x000fc600048070ff */
[----:B------:R3:W-:Y:S04]  /*50af0*/  @P5 STG.E.U8 desc[UR14][R6.64], R11 ;  /* 0x0000000b06005986 */ /* 0x0007e8000c10110e */
[----:B------:R-:W2:Y:S04]  /*50b00*/  LDL.LU R83, [R1+0x2c8] ;  /* 0x0002c80001537983 */ /* 0x000ea80000300800 */
[----:B------:R-:W2:Y:S01]  /*50b10*/  LDL.LU R84, [R1+0x2cc] ;  /* 0x0002cc0001547983 */ /* 0x000ea20000300800 */
[----:B---3--:R-:W-:-:S03]  /*50b20*/  F2FP.SATFINITE.E4M3.F32.PACK_AB_MERGE_C R11, R90, R87, RZ ;  /* 0x000000575a0b723e */ /* 0x008fc600048070ff */
[----:B------:R-:W3:Y:S04]  /*50b30*/  LDL.LU R87, [R1+0x1c8] ;  /* 0x0001c80001577983 */ /* 0x000ee80000300800 */
[----:B------:R-:W3:Y:S04]  /*50b40*/  LDL.LU R90, [R1+0x1cc] ;  /* 0x0001cc00015a7983 */ /* 0x000ee80000300800 */
[----:B------:R-:W5:Y:S04]  /*50b50*/  LDL.LU R85, [R1+0xc0] ;  /* 0x0000c00001557983 */ /* 0x000f680000300800 */
[----:B------:R-:W5:Y:S01]  /*50b60*/  LDL.LU R86, [R1+0xc4] ;  /* 0x0000c40001567983 */ /* 0x000f620000300800 */
[----:B----4-:R-:W-:Y:S01]  /*50b70*/  ISETP.LT.AND P6, PT, R89, UR8, !P4 ;  /* 0x0000000859007c0c */ /* 0x010fe2000e7c1270 */
[----:B------:R-:W1:Y:S01]  /*50b80*/  LDCU UR8, c[0x0][0x398] ;  /* 0x00007300ff0877ac */ /* 0x000e620008000800 */
[C---:B------:R-:W-:Y:S01]  /*50b90*/  IADD3 R6, P4, PT, R8.reuse, R70, RZ ;  /* 0x0000004608067210 */ /* 0x040fe20007f9e0ff */
[----:B------:R-:W-:Y:S01]  /*50ba0*/  VIADD R8, R8, UR28 ;  /* 0x0000001c08087c36 */ /* 0x000fe20008000000 */
[----:B------:R-:W-:-:S02]  /*50bb0*/  PRMT R10, R48, 0x9910, RZ ;  /* 0x00009910300a7816 */ /* 0x000fc400000000ff */
[----:B0-----:R-:W-:Y:S01]  /*50bc0*/  ISETP.LT.AND P3, PT, R66, UR10, !P0 ;  /* 0x0000000a42007c0c */ /* 0x001fe2000c761270 */
[----:B------:R-:W-:Y:S01]  /*50bd0*/  IMAD.X R7, R9, 0x1, R69, P4 ;  /* 0x0000000109077824 */ /* 0x000fe200020e0645 */
[----:B------:R-:W-:Y:S01]  /*50be0*/  SHF.R.S32.HI R15, RZ, 0x8, R10 ;  /* 0x00000008ff0f7819 */ /* 0x000fe2000001140a */
[----:B------:R-:W0:Y:S01]  /*50bf0*/  LDCU UR10, c[0x0][0x398] ;  /* 0x00007300ff0a77ac */ /* 0x000e220008000800 */
[----:B------:R-:W-:Y:S02]  /*50c00*/  SHF.R.S32.HI R9, RZ, 0x1f, R8 ;  /* 0x0000001fff097819 */ /* 0x000fe40000011408 */
[----:B------:R-:W-:Y:S01]  /*50c10*/  IADD3 R4, P5, PT, R8, R0, RZ ;  /* 0x0000000008047210 */ /* 0x000fe20007fbe0ff */
[----:B------:R4:W-:Y:S01]  /*50c20*/  @P6 STG.E.U8 desc[UR14][R6.64], R15 ;  /* 0x0000000f06006986 */ /* 0x0009e2000c10110e */
[----:B------:R-:W-:Y:S01]  /*50c30*/  ISETP.LT.AND P4, PT, R67, UR12, !P0 ;  /* 0x0000000c43007c0c */ /* 0x000fe2000c781270 */
[----:B------:R-:W-:Y:S01]  /*50c40*/  VIADD R10, R88, 0x30 ;  /* 0x00000030580a7836 */ /* 0x000fe20000000000 */
[----:B------:R-:W-:Y:S01]  /*50c50*/  F2FP.SATFINITE.E4M3.F32.PACK_AB_MERGE_C R51, R51, R50, RZ ;  /* 0x000000323333723e */ /* 0x000fe200048070ff */
[----:B------:R-:W-:Y:S01]  /*50c60*/  IMAD.X R5, R9, 0x1, R72, P5 ;  /* 0x0000000109057824 */ /* 0x000fe200028e0648 */
[----:B------:R-:W-:Y:S01]  /*50c70*/  ISETP.LT.AND P5, PT, R91, UR16, !P0 ;  /* 0x000000105b007c0c */ /* 0x000fe2000c7a1270 */
[----:B------:R-:W0:Y:S01]  /*50c80*/  LDCU UR12, c[0x0][0x398] ;  /* 0x00007300ff0c77ac */ /* 0x000e220008000800 */
[----:B----4-:R-:W-:-:S02]  /*50c90*/  IADD3 R6, P6, PT, R8, R2, RZ ;  /* 0x0000000208067210 */ /* 0x010fc40007fde0ff */
[----:B------:R4:W-:Y:S01]  /*50ca0*/  @P3 STG.E.U8 desc[UR14][R4.64], R14 ;  /* 0x0000000e04003986 */ /* 0x0009e2000c10110e */
[----:B------:R-:W-:Y:S01]  /*50cb0*/  VIADD R15, R8, UR28 ;  /* 0x0000001c080f7c36 */ /* 0x000fe20008000000 */
[----:B------:R-:W-:Y:S01]  /*50cc0*/  PRMT R12, R11, 0x9910, RZ ;  /* 0x000099100b0c7816 */ /* 0x000fe200000000ff */
[----:B------:R-:W0:Y:S01]  /*50cd0*/  LDCU UR16, c[0x0][0x398] ;  /* 0x00007300ff1077ac */ /* 0x000e220008000800 */
[C---:B------:R-:W-:Y:S01]  /*50ce0*/  IMAD.X R7, R9.reuse, 0x1, R71, P6 ;  /* 0x0000000109077824 */ /* 0x040fe200030e0647 */
[----:B------:R-:W-:Y:S01]  /*50cf0*/  ISETP.GE.AND P3, PT, R10, UR4, PT ;  /* 0x000000040a007c0c */ /* 0x000fe2000bf66270 */
[----:B------:R-:W-:Y:S01]  /*50d00*/  VIADD R10, R88, 0x31 ;  /* 0x00000031580a7836 */ /* 0x000fe20000000000 */
[----:B------:R-:W0:Y:S01]  /*50d10*/  LDCU UR4, c[0x0][0x398] ;  /* 0x00007300ff0477ac */ /* 0x000e220008000800 */
[----:B----4-:R-:W-:Y:S01]  /*50d20*/  IADD3 R4, P6, PT, R8, R68, RZ ;  /* 0x0000004408047210 */ /* 0x010fe20007fde0ff */
[----:B------:R-:W-:Y:S04]  /*50d30*/  @P4 STG.E.U8 desc[UR14][R6.64], R13 ;  /* 0x0000000d06004986 */ /* 0x000fe8000c10110e */
[----:B------:R-:W-:Y:S01]  /*50d40*/  IMAD.X R5, R9, 0x1, R3, P6 ;  /* 0x0000000109057824 */ /* 0x000fe200030e0603 */
[----:B------:R-:W-:Y:S01]  /*50d50*/  ISETP.GE.AND P4, PT, R10, UR6, PT ;  /* 0x000000060a007c0c */ /* 0x000fe2000bf86270 */
[----:B------:R-:W4:Y:S01]  /*50d60*/  LDCU UR6, c[0x0][0x398] ;  /* 0x00007300ff0677ac */ /* 0x000f220008000800 */
[----:B------:R-:W-:-:S02]  /*50d70*/  ISETP.LT.AND P0, PT, R89, UR18, !P0 ;  /* 0x0000001259007c0c */ /* 0x000fc4000c701270 */
[----:B------:R0:W-:Y:S01]  /*50d80*/  @P5 STG.E.U8 desc[UR14][R4.64], R11 ;  /* 0x0000000b04005986 */ /* 0x0001e2000c10110e */
[----:B------:R-:W-:Y:S02]  /*50d90*/  PRMT R14, R14, 0x9910, RZ ;  /* 0x000099100e0e7816 */ /* 0x000fe400000000ff */
[----:B-1----:R-:W-:Y:S01]  /*50da0*/  ISETP.LT.AND P5, PT, R66, UR8, !P2 ;  /* 0x0000000842007c0c */ /* 0x002fe2000d7a1270 */
[----:B------:R-:W1:Y:S01]  /*50db0*/  LDCU UR8, c[0x0][0x398] ;  /* 0x00007300ff0877ac */ /* 0x000e620008000800 */
[----:B0-----:R-:W-:Y:S02]  /*50dc0*/  IADD3 R4, P6, PT, R8, R70, RZ ;  /* 0x0000004608047210 */ /* 0x001fe40007fde0ff */
[----:B------:R-:W-:-:S03]  /*50dd0*/  SHF.R.S32.HI R8, RZ, 0x1f, R15 ;  /* 0x0000001fff087819 */ /* 0x000fc6000001140f */
[----:B------:R-:W-:Y:S01]  /*50de0*/  IMAD.X R5, R9, 0x1, R69, P6 ;  /* 0x0000000109057824 */ /* 0x000fe200030e0645 */
[----:B------:R-:W-:Y:S01]  /*50df0*/  IADD3 R6, P6, PT, R15, R0, RZ ;  /* 0x000000000f067210 */ /* 0x000fe20007fde0ff */
[----:B------:R-:W-:-:S04]  /*50e00*/  IMAD.MOV.U32 R9, RZ, RZ, R14 ;  /* 0x000000ffff097224 */ /* 0x000fc800078e000e */
[C---:B------:R-:W-:Y:S01]  /*50e10*/  IMAD.X R7, R8.reuse, 0x1, R72, P6 ;  /* 0x0000000108077824 */ /* 0x040fe200030e0648 */
[----:B------:R-:W-:Y:S01]  /*50e20*/  SHF.R.S32.HI R9, RZ, 0x8, R9 ;  /* 0x00000008ff097819 */ /* 0x000fe20000011409 */
[----:B------:R0:W-:Y:S01]  /*50e30*/  @P0 STG.E.U8 desc[UR14][R4.64], R51 ;  /* 0x0000003304000986 */ /* 0x0001e2000c10110e */
[----:B------:R-:W-:Y:S02]  /*50e40*/  PRMT R10, R13, 0x9910, RZ ;  /* 0x000099100d0a7816 */ /* 0x000fe400000000ff */
[----:B------:R-:W-:Y:S01]  /*50e50*/  ISETP.LT.AND P0, PT, R67, UR4, !P2 ;  /* 0x0000000443007c0c */ /* 0x000fe2000d701270 */
[----:B------:R1:W-:Y:S01]  /*50e60*/  @P5 STG.E.U8 desc[UR14][R6.64], R9 ;  /* 0x0000000906005986 */ /* 0x0003e2000c10110e */
[----:B----4-:R-:W-:Y:S01]  /*50e70*/  ISETP.LT.AND P5, PT, R91, UR6, !P2 ;  /* 0x000000065b007c0c */ /* 0x010fe2000d7a1270 */
[----:B------:R-:W4:Y:S01]  /*50e80*/  LDCU UR4, c[0x0][0x39c] ;  /* 0x00007380ff0477ac */ /* 0x000f220008000800 */
[----:B------:R-:W-:Y:S02]  /*50e90*/  SHF.R.S32.HI R11, RZ, 0x8, R10 ;  /* 0x00000008ff0b7819 */ /* 0x000fe4000001140a */
[C---:B0-----:R-:W-:Y:S01]  /*50ea0*/  IADD3 R4, P6, PT, R15.reuse, R2, RZ ;  /* 0x000000020f047210 */ /* 0x041fe20007fde0ff */
[----:B------:R-:W-:Y:S01]  /*50eb0*/  IMAD.MOV.U32 R10, RZ, RZ, R12 ;  /* 0x000000ffff0a7224 */ /* 0x000fe200078e000c */
[----:B------:R-:W0:Y:S03]  /*50ec0*/  LDCU UR6, c[0x0][0x39c] ;  /* 0x00007380ff0677ac */ /* 0x000e260008000800 */
[----:B------:R-:W-:Y:S01]  /*50ed0*/  IMAD.X R5, R8, 0x1, R71, P6 ;  /* 0x0000000108057824 */ /* 0x000fe200030e0647 */
[----:B-1----:R-:W-:-:S02]  /*50ee0*/  IADD3 R6, P6, PT, R15, R68, RZ ;  /* 0x000000440f067210 */ /* 0x002fc40007fde0ff */
[----:B------:R-:W-:-:S03]  /*50ef0*/  SHF.R.S32.HI R9, RZ, 0x8, R10 ;  /* 0x00000008ff097819 */ /* 0x000fc6000001140a */
[----:B------:R-:W-:Y:S01]  /*50f00*/  IMAD.X R7, R8, 0x1, R3, P6 ;  /* 0x0000000108077824 */ /* 0x000fe200030e0603 */
[----:B------:R-:W-:Y:S01]  /*50f10*/  ISETP.LT.AND P2, PT, R89, UR8, !P2 ;  /* 0x0000000859007c0c */ /* 0x000fe2000d741270 */
[----:B------:R1:W-:Y:S01]  /*50f20*/  @P0 STG.E.U8 desc[UR14][R4.64], R11 ;  /* 0x0000000b04000986 */ /* 0x0003e2000c10110e */
[----:B------:R-:W-:Y:S02]  /*50f30*/  PRMT R10, R51, 0x9910, RZ ;  /* 0x00009910330a7816 */ /* 0x000fe400000000ff */
[----:B-----5:R-:W-:Y:S01]  /*50f40*/  F2FP.SATFINITE.E4M3.F32.PACK_AB_MERGE_C R19, R86, R85, RZ ;  /* 0x000000555613723e */ /* 0x020fe200048070ff */
[----:B------:R5:W-:Y:S01]  /*50f50*/  @P5 STG.E.U8 desc[UR14][R6.64], R9 ;  /* 0x0000000906005986 */ /* 0x000be2000c10110e */
[----:B-1----:R-:W-:Y:S01]  /*50f60*/  SHF.R.S32.HI R11, RZ, 0x8, R10 ;  /* 0x00000008ff0b7819 */ /* 0x002fe2000001140a */
[----:B------:R-:W-:Y:S01]  /*50f70*/  VIADD R13, R88, 0x32 ;  /* 0x00000032580d7836 */ /* 0x000fe20000000000 */
[----:B------:R-:W-:Y:S01]  /*50f80*/  ISETP.LT.AND P6, PT, R66, UR10, !P3 ;  /* 0x0000000a42007c0c */ /* 0x000fe2000dfc1270 */
[----:B------:R-:W1:Y:S01]  /*50f90*/  LDCU UR8, c[0x0][0x398] ;  /* 0x00007300ff0877ac */ /* 0x000e620008000800 */
[----:B------:R-:W-:-:S02]  /*50fa0*/  F2FP.SATFINITE.E4M3.F32.PACK_AB_MERGE_C R17, R80, R79, RZ ;  /* 0x0000004f5011723e */ /* 0x000fc400048070ff */
[----:B------:R-:W-:Y:S01]  /*50fb0*/  F2FP.SATFINITE.E4M3.F32.PACK_AB_MERGE_C R53, R53, R52, RZ ;  /* 0x000000343535723e */ /* 0x000fe200048070ff */
[----:B------:R-:W0:Y:S01]  /*50fc0*/  LDCU UR10, c[0x0][0x398] ;  /* 0x00007300ff0a77ac */ /* 0x000e220008000800 */
[----:B-----5:R-:W-:-:S05]  /*50fd0*/  IADD3 R6, P0, PT, R15, R70, RZ ;  /* 0x000000460f067210 */ /* 0x020fca0007f1e0ff */
[----:B------:R-:W-:-:S05]  /*50fe0*/  IMAD.X R7, R8, 0x1, R69, P0 ;  /* 0x0000000108077824 */ /* 0x000fca00000e0645 */
[----:B------:R3:W-:Y:S02]  /*50ff0*/  @P2 STG.E.U8 desc[UR14][R6.64], R11 ;  /* 0x0000000b06002986 */ /* 0x0007e4000c10110e */
[----:B---3--:R-:W-:Y:S02]  /*51000*/  F2FP.SATFINITE.E4M3.F32.PACK_AB_MERGE_C R11, R90, R87, RZ ;  /* 0x000000575a0b723e */ /* 0x008fe400048070ff */
[----:B------:R-:W3:Y:S04]  /*51010*/  LDL.LU R87, [R1+0x2d0] ;  /* 0x0002d00001577983 */ /* 0x000ee80000300800 */
[----:B------:R-:W3:Y:S04]  /*51020*/  LDL.LU R90, [R1+0x2d4] ;  /* 0x0002d400015a7983 */ /* 0x000ee80000300800 */
[----:B------:R-:W5:Y:S04]  /*51030*/  LDL.LU R85, [R1+0xc8] ;  /* 0x0000c80001557983 */ /* 0x000f680000300800 */
[----:B------:R-:W5:Y:S01]  /*51040*/  LDL.LU R86, [R1+0xcc] ;  /* 0x0000cc0001567983 */ /* 0x000f620000300800 */
[----:B------:R-:W-:Y:S01]  /*51050*/  VIADD R15, R15, UR28 ;  /* 0x0000001c0f0f7c36 */ /* 0x000fe20008000000 */
[----:B------:R-:W-:Y:S01]  /*51060*/  ISETP.LT.AND P2, PT, R67, UR12, !P3 ;  /* 0x0000000c43007c0c */ /* 0x000fe2000df41270 */
[----:B------:R-:W-:Y:S01]  /*51070*/  VIADD R9, R88, 0x33 ;  /* 0x0000003358097836 */ /* 0x000fe20000000000 */
[----:B----4-:R-:W-:Y:S01]  /*51080*/  ISETP.GE.AND P0, PT, R13, UR4, PT ;  /* 0x000000040d007c0c */ /* 0x010fe2000bf06270 */
[----:B------:R-:W4:Y:S01]  /*51090*/  LDCU UR4, c[0x0][0x398] ;  /* 0x00007300ff0477ac */ /* 0x000f220008000800 */
[----:B------:R-:W-:-:S02]  /*510a0*/  SHF.R.S32.HI R12, RZ, 0x1f, R15 ;  /* 0x0000001fff0c7819 */ /* 0x000fc4000001140f */
[C---:B------:R-:W-:Y:S01]  /*510b0*/  IADD3 R4, P5, PT, R15.reuse, R0, RZ ;  /* 0x000000000f047210 */ /* 0x040fe20007fbe0ff */
[----:B------:R-:W1:Y:S04]  /*510c0*/  LDCU UR12, c[0x0][0x398] ;  /* 0x00007300ff0c77ac */ /* 0x000e680008000800 */
[----:B------:R-:W-:Y:S01]  /*510d0*/  IMAD.X R5, R12, 0x1, R72, P5 ;  /* 0x000000010c057824 */ /* 0x000fe200028e0648 */
[----:B------:R-:W-:Y:S02]  /*510e0*/  IADD3 R6, P5, PT, R15, R2, RZ ;  /* 0x000000020f067210 */ /* 0x000fe40007fbe0ff */
[----:B------:R-:W-:-:S03]  /*510f0*/  F2FP.SATFINITE.E4M3.F32.PACK_AB_MERGE_C R13, R82, R81, RZ ;  /* 0x00000051520d723e */ /* 0x000fc600048070ff */
[C---:B------:R-:W-:Y:S01]  /*51100*/  IMAD.X R7, R12.reuse, 0x1, R71, P5 ;  /* 0x000000010c077824 */ /* 0x040fe200028e0647 */
[----:B------:R-:W-:Y:S01]  /*51110*/  ISETP.LT.AND P5, PT, R91, UR16, !P3 ;  /* 0x000000105b007c0c */ /* 0x000fe2000dfa1270 */
[----:B------:R1:W-:Y:S01]  /*51120*/  @P6 STG.E.U8 desc[UR14][R4.64], R17 ;  /* 0x0000001104006986 */ /* 0x0003e2000c10110e */
[----:B------:R-:W-:Y:S01]  /*51130*/  IADD3 R8, P6, PT, R15, R68, RZ ;  /* 0x000000440f087210 */ /* 0x000fe20007fde0ff */
[----:B------:R-:W2:Y:S02]  /*51140*/  LDCU UR16, c[0x0][0x398] ;  /* 0x00007300ff1077ac */ /* 0x000ea40008000800 */
[----:B------:R2:W-:Y:S01]  /*51150*/  @P2 STG.E.U8 desc[UR14][R6.64], R13 ;  /* 0x0000000d06002986 */ /* 0x0005e2000c10110e */
[----:B0-----:R-:W-:Y:S01]  /*51160*/  ISETP.GE.AND P2, PT, R9, UR6, PT ;  /* 0x0000000609007c0c */ /* 0x001fe2000bf46270 */
[----:B------:R-:W0:Y:S01]  /*51170*/  LDCU UR6, c[0x0][0x398] ;  /* 0x00007300ff0677ac */ /* 0x000e220008000800 */
[----:B------:R-:W-:Y:S01]  /*51180*/  IMAD.X R9, R12, 0x1, R3, P6 ;  /* 0x000000010c097824 */ /* 0x000fe200030e0603 */
[----:B----4-:R-:W-:Y:S01]  /*51190*/  ISETP.LT.AND P3, PT, R89, UR4, !P3 ;  /* 0x0000000459007c0c */ /* 0x010fe2000df61270 */
[----:B------:R-:W4:Y:S01]  /*511a0*/  LDCU UR4, c[0x0][0x398] ;  /* 0x00007300ff0477ac */ /* 0x000f220008000800 */
[C---:B-1----:R-:W-:Y:S01]  /*511b0*/  IADD3 R4, P6, PT, R15.reuse, R70, RZ ;  /* 0x000000460f047210 */ /* 0x042fe20007fde0ff */
[----:B------:R-:W-:Y:S01]  /*511c0*/  VIADD R15, R15, UR28 ;  /* 0x0000001c0f0f7c36 */ /* 0x000fe20008000000 */
[----:B------:R1:W-:Y:S01]  /*511d0*/  @P5 STG.E.U8 desc[UR14][R8.64], R19 ;  /* 0x0000001308005986 */ /* 0x0003e2000c10110e */
[----:B------:R-:W-:Y:S01]  /*511e0*/  ISETP.LT.AND P5, PT, R66, UR8, !P4 ;  /* 0x0000000842007c0c */ /* 0x000fe2000e7a1270 */
[----:B------:R-:W4:Y:S01]  /*511f0*/  LDCU UR8, c[0x0][0x398] ;  /* 0x00007300ff0877ac */ /* 0x000f220008000800 */
[----:B------:R-:W-:Y:S01]  /*51200*/  IMAD.X R5, R12, 0x1, R69, P6 ;  /* 0x000000010c057824 */ /* 0x000fe200030e0645 */
[----:B------:R-:W-:-:S02]  /*51210*/  SHF.R.S32.HI R12, RZ, 0x1f, R15 ;  /* 0x0000001fff0c7819 */ /* 0x000fc4000001140f */
[----:B--2---:R-:W-:Y:S02]  /*51220*/  IADD3 R6, P6, PT, R15, R0, RZ ;  /* 0x000000000f067210 */ /* 0x004fe40007fde0ff */
[----:B------:R-:W-:Y:S01]  /*51230*/  PRMT R17, R17, 0x9910, RZ ;  /* 0x0000991011117816 */ /* 0x000fe200000000ff */
[----:B------:R2:W-:Y:S02]  /*51240*/  @P3 STG.E.U8 desc[UR14][R4.64], R53 ;  /* 0x0000003504003986 */ /* 0x0005e4000c10110e */
[C---:B------:R-:W-:Y:S01]  /*51250*/  IMAD.X R7, R12.reuse, 0x1, R72, P6 ;  /* 0x000000010c077824 */ /* 0x040fe200030e0648 */
[----:B------:R-:W-:Y:S02]  /*51260*/  SHF.R.S32.HI R17, RZ, 0x8, R17 ;  /* 0x00000008ff117819 */ /* 0x000fe40000011411 */
[----:B-1----:R-:W-:Y:S02]  /*51270*/  IADD3 R8, P6, PT, R15, R2, RZ ;  /* 0x000000020f087210 */ /* 0x002fe40007fde0ff */
[----:B0-----:R-:W-:Y:S01]  /*51280*/  ISETP.LT.AND P3, PT, R67, UR6, !P4 ;  /* 0x0000000643007c0c */ /* 0x001fe2000e761270 */
[----:B------:R0:W-:Y:S01]  /*51290*/  @P5 STG.E.U8 desc[UR14][R6.64], R17 ;  /* 0x0000001106005986 */ /* 0x0001e2000c10110e */
[----:B------:R-:W-:Y:S01]  /*512a0*/  PRMT R13, R13, 0x9910, RZ ;  /* 0x000099100d0d7816 */ /* 0x000fe200000000ff */
[----:B------:R-:W1:Y:S01]  /*512b0*/  LDCU UR6, c[0x0][0x398] ;  /* 0x00007300ff0677ac */ /* 0x000e620008000800 */
[----:B------:R-:W-:Y:S01]  /*512c0*/  IMAD.X R9, R12, 0x1, R71, P6 ;  /* 0x000000010c097824 */ /* 0x000fe200030e0647 */
[----:B----4-:R-:W-:-:S02]  /*512d0*/  ISETP.LT.AND P5, PT, R91, UR4, !P4 ;  /* 0x000000045b007c0c */ /* 0x010fc4000e7a1270 */
[----:B--2---:R-:W-:Y:S01]  /*512e0*/  IADD3 R4, P6, PT, R15, R68, RZ ;  /* 0x000000440f047210 */ /* 0x004fe20007fde0ff */
[----:B------:R-:W2:Y:S01]  /*512f0*/  LDCU UR4, c[0x0][0x39c] ;  /* 0x00007380ff0477ac */ /* 0x000ea20008000800 */
[----:B------:R-:W-:Y:S02]  /*51300*/  SHF.R.S32.HI R13, RZ, 0x8, R13 ;  /* 0x00000008ff0d7819 */ /* 0x000fe4000001140d */
[----:B------:R-:W-:Y:S01]  /*51310*/  PRMT R19, R19, 0x9910, RZ ;  /* 0x0000991013137816 */ /* 0x000fe200000000ff */
[----:B------:R-:W-:Y:S01]  /*51320*/  IMAD.X R5, R12, 0x1, R3, P6 ;  /* 0x000000010c057824 */ /* 0x000fe200030e0603 */
[----:B------:R-:W-:Y:S01]  /*51330*/  ISETP.LT.AND P6, PT, R89, UR8, !P4 ;  /* 0x0000000859007c0c */ /* 0x000fe2000e7c1270 */
[----:B------:R4:W-:Y:S01]  /*51340*/  @P3 STG.E.U8 desc[UR14][R8.64], R13 ;  /* 0x0000000d08003986 */ /* 0x0009e2000c10110e */
[----:B------:R-:W-:Y:S01]  /*51350*/  SHF.R.S32.HI R19, RZ, 0x8, R19 ;  /* 0x00000008ff137819 */ /* 0x000fe20000011413 */
[C---:B0-----:R-:W-:Y:S01]  /*51360*/  VIADD R17, R15.reuse, UR28 ;  /* 0x0000001c0f117c36 */ /* 0x041fe20008000000 */
[----:B------:R-:W-:Y:S01]  /*51370*/  IADD3 R6, P3, PT, R15, R70, RZ ;  /* 0x000000460f067210 */ /* 0x000fe20007f7e0ff */
[----:B------:R-:W0:Y:S01]  /*51380*/  LDCU UR8, c[0x0][0x398] ;  /* 0x00007300ff0877ac */ /* 0x000e220008000800 */
[----:B------:R-:W-:-:S02]  /*51390*/  PRMT R21, R53, 0x9910, RZ ;  /* 0x0000991035157816 */ /* 0x000fc400000000ff */
[----:B------:R-:W-:Y:S01]  /*513a0*/  ISETP.LT.AND P4, PT, R66, UR10, !P0 ;  /* 0x0000000a42007c0c */ /* 0x000fe2000c781270 */
[----:B------:R2:W-:Y:S01]  /*513b0*/  @P5 STG.E.U8 desc[UR14][R4.64], R19 ;  /* 0x0000001304005986 */ /* 0x0005e2000c10110e */
[----:B------:R-:W-:Y:S01]  /*513c0*/  IMAD.X R7, R12, 0x1, R69, P3 ;  /* 0x000000010c077824 */ /* 0x000fe200018e0645 */
[----:B------:R-:W-:Y:S01]  /*513d0*/  SHF.R.S32.HI R21, RZ, 0x8, R21 ;  /* 0x00000008ff157819 */ /* 0x000fe20000011415 */
[----:B------:R-:W0:Y:S01]  /*513e0*/  LDCU UR10, c[0x0][0x398] ;  /* 0x00007300ff0a77ac */ /* 0x000e220008000800 */
[----:B------:R-:W-:Y:S02]  /*513f0*/  SHF.R.S32.HI R16, RZ, 0x1f, R17 ;  /* 0x0000001fff107819 */ /* 0x000fe40000011411 */
[----:B----4-:R-:W-:Y:S02]  /*51400*/  IADD3 R8, P5, PT, R17, R0, RZ ;  /* 0x0000000011087210 */ /* 0x010fe40007fbe0ff */
[----:B-1----:R-:W-:Y:S01]  /*51410*/  ISETP.LT.AND P3, PT, R67, UR6, !P0 ;  /* 0x0000000643007c0c */ /* 0x002fe2000c761270 */
[----:B------:R1:W-:Y:S01]  /*51420*/  @P6 STG.E.U8 desc[UR14][R6.64], R21 ;  /* 0x0000001506006986 */ /* 0x0003e2000c10110e */
[----:B------:R-:W-:Y:S01]  /*51430*/  F2FP.SATFINITE.E4M3.F32.PACK_AB_MERGE_C R10, R84, R83, RZ ;  /* 0x00000053540a723e */ /* 0x000fe200048070ff */
[----:B------:R-:W-:Y:S01]  /*51440*/  IMAD.X R9, R16, 0x1, R72, P5 ;  /* 0x0000000110097824 */ /* 0x000fe200028e0648 */
[----:B------:R-:W-:Y:S01]  /*51450*/  IADD3 R14, P6, PT, R17, R2, RZ ;  /* 0x00000002110e7210 */ /* 0x000fe20007fde0ff */
[----:B--2---:R-:W-:Y:S01]  /*51460*/  VIADD R4, R88, 0x34 ;  /* 0x0000003458047836 */ /* 0x004fe20000000000 */
[----:B------:R-:W2:Y:S02]  /*51470*/  LDCU UR6, c[0x0][0x398] ;  /* 0x00007300ff0677ac */ /* 0x000ea40008000800 */
[----:B------:R-:W-:Y:S01]  /*51480*/  @P4 STG.E.U8 desc[UR14][R8.64], R10 ;  /* 0x0000000a08004986 */ /* 0x000fe2000c10110e */
[----:B------:R-:W-:Y:S01]  /*51490*/  IMAD.X R15, R16, 0x1, R71, P6 ;  /* 0x00000001100f7824 */ /* 0x000fe200030e0647 */
[----:B------:R-:W-:Y:S01]  /*514a0*/  ISETP.GE.AND P4, PT, R4, UR4, PT ;  /* 0x0000000404007c0c */ /* 0x000fe2000bf86270 */
[----:B------:R-:W-:Y:S01]  /*514b0*/  VIADD R4, R88, 0x35 ;  /* 0x0000003558047836 */ /* 0x000fe20000000000 */
[----:B-----5:R-:W-:-:S02]  /*514c0*/  F2FP.SATFINITE.E4M3.F32.PACK_AB_MERGE_C R19, R86, R85, RZ ;  /* 0x000000555613723e */ /* 0x020fc400048070ff */
[----:B------:R4:W-:Y:S02]  /*514d0*/  @P3 STG.E.U8 desc[UR14][R14.64], R11 ;  /* 0x0000000b0e003986 */ /* 0x0009e4000c10110e */
[----:B------:R-:W-:Y:S01]  /*514e0*/  ISETP.GE.AND P3, PT, R4, UR9, PT ;  /* 0x0000000904007c0c */ /* 0x000fe2000bf66270 */
[----:B------:R-:W5:Y:S01]  /*514f0*/  LDCU UR4, c[0x0][0x398] ;  /* 0x00007300ff0477ac */ /* 0x000f620008000800 */
[----:B---3--:R-:W-:Y:S01]  /*51500*/  F2FP.SATFINITE.E4M3.F32.PACK_AB_MERGE_C R4, R90, R87, RZ ;  /* 0x000000575a04723e */ /* 0x008fe200048070ff */
[----:B------:R-:W3:Y:S01]  /*51510*/  LDL.LU R85, [R1+0x1d0] ;  /* 0x0001d00001557983 */ /* 0x000ee20000300800 */
[----:B------:R-:W-:Y:S01]  /*51520*/  ISETP.LT.AND P5, PT, R91, UR12, !P0 ;  /* 0x0000000c5b007c0c */ /* 0x000fe2000c7a1270 */
[----:B------:R-:W0:Y:S02]  /*51530*/  LDCU UR9, c[0x0][0x398] ;  /* 0x00007300ff0977ac */ /* 0x000e240008000800 */
[----:B------:R-:W3:Y:S04]  /*51540*/  LDL.LU R86, [R1+0x1d4] ;  /* 0x0001d40001567983 */ /* 0x000ee80000300800 */
[----:B------:R-:W3:Y:S04]  /*51550*/  LDL.LU R87, [R1+0xd0] ;  /* 0x0000d00001577983 */ /* 0x000ee80000300800 */
[----:B------:R-:W3:Y:S01]  /*51560*/  LDL.LU R90, [R1+0xd4] ;  /* 0x0000d400015a7983 */ /* 0x000ee20000300800 */
[----:B------:R-:W-:-:S02]  /*51570*/  IADD3 R12, P6, PT, R17, R68, RZ ;  /* 0x00000044110c7210 */ /* 0x000fc40007fde0ff */
[----:B------:R-:W-:Y:S01]  /*51580*/  ISETP.LT.AND P0, PT, R89, UR16, !P0 ;  /* 0x0000001059007c0c */ /* 0x000fe2000c701270 */
[----:B------:R-:W3:Y:S02]  /*51590*/  LDL.LU R81, [R1+0x2d8] ;  /* 0x0002d80001517983 */ /* 0x000ee40000300800 */
[----:B------:R-:W-:Y:S01]  /*515a0*/  IMAD.X R13, R16, 0x1, R3, P6 ;  /* 0x00000001100d7824 */ /* 0x000fe200030e0603 */
[C---:B-1----:R-:W-:Y:S01]  /*515b0*/  IADD3 R6, P6, PT, R17.reuse, R70, RZ ;  /* 0x0000004611067210 */ /* 0x042fe20007fde0ff */
[----:B------:R-:W-:Y:S01]  /*515c0*/  VIADD R17, R17, UR28 ;  /* 0x0000001c11117c36 */ /* 0x000fe20008000000 */
[----:B------:R-:W-:Y:S01]  /*515d0*/  F2FP.SATFINITE.E4M3.F32.PACK_AB_MERGE_C R55, R55, R54, RZ ;  /* 0x000000363737723e */ /* 0x000fe200048070ff */
[----:B------:R-:W3:Y:S04]  /*515e0*/  LDL.LU R82, [R1+0x2dc] ;  /* 0x0002dc0001527983 */ /* 0x000ee80000300800 */
[----:B------:R1:W-:Y:S01]  /*515f0*/  @P5 STG.E.U8 desc[UR14][R12.64], R19 ;  /* 0x000000130c005986 */ /* 0x0003e2000c10110e */
[----:B--2---:R-:W-:Y:S01]  /*51600*/  ISETP.LT.AND P5, PT, R66, UR6, !P2 ;  /* 0x0000000642007c0c */ /* 0x004fe2000d7a1270 */
[----:B------:R-:W2:Y:S01]  /*51610*/  LDCU UR6, c[0x0][0x398] ;  /* 0x00007300ff0677ac */ /* 0x000ea20008000800 */
[----:B------:R-:W-:Y:S01]  /*51620*/  IMAD.X R7, R16, 0x1, R69, P6 ;  /* 0x0000000110077824 */ /* 0x000fe200030e0645 */
[----:B----4-:R-:W-:Y:S01]  /*51630*/  SHF.R.S32.HI R14, RZ, 0x1f, R17 ;  /* 0x0000001fff0e7819 */ /* 0x010fe20000011411 */
[----:B------:R-:W4:Y:S01]  /*51640*/  LDL.LU R83, [R1+0x1d8] ;  /* 0x0001d80001537983 */ /* 0x000f220000300800 */
[----:B------:R-:W-:-:S02]  /*51650*/  IADD3 R8, P6, PT, R17, R0, RZ ;  /* 0x0000000011087210 */ /* 0x000fc40007fde0ff */
[----:B------:R-:W-:Y:S01]  /*51660*/  PRMT R5, R10, 0x9910, RZ ;  /* 0x000099100a057816 */ /* 0x000fe200000000ff */
[----:B------:R0:W-:Y:S01]  /*51670*/  @P0 STG.E.U8 desc[UR14][R6.64], R55 ;  /* 0x0000003706000986 */ /* 0x0001e2000c10110e */
[----:B-----5:R-:W-:Y:S01]  /*51680*/  ISETP.LT.AND P0, PT, R67, UR4, !P2 ;  /* 0x0000000443007c0c */ /* 0x020fe2000d701270 */
[C---:B------:R-:W-:Y:S01]  /*51690*/  IMAD.X R9, R14.reuse, 0x1, R72, P6 ;  /* 0x000000010e097824 */ /* 0x040fe200030e0648 */
[----:B------:R-:W-:Y:S01]  /*516a0*/  IADD3 R10, P6, PT, R17, R2, RZ ;  /* 0x00000002110a7210 */ /* 0x000fe20007fde0ff */
[----:B------:R-:W4:Y:S01]  /*516b0*/  LDL.LU R84, [R1+0x1dc] ;  /* 0x0001dc0001547983 */ /* 0x000f220000300800 */
[----:B------:R-:W-:Y:S01]  /*516c0*/  SHF.R.S32.HI R5, RZ, 0x8, R5 ;  /* 0x00000008ff057819 */ /* 0x000fe20000011405 */
[----:B------:R-:W5:Y:S01]  /*516d0*/  LDCU UR4, c[0x0][0x398] ;  /* 0x00007300ff0477ac */ /* 0x000f620008000800 */
[----:B-1----:R-:W-:Y:S01]  /*516e0*/  PRMT R13, R11, 0x9910, RZ ;  /* 0x000099100b0d7816 */ /* 0x002fe200000000ff */
[----:B------:R-:W-:Y:S02]  /*516f0*/  IMAD.X R11, R14, 0x1, R71, P6 ;  /* 0x000000010e0b7824 */ /* 0x000fe400030e0647 */
[----:B------:R1:W-:Y:S01]  /*51700*/  @P5 STG.E.U8 desc[UR14][R8.64], R5 ;  /* 0x0000000508005986 */ /* 0x0003e2000c10110e */
[----:B------:R-:W-:-:S02]  /*51710*/  SHF.R.S32.HI R13, RZ, 0x8, R13 ;  /* 0x00000008ff0d7819 */ /* 0x000fc4000001140d */
[----:B0-----:R-:W-:Y:S01]  /*51720*/  ISETP.LT.AND P5, PT, R91, UR8, !P2 ;  /* 0x000000085b007c0c */ /* 0x001fe2000d7a1270 */
[----:B------:R-:W0:Y:S01]  /*51730*/  LDCU UR8, c[0x0][0x398] ;  /* 0x00007300ff0877ac */ /* 0x000e220008000800 */
[----:B--2---:R-:W-:Y:S01]  /*51740*/  ISETP.LT.AND P2, PT, R89, UR6, !P2 ;  /* 0x0000000659007c0c */ /* 0x004fe2000d741270 */
[----:B------:R-:W-:Y:S01]  /*51750*/  @P0 STG.E.U8 desc[UR14][R10.64], R13 ;  /* 0x0000000d0a000986 */ /* 0x000fe2000c10110e */
[----:B------:R-:W-:Y:S01]  /*51760*/  IADD3 R6, P6, PT, R17, R68, RZ ;  /* 0x0000004411067210 */ /* 0x000fe20007fde0ff */
[----:B------:R-:W2:Y:S01]  /*51770*/  LDCU UR6, c[0x0][0x398] ;  /* 0x00007300ff0677ac */ /* 0x000ea20008000800 */
[----:B------:R-:W-:Y:S02]  /*51780*/  PRMT R15, R19, 0x9910, RZ ;  /* 0x00009910130f7816 */ /* 0x000fe400000000ff */
[----:B------:R-:W-:Y:S02]  /*51790*/  PRMT R12, R55, 0x9910, RZ ;  /* 0x00009910370c7816 */ /* 0x000fe400000000ff */
[C---:B-1----:R-:W-:Y:S01]  /*517a0*/  IADD3 R8, P0, PT, R17.reuse, R70, RZ ;  /* 0x0000004611087210 */ /* 0x042fe20007f1e0ff */
[C---:B------:R-:W-:Y:S01]  /*517b0*/  IMAD.X R7, R14.reuse, 0x1, R3, P6 ;  /* 0x000000010e077824 */ /* 0x040fe200030e0603 */
[----:B------:R-:W-:Y:S01]  /*517c0*/  SHF.R.S32.HI R15, RZ, 0x8, R15 ;  /* 0x00000008ff0f7819 */ /* 0x000fe2000001140f */
[----:B------:R-:W-:Y:S01]  /*517d0*/  VIADD R5, R17, UR28 ;  /* 0x0000001c11057c36 */ /* 0x000fe20008000000 */
[----:B------:R-:W-:Y:S01]  /*517e0*/  SHF.R.S32.HI R17, RZ, 0x8, R12 ;  /* 0x00000008ff117819 */ /* 0x000fe2000001140c */
[----:B------:R-:W-:-:S02]  /*517f0*/  IMAD.X R9, R14, 0x1, R69, P0 ;  /* 0x000000010e097824 */ /* 0x000fc400000e0645 */
[----:B------:R-:W-:Y:S04]  /*51800*/  @P5 STG.E.U8 desc[UR14][R6.64], R15 ;  /* 0x0000000f06005986 */ /* 0x000fe8000c10110e */
[----:B------:R3:W-:Y:S02]  /*51810*/  @P2 STG.E.U8 desc[UR14][R8.64], R17 ;  /* 0x0000001108002986 */ /* 0x0007e4000c10110e */
[----:B---3--:R-:W-:Y:S02]  /*51820*/  F2FP.SATFINITE.E4M3.F32.PACK_AB_MERGE_C R9, R86, R85, RZ ;  /* 0x000000555609723e */ /* 0x008fe400048070ff */
[----:B------:R-:W3:Y:S04]  /*51830*/  LDL.LU R85, [R1+0x2e0] ;  /* 0x0002e00001557983 */ /* 0x000ee80000300800 */
[----:B------:R-:W3:Y:S01]  /*51840*/  LDL.LU R86, [R1+0x2e4] ;  /* 0x0002e40001567983 */ /* 0x000ee20000300800 */
[----:B------:R-:W-:-:S03]  /*51850*/  F2FP.SATFINITE.E4M3.F32.PACK_AB_MERGE_C R17, R90, R87, RZ ;  /* 0x000000575a11723e */ /* 0x000fc600048070ff */
[----:B------:R-:W3:Y:S04]  /*51860*/  LDL.LU R87, [R1+0xd8] ;  /* 0x0000d80001577983 */ /* 0x000ee80000300800 */
[----:B------:R-:W3:Y:S01]  /*51870*/  LDL.LU R90, [R1+0xdc] ;  /* 0x0000dc00015a7983 */ /* 0x000ee20000300800 */
[----:B-----5:R-:W-:Y:S01]  /*51880*/  ISETP.LT.AND P6, PT, R66, UR4, !P4 ;  /* 0x0000000442007c0c */ /* 0x020fe2000e7c1270 */
[----:B------:R-:W1:Y:S01]  /*51890*/  LDCU UR4, c[0x0][0x398] ;  /* 0x00007300ff0477ac */ /* 0x000e620008000800 */
[----:B------:R-:W-:Y:S02]  /*518a0*/  SHF.R.S32.HI R14, RZ, 0x1f, R5 ;  /* 0x0000001fff0e7819 */ /* 0x000fe40000011405 */
[----:B------:R-:W-:Y:S02]  /*518b0*/  IADD3 R10, P0, PT, R5, R0, RZ ;  /* 0x00000000050a7210 */ /* 0x000fe40007f1e0ff */
[----:B0-----:R-:W-:Y:S01]  /*518c0*/  ISETP.LT.AND P2, PT, R67, UR8, !P4 ;  /* 0x0000000843007c0c */ /* 0x001fe2000e741270 */
[----:B------:R-:W-:Y:S01]  /*518d0*/  VIADD R13, R88, 0x36 ;  /* 0x00000036580d7836 */ /* 0x000fe20000000000 */
[----:B------:R-:W-:Y:S01]  /*518e0*/  IADD3 R6, P5, PT, R5, R2, RZ ;  /* 0x0000000205067210 */ /* 0x000fe20007fbe0ff */
[C---:B------:R-:W-:Y:S01]  /*518f0*/  IMAD.X R11, R14.reuse, 0x1, R72, P0 ;  /* 0x000000010e0b7824 */ /* 0x040fe200000e0648 */
[----:B------:R-:W-:Y:S01]  /*51900*/  ISETP.LT.AND P0, PT, R91, UR9, !P4 ;  /* 0x000000095b007c0c */ /* 0x000fe2000e701270 */
[----:B------:R-:W0:Y:S03]  /*51910*/  LDCU UR8, c[0x0][0x398] ;  /* 0x00007300ff0877ac */ /* 0x000e260008000800 */
[----:B------:R5:W-:Y:S01]  /*51920*/  @P6 STG.E.U8 desc[UR14][R10.64], R4 ;  /* 0x000000040a006986 */ /* 0x000be2000c10110e */
[----:B------:R-:W-:Y:S01]  /*51930*/  IADD3 R12, P6, PT, R5, R68, RZ ;  /* 0x00000044050c7210 */ /* 0x000fe20007fde0ff */
[----:B------:R-:W-:Y:S01]  /*51940*/  IMAD.X R7, R14, 0x1, R71, P5 ;  /* 0x000000010e077824 */ /* 0x000fe200028e0647 */
[----:B------:R-:W-:Y:S01]  /*51950*/  ISETP.GE.AND P5, PT, R13, UR11, PT ;  /* 0x0000000b0d007c0c */ /* 0x000fe2000bfa6270 */
[----:B------:R-:W-:Y:S01]  /*51960*/  VIADD R15, R5, UR28 ;  /* 0x0000001c050f7c36 */ /* 0x000fe20008000000 */
[----:B------:R-:W-:Y:S01]  /*51970*/  PRMT R8, R4, 0x9910, RZ ;  /* 0x0000991004087816 */ /* 0x000fe200000000ff */
[----:B------:R-:W-:Y:S01]  /*51980*/  IMAD.X R13, R14, 0x1, R3, P6 ;  /* 0x000000010e0d7824 */ /* 0x000fe200030e0603 */
[----:B------:R0:W-:Y:S01]  /*51990*/  @P2 STG.E.U8 desc[UR14][R6.64], R9 ;  /* 0x0000000906002986 */ /* 0x0001e2000c10110e */
[----:B--2---:R-:W-:Y:S01]  /*519a0*/  ISETP.LT.AND P2, PT, R66, UR6, !P3 ;  /* 0x0000000642007c0c */ /* 0x004fe2000df41270 */
[----:B------:R-:W2:Y:S02]  /*519b0*/  LDCU UR9, c[0x0][0x398] ;  /* 0x00007300ff0977ac */ /* 0x000ea40008000800 */
[----:B------:R4:W-:Y:S01]  /*519c0*/  @P0 STG.E.U8 desc[UR14][R12.64], R17 ;  /* 0x000000110c000986 */ /* 0x0009e2000c10110e */
[----:B-1----:R-:W-:Y:S01]  /*519d0*/  ISETP.LT.AND P0, PT, R89, UR4, !P4 ;  /* 0x0000000459007c0c */ /* 0x002fe2000e701270 */
[----:B------:R-:W1:Y:S01]  /*519e0*/  LDCU UR4, c[0x0][0x398] ;  /* 0x00007300ff0477ac */ /* 0x000e620008000800 */
[----:B-----5:R-:W-:-:S02]  /*519f0*/  IADD3 R4, P4, PT, R5, R70, RZ ;  /* 0x0000004605047210 */ /* 0x020fc40007f9e0ff */
[----:B------:R-:W-:Y:S02]  /*51a00*/  SHF.R.S32.HI R16, RZ, 0x1f, R15 ;  /* 0x0000001fff107819 */ /* 0x000fe4000001140f */
[----:B------:R-:W-:Y:S02]  /*51a10*/  F2FP.SATFINITE.E4M3.F32.PACK_AB_MERGE_C R57, R57, R56, RZ ;  /* 0x000000383939723e */ /* 0x000fe400048070ff */
[----:B0-----:R-:W-:Y:S01]  /*51a20*/  IADD3 R6, P6, PT, R15, R0, RZ ;  /* 0x000000000f067210 */ /* 0x001fe20007fde0ff */
[----:B------:R-:W-:Y:S01]  /*51a30*/  IMAD.X R5, R14, 0x1, R69, P4 ;  /* 0x000000010e057824 */ /* 0x000fe200020e0645 */
[----:B------:R-:W-:Y:S01]  /*51a40*/  PRMT R11, R9, 0x9910, RZ ;  /* 0x00009910090b7816 */ /* 0x000fe200000000ff */
[----:B------:R-:W-:Y:S01]  /*51a50*/  VIADD R10, R88, 0x37 ;  /* 0x00000037580a7836 */ /* 0x000fe20000000000 */
[----:B----4-:R-:W-:Y:S01]  /*51a60*/  SHF.R.S32.HI R13, RZ, 0x8, R8 ;  /* 0x00000008ff0d7819 */ /* 0x010fe20000011408 */
[----:B------:R-:W-:Y:S01]  /*51a70*/  IMAD.X R7, R16, 0x1, R72, P6 ;  /* 0x0000000110077824 */ /* 0x000fe200030e0648 */
[----:B------:R0:W-:Y:S01]  /*51a80*/  @P0 STG.E.U8 desc[UR14][R4.64], R57 ;  /* 0x0000003904000986 */ /* 0x0001e2000c10110e */
[----:B------:R-:W4:Y:S03]  /*51a90*/  LDCU UR6, c[0x0][0x398] ;  /* 0x00007300ff0677ac */ /* 0x000f260008000800 */
[----:B------:R5:W-:Y:S01]  /*51aa0*/  @P2 STG.E.U8 desc[UR14][R6.64], R13 ;  /* 0x0000000d06002986 */ /* 0x000be2000c10110e */
[----:B------:R-:W-:Y:S01]  /*51ab0*/  ISETP.LT.AND P2, PT, R67, UR8, !P3 ;  /* 0x0000000843007c0c */ /* 0x000fe2000df41270 */
[----:B------:R-:W3:Y:S01]  /*51ac0*/  LDCU UR8, c[0x0][0x398] ;  /* 0x00007300ff0877ac */ /* 0x000ee20008000800 */
[----:B------:R-:W-:-:S02]  /*51ad0*/  IADD3 R8, P6, PT, R15, R2, RZ ;  /* 0x000000020f087210 */ /* 0x000fc40007fde0ff */
[----:B--2---:R-:W-:Y:S01]  /*51ae0*/  ISETP.LT.AND P0, PT, R91, UR9, !P3 ;  /* 0x000000095b007c0c */ /* 0x004fe2000df01270 */
[----:B------:R-:W2:Y:S02]  /*51af0*/  LDCU UR9, c[0x0][0x398] ;  /* 0x00007300ff0977ac */ /* 0x000ea40008000800 */
[----:B------:R-:W-:Y:S01]  /*51b00*/  IMAD.X R9, R16, 0x1, R71, P6 ;  /* 0x0000000110097824 */ /* 0x000fe200030e0647 */
[----:B0-----:R-:W-:Y:S02]  /*51b10*/  PRMT R57, R57, 0x9910, RZ ;  /* 0x0000991039397816 */ /* 0x001fe400000000ff */
[----:B-----5:R-:W-:Y:S02]  /*51b20*/  SHF.R.S32.HI R7, RZ, 0x8, R11 ;  /* 0x00000008ff077819 */ /* 0x020fe4000001140b */
[----:B-1----:R-:W-:Y:S01]  /*51b30*/  ISETP.LT.AND P3, PT, R89, UR4, !P3 ;  /* 0x0000000459007c0c */ /* 0x002fe2000df61270 */
[C---:B------:R-:W-:Y:S01]  /*51b40*/  VIADD R13, R15.reuse, UR28 ;  /* 0x0000001c0f0d7c36 */ /* 0x040fe20008000000 */
[----:B------:R-:W-:Y:S01]  /*51b50*/  ISETP.GE.AND P4, PT, R10, UR7, PT ;  /* 0x000000070a007c0c */ /* 0x000fe2000bf86270 */
[----:B------:R-:W-:Y:S01]  /*51b60*/  @P2 STG.E.U8 desc[UR14][R8.64], R7 ;  /* 0x0000000708002986 */ /* 0x000fe2000c10110e */
[C---:B------:R-:W-:Y:S01]  /*51b70*/  IADD3 R10, P6, PT, R15.reuse, R68, RZ ;  /* 0x000000440f0a7210 */ /* 0x040fe20007fde0ff */
[----:B------:R-:W0:Y:S01]  /*51b80*/  LDCU UR7, c[0x0][0x398] ;  /* 0x00007300ff0777ac */ /* 0x000e220008000800 */
[----:B------:R-:W-:Y:S01]  /*51b90*/  IADD3 R4, P2, PT, R15, R70, RZ ;  /* 0x000000460f047210 */ /* 0x000fe20007f5e0ff */
[----:B------:R-:W-:Y:S01]  /*51ba0*/  IMAD.MOV.U32 R15, RZ, RZ, R57 ;  /* 0x000000ffff0f7224 */ /* 0x000fe200078e0039 */
[----:B------:R-:W-:Y:S01]  /*51bb0*/  PRMT R17, R17, 0x9910, RZ ;  /* 0x0000991011117816 */ /* 0x000fe200000000ff */
[C---:B------:R-:W-:Y:S01]  /*51bc0*/  IMAD.X R11, R16.reuse, 0x1, R3, P6 ;  /* 0x00000001100b7824 */ /* 0x040fe200030e0603 */
[----:B------:R-:W1:Y:S01]  /*51bd0*/  LDCU UR4, c[0x0][0x398] ;  /* 0x00007300ff0477ac */ /* 0x000e620008000800 */
[----:B------:R-:W-:Y:S01]  /*51be0*/  IMAD.X R5, R16, 0x1, R69, P2 ;  /* 0x0000000110057824 */ /* 0x000fe200010e0645 */
[----:B------:R-:W-:-:S02]  /*51bf0*/  SHF.R.S32.HI R17, RZ, 0x8, R17 ;  /* 0x00000008ff117819 */ /* 0x000fc40000011411 */
[----:B------:R-:W-:-:S03]  /*51c00*/  SHF.R.S32.HI R15, RZ, 0x8, R15 ;  /* 0x00000008ff0f7819 */ /* 0x000fc6000001140f */
[----:B------:R-:W-:Y:S04]  /*51c10*/  @P0 STG.E.U8 desc[UR14][R10.64], R17 ;  /* 0x000000110a000986 */ /* 0x000fe8000c10110e */
[----:B------:R5:W-:Y:S02]  /*51c20*/  @P3 STG.E.U8 desc[UR14][R4.64], R15 ;  /* 0x0000000f04003986 */ /* 0x000be4000c10110e */
[----:B-----5:R-:W-:Y:S02]  /*51c30*/  F2FP.SATFINITE.E4M3.F32.PACK_AB_MERGE_C R4, R93, R92, RZ ;  /* 0x0000005c5d04723e */ /* 0x020fe400048070ff */
[----:B---3--:R-:W-:Y:S02]  /*51c40*/  F2FP.SATFINITE.E4M3.F32.PACK_AB_MERGE_C R21, R90, R87, RZ ;  /* 0x000000575a15723e */ /* 0x008fe400048070ff */
[----:B------:R-:W3:Y:S04]  /*51c50*/  LDL.LU R87, [R1+0xe0] ;  /* 0x0000e00001577983 */ /* 0x000ee80000300800 */
[----:B------:R-:W3:Y:S04]  /*51c60*/  LDL.LU R90, [R1+0xe4] ;  /* 0x0000e400015a7983 */ /* 0x000ee80000300800 */
[----:B------:R-:W5:Y:S04]  /*51c70*/  LDL.LU R92, [R1+0x2e8] ;  /* 0x0002e800015c7983 */ /* 0x000f680000300800 */
[----:B------:R-:W5:Y:S01]  /*51c80*/  LDL.LU R93, [R1+0x2ec] ;  /* 0x0002ec00015d7983 */ /* 0x000f620000300800 */
[----:B----4-:R-:W-:Y:S01]  /*51c90*/  ISETP.LT.AND P0, PT, R66, UR6, !P5 ;  /* 0x0000000642007c0c */ /* 0x010fe2000ef01270 */
[----:B------:R-:W4:Y:S01]  /*51ca0*/  LDCU UR6, c[0x0][0x398] ;  /* 0x00007300ff0677ac */ /* 0x000f220008000800 */
[----:B------:R-:W-:-:S02]  /*51cb0*/  SHF.R.S32.HI R12, RZ, 0x1f, R13 ;  /* 0x0000001fff0c7819 */ /* 0x000fc4000001140d */
[----:B------:R-:W-:Y:S02]  /*51cc0*/  IADD3 R6, P6, PT, R13, R0, RZ ;  /* 0x000000000d067210 */ /* 0x000fe40007fde0ff */
[----:B0-----:R-:W-:Y:S01]  /*51cd0*/  ISETP.LT.AND P2, PT, R67, UR7, !P5 ;  /* 0x0000000743007c0c */ /* 0x001fe2000ef41270 */
[----:B------:R-:W-:Y:S01]  /*51ce0*/  VIADD R10, R88, 0x38 ;  /* 0x00000038580a7836 */ /* 0x000fe20000000000 */
[----:B------:R-:W-:Y:S01]  /*51cf0*/  IADD3 R8, P3, PT, R13, R2, RZ ;  /* 0x000000020d087210 */ /* 0x000fe20007f7e0ff */
[----:B------:R-:W-:Y:S01]  /*51d00*/  IMAD.X R7, R12, 0x1, R72, P6 ;  /* 0x000000010c077824 */ /* 0x000fe200030e0648 */
[----:B------:R-:W-:Y:S01]  /*51d10*/  F2FP.SATFINITE.E4M3.F32.PACK_AB_MERGE_C R19, R82, R81, RZ ;  /* 0x000000515213723e */ /* 0x000fe200048070ff */
[----:B------:R-:W-:Y:S01]  /*51d20*/  VIADD R11, R88, 0x39 ;  /* 0x00000039580b7836 */ /* 0x000fe20000000000 */
[----:B------:R-:W-:Y:S01]  /*51d30*/  F2FP.SATFINITE.E4M3.F32.PACK_AB_MERGE_C R17, R84, R83, RZ ;  /* 0x000000535411723e */ /* 0x000fe200048070ff */
[----:B------:R-:W-:Y:S01]  /*51d40*/  IMAD.X R9, R12, 0x1, R71, P3 ;  /* 0x000000010c097824 */ /* 0x000fe200018e0647 */
[----:B------:R-:W-:Y:S01]  /*51d50*/  ISETP.LT.AND P3, PT, R91, UR8, !P5 ;  /* 0x000000085b007c0c */ /* 0x000fe2000ef61270 */
[----:B------:R0:W-:Y:S01]  /*51d60*/  @P0 STG.E.U8 desc[UR14][R6.64], R19 ;  /* 0x0000001306000986 */ /* 0x0001e2000c10110e */
[----:B------:R-:W-:Y:S01]  /*51d70*/  ISETP.GE.AND P0, PT, R10, UR17, PT ;  /* 0x000000110a007c0c */ /* 0x000fe2000bf06270 */
[----:B------:R-:W2:Y:S01]  /*51d80*/  LDCU UR7, c[0x0][0x398] ;  /* 0x00007300ff0777ac */ /* 0x000ea20008000800 */
[----:B------:R-:W-:Y:S01]  /*51d90*/  IADD3 R10, P6, PT, R13, R68, RZ ;  /* 0x000000440d0a7210 */ /* 0x000fe20007fde0ff */
[----:B------:R2:W-:Y:S01]  /*51da0*/  @P2 STG.E.U8 desc[UR14][R8.64], R17 ;  /* 0x0000001108002986 */ /* 0x0005e2000c10110e */
[----:B------:R-:W-:Y:S01]  /*51db0*/  ISETP.GE.AND P2, PT, R11, UR27, PT ;  /* 0x0000001b0b007c0c */ /* 0x000fe2000bf46270 */
[----:B------:R-:W3:Y:S01]  /*51dc0*/  LDCU UR8, c[0x0][0x398] ;  /* 0x00007300ff0877ac */ /* 0x000ee20008000800 */
[----:B-1----:R-:W-:Y:S01]  /*51dd0*/  ISETP.LT.AND P5, PT, R89, UR4, !P5 ;  /* 0x0000000459007c0c */ /* 0x002fe2000efa1270 */
[----:B------:R-:W-:Y:S01]  /*51de0*/  IMAD.X R11, R12, 0x1, R3, P6 ;  /* 0x000000010c0b7824 */ /* 0x000fe200030e0603 */
[----:B------:R-:W1:Y:S01]  /*51df0*/  LDCU UR4, c[0x0][0x398] ;  /* 0x00007300ff0477ac */ /* 0x000e620008000800 */
[C---:B0-----:R-:W-:Y:S01]  /*51e00*/  IADD3 R6, P6, PT, R13.reuse, R70, RZ ;  /* 0x000000460d067210 */ /* 0x041fe20007fde0ff */
[----:B------:R-:W-:-:S02]  /*51e10*/  VIADD R13, R13, UR28 ;  /* 0x0000001c0d0d7c36 */ /* 0x000fc40008000000 */
[----:B------:R0:W-:Y:S01]  /*51e20*/  @P3 STG.E.U8 desc[UR14][R10.64], R21 ;  /* 0x000000150a003986 */ /* 0x0001e2000c10110e */
[----:B----4-:R-:W-:Y:S01]  /*51e30*/  ISETP.LT.AND P3, PT, R66, UR6, !P4 ;  /* 0x0000000642007c0c */ /* 0x010fe2000e761270 */
[----:B------:R-:W4:Y:S01]  /*51e40*/  LDCU UR6, c[0x0][0x398] ;  /* 0x00007300ff0677ac */ /* 0x000f220008000800 */
[----:B------:R-:W-:Y:S01]  /*51e50*/  IMAD.X R7, R12, 0x1, R69, P6 ;  /* 0x000000010c077824 */ /* 0x000fe200030e0645 */
[----:B------:R-:W-:Y:S02]  /*51e60*/  SHF.R.S32.HI R14, RZ, 0x1f, R13 ;  /* 0x0000001fff0e7819 */ /* 0x000fe4000001140d */
[----:B--2---:R-:W-:Y:S02]  /*51e70*/  IADD3 R8, P6, PT, R13, R0, RZ ;  /* 0x000000000d087210 */ /* 0x004fe40007fde0ff */
[----:B------:R-:W-:Y:S02]  /*51e80*/  PRMT R15, R19, 0x9910, RZ ;  /* 0x00009910130f7816 */ /* 0x000fe400000000ff */
[----:B------:R-:W-:Y:S01]  /*51e90*/  F2FP.SATFINITE.E4M3.F32.PACK_AB_MERGE_C R59, R59, R58, RZ ;  /* 0x0000003a3b3b723e */ /* 0x000fe200048070ff */
[----:B------:R-:W-:Y:S01]  /*51ea0*/  IMAD.X R9, R14, 0x1, R72, P6 ;  /* 0x000000010e097824 */ /* 0x000fe200030e0648 */
[----:B------:R-:W-:-:S02]  /*51eb0*/  SHF.R.S32.HI R15, RZ, 0x8, R15 ;  /* 0x00000008ff0f7819 */ /* 0x000fc4000001140f */
[----:B0-----:R-:W-:Y:S01]  /*51ec0*/  IADD3 R10, P6, PT, R13, R2, RZ ;  /* 0x000000020d0a7210 */ /* 0x001fe20007fde0ff */
[----:B------:R0:W-:Y:S01]  /*51ed0*/  @P5 STG.E.U8 desc[UR14][R6.64], R59 ;  /* 0x0000003b06005986 */ /* 0x0001e2000c10110e */
[----:B------:R-:W-:Y:S01]  /*51ee0*/  ISETP.LT.AND P5, PT, R67, UR7, !P4 ;  /* 0x0000000743007c0c */ /* 0x000fe2000e7a1270 */
[----:B------:R-:W2:Y:S02]  /*51ef0*/  LDCU UR7, c[0x0][0x398] ;  /* 0x00007300ff0777ac */ /* 0x000ea40008000800 */
[----:B------:R2:W-:Y:S01]  /*51f00*/  @P3 STG.E.U8 desc[UR14][R8.64], R15 ;  /* 0x0000000f08003986 */ /* 0x0005e2000c10110e */
[----:B-1----:R-:W-:Y:S01]  /*51f10*/  ISETP.LT.AND P3, PT, R91, UR4, !P4 ;  /* 0x000000045b007c0c */ /* 0x002fe2000e761270 */
[----:B------:R-:W-:Y:S01]  /*51f20*/  IMAD.X R11, R14, 0x1, R71, P6 ;  /* 0x000000010e0b7824 */ /* 0x000fe200030e0647 */
[----:B------:R-:W-:Y:S01]  /*51f30*/  PRMT R17, R17, 0x9910, RZ ;  /* 0x0000991011117816 */ /* 0x000fe200000000ff */
[----:B------:R-:W1:Y:S01]  /*51f40*/  LDCU UR4, c[0x0][0x398] ;  /* 0x00007300ff0477ac */ /* 0x000e620008000800 */
[----:B------:R-:W-:-:S02]  /*51f50*/  PRMT R19, R21, 0x9910, RZ ;  /* 0x0000991015137816 */ /* 0x000fc400000000ff */
[----:B0-----:R-:W-:Y:S02]  /*51f60*/  IADD3 R6, P6, PT, R13, R68, RZ ;  /* 0x000000440d067210 */ /* 0x001fe40007fde0ff */
[----:B------:R-:W-:Y:S02]  /*51f70*/  SHF.R.S32.HI R17, RZ, 0x8, R17 ;  /* 0x00000008ff117819 */ /* 0x000fe40000011411 */
[----:B------:R-:W-:Y:S01]  /*51f80*/  SHF.R.S32.HI R19, RZ, 0x8, R19 ;  /* 0x00000008ff137819 */ /* 0x000fe20000011413 */
[----:B------:R-:W-:Y:S01]  /*51f90*/  IMAD.X R7, R14, 0x1, R3, P6 ;  /* 0x000000010e077824 */ /* 0x000fe200030e0603 */
[----:B----4-:R-:W-:Y:S01]  /*51fa0*/  ISETP.LT.AND P6, PT, R89, UR6, !P4 ;  /* 0x0000000659007c0c */ /* 0x010fe2000e7c1270 */
[----:B------:R0:W-:Y:S01]  /*51fb0*/  @P5 STG.E.U8 desc[UR14][R10.64], R17 ;  /* 0x000000110a005986 */ /* 0x0001e2000c10110e */
[----:B------:R-:W-:Y:S01]  /*51fc0*/  PRMT R12, R59, 0x9910, RZ ;  /* 0x000099103b0c7816 */ /* 0x000fe200000000ff */
[C---:B--2---:R-:W-:Y:S01]  /*51fd0*/  VIADD R15, R13.reuse, UR28 ;  /* 0x0000001c0d0f7c36 */ /* 0x044fe20008000000 */
[----:B------:R-:W-:Y:S01]  /*51fe0*/  F2FP.SATFINITE.E4M3.F32.PACK_AB_MERGE_C R5, R86, R85, RZ ;  /* 0x000000555605723e */ /* 0x000fe200048070ff */
[----:B------:R-:W-:Y:S01]  /*51ff0*/  @P3 STG.E.U8 desc[UR14][R6.64], R19 ;  /* 0x0000001306003986 */ /* 0x000fe2000c10110e */
[----:B------:R-:W-:Y:S01]  /*52000*/  IADD3 R8, P3, PT, R13, R70, RZ ;  /* 0x000000460d087210 */ /* 0x000fe20007f7e0ff */
[----:B------:R-:W2:Y:S04]  /*52010*/  LDCU UR6, c[0x0][0x398] ;  /* 0x00007300ff0677ac */ /* 0x000ea80008000800 */
[----:B------:R-:W-:Y:S01]  /*52020*/  IMAD.X R9, R14, 0x1, R69, P3 ;  /* 0x000000010e097824 */ /* 0x000fe200018e0645 */
[----:B0-----:R-:W-:-:S05]  /*52030*/  SHF.R.S32.HI R17, RZ, 0x8, R12 ;  /* 0x00000008ff117819 */ /* 0x001fca000001140c */
[----:B------:R3:W-:Y:S02]  /*52040*/  @P6 STG.E.U8 desc[UR14][R8.64], R17 ;  /* 0x0000001108006986 */ /* 0x0007e4000c10110e */
[----:B---3--:R-:W-:Y:S02]  /*52050*/  F2FP.SATFINITE.E4M3.F32.PACK_AB_MERGE_C R17, R90, R87, RZ ;  /* 0x000000575a11723e */ /* 0x008fe400048070ff */
[----:B------:R-:W3:Y:S04]  /*52060*/  LDL.LU R87, [R1+0x1e8] ;  /* 0x0001e80001577983 */ /* 0x000ee80000300800 */
[----:B------:R-:W3:Y:S01]  /*52070*/  LDL.LU R90, [R1+0x1ec] ;  /* 0x0001ec00015a7983 */ /* 0x000ee20000300800 */
[----:B-----5:R-:W-:-:S03]  /*52080*/  F2FP.SATFINITE.E4M3.F32.PACK_AB_MERGE_C R19, R93, R92, RZ ;  /* 0x0000005c5d13723e */ /* 0x020fc600048070ff */
[----:B------:R-:W4:Y:S04]  /*52090*/  LDL.LU R92, [R1+0xe8] ;  /* 0x0000e800015c7983 */ /* 0x000f280000300800 */
[----:B------:R-:W4:Y:S01]  /*520a0*/  LDL.LU R93, [R1+0xec] ;  /* 0x0000ec00015d7983 */ /* 0x000f220000300800 */
[----:B------:R-:W-:Y:S02]  /*520b0*/  ISETP.LT.AND P4, PT, R66, UR7, !P0 ;  /* 0x0000000742007c0c */ /* 0x000fe4000c781270 */
[----:B------:R-:W-:Y:S02]  /*520c0*/  SHF.R.S32.HI R14, RZ, 0x1f, R15 ;  /* 0x0000001fff0e7819 */ /* 0x000fe4000001140f */
[----:B------:R-:W-:Y:S02]  /*520d0*/  IADD3 R10, P5, PT, R15, R0, RZ ;  /* 0x000000000f0a7210 */ /* 0x000fe40007fbe0ff */
[----:B-1----:R-:W-:Y:S01]  /*520e0*/  ISETP.LT.AND P3, PT, R67, UR4, !P0 ;  /* 0x0000000443007c0c */ /* 0x002fe2000c761270 */
[----:B------:R-:W-:Y:S01]  /*520f0*/  VIADD R12, R88, 0x3a ;  /* 0x0000003a580c7836 */ /* 0x000fe20000000000 */
[----:B------:R-:W-:Y:S01]  /*52100*/  IADD3 R6, P6, PT, R15, R2, RZ ;  /* 0x000000020f067210 */ /* 0x000fe20007fde0ff */
[----:B------:R-:W-:Y:S01]  /*52110*/  IMAD.X R11, R14, 0x1, R72, P5 ;  /* 0x000000010e0b7824 */ /* 0x000fe200028e0648 */
[----:B------:R-:W-:Y:S01]  /*52120*/  ISETP.LT.AND P5, PT, R91, UR8, !P0 ;  /* 0x000000085b007c0c */ /* 0x000fe2000c7a1270 */
[----:B------:R-:W5:Y:S01]  /*52130*/  LDL.LU R85, [R1+0x2f0] ;  /* 0x0002f00001557983 */ /* 0x000f620000300800 */
[----:B------:R-:W-:Y:S01]  /*52140*/  VIADD R13, R88, 0x3b ;  /* 0x0000003b580d7836 */ /* 0x000fe20000000000 */
[----:B------:R-:W0:Y:S01]  /*52150*/  LDCU UR4, c[0x0][0x398] ;  /* 0x00007300ff0477ac */ /* 0x000e220008000800 */
[----:B------:R-:W-:Y:S01]  /*52160*/  IMAD.X R7, R14, 0x1, R71, P6 ;  /* 0x000000010e077824 */ /* 0x000fe200030e0647 */
[----:B------:R1:W-:Y:S01]  /*52170*/  @P4 STG.E.U8 desc[UR14][R10.64], R5 ;  /* 0x000000050a004986 */ /* 0x0003e2000c10110e */
[----:B------:R-:W-:Y:S01]  /*52180*/  ISETP.GE.AND P4, PT, R12, UR25, PT ;  /* 0x000000190c007c0c */ /* 0x000fe2000bf86270 */
[----:B------:R-:W0:Y:S01]  /*52190*/  LDCU UR7, c[0x0][0x398] ;  /* 0x00007300ff0777ac */ /* 0x000e220008000800 */
[----:B------:R-:W-:Y:S01]  /*521a0*/  IADD3 R12, P6, PT, R15, R68, RZ ;  /* 0x000000440f0c7210 */ /* 0x000fe20007fde0ff */
[----:B------:R-:W5:Y:S01]  /*521b0*/  LDL.LU R86, [R1+0x2f4] ;  /* 0x0002f40001567983 */ /* 0x000f620000300800 */
[----:B------:R-:W-:Y:S01]  /*521c0*/  F2FP.SATFINITE.E4M3.F32.PACK_AB_MERGE_C R61, R61, R60, RZ ;  /* 0x0000003c3d3d723e */ /* 0x000fe200048070ff */
[----:B------:R-:W3:Y:S02]  /*521d0*/  LDCU UR8, c[0x0][0x398] ;  /* 0x00007300ff0877ac */ /* 0x000ee40008000800 */
[----:B------:R0:W-:Y:S01]  /*521e0*/  @P3 STG.E.U8 desc[UR14][R6.64], R4 ;  /* 0x0000000406003986 */ /* 0x0001e2000c10110e */
[----:B------:R-:W-:Y:S01]  /*521f0*/  ISETP.GE.AND P3, PT, R13, UR23, PT ;  /* 0x000000170d007c0c */ /* 0x000fe2000bf66270 */
[----:B------:R-:W-:Y:S01]  /*52200*/  IMAD.X R13, R14, 0x1, R3, P6 ;  /* 0x000000010e0d7824 */ /* 0x000fe200030e0603 */
[----:B-1----:R-:W-:-:S04]  /*52210*/  PRMT R10, R17, 0x9910, RZ ;  /* 0x00009910110a7816 */ /* 0x002fc800000000ff */
[----:B------:R1:W-:Y:S01]  /*52220*/  @P5 STG.E.U8 desc[UR14][R12.64], R17 ;  /* 0x000000110c005986 */ /* 0x0003e2000c10110e */
[----:B--2---:R-:W-:Y:S01]  /*52230*/  ISETP.LT.AND P0, PT, R89, UR6, !P0 ;  /* 0x0000000659007c0c */ /* 0x004fe2000c701270 */
[----:B------:R-:W2:Y:S01]  /*52240*/  LDCU UR6, c[0x0][0x398] ;  /* 0x00007300ff0677ac */ /* 0x000ea20008000800 */
[C---:B------:R-:W-:Y:S01]  /*52250*/  IADD3 R8, P6, PT, R15.reuse, R70, RZ ;  /* 0x000000460f087210 */ /* 0x040fe20007fde0ff */
[----:B------:R-:W-:Y:S01]  /*52260*/  VIADD R15, R15, UR28 ;  /* 0x0000001c0f0f7c36 */ /* 0x000fe20008000000 */
[----:B0-----:R-:W-:Y:S01]  /*52270*/  ISETP.LT.AND P5, PT, R66, UR4, !P2 ;  /* 0x0000000442007c0c */ /* 0x001fe2000d7a1270 */
[----:B------:R-:W0:Y:S02]  /*52280*/  LDCU UR4, c[0x0][0x398] ;  /* 0x00007300ff0477ac */ /* 0x000e240008000800 */
[----:B------:R-:W-:Y:S01]  /*52290*/  IMAD.X R9, R14, 0x1, R69, P6 ;  /* 0x000000010e097824 */ /* 0x000fe200030e0645 */
[----:B------:R-:W-:Y:S02]  /*522a0*/  SHF.R.S32.HI R14, RZ, 0x1f, R15 ;  /* 0x0000001fff0e7819 */ /* 0x000fe4000001140f */
[----:B------:R-:W-:-:S02]  /*522b0*/  IADD3 R6, P6, PT, R15, R0, RZ ;  /* 0x000000000f067210 */ /* 0x000fc40007fde0ff */
[----:B------:R-:W-:Y:S01]  /*522c0*/  PRMT R11, R5, 0x9910, RZ ;  /* 0x00009910050b7816 */ /* 0x000fe200000000ff */
[----:B------:R0:W-:Y:S01]  /*522d0*/  @P0 STG.E.U8 desc[UR14][R8.64], R61 ;  /* 0x0000003d08000986 */ /* 0x0001e2000c10110e */
[----:B------:R-:W-:Y:S01]  /*522e0*/  ISETP.LT.AND P0, PT, R67, UR7, !P2 ;  /* 0x0000000743007c0c */ /* 0x000fe2000d701270 */
[----:B------:R-:W3:Y:S01]  /*522f0*/  LDCU UR7, c[0x0][0x398] ;  /* 0x00007300ff0777ac */ /* 0x000ee20008000800 */
[----:B------:R-:W-:Y:S01]  /*52300*/  IMAD.X R7, R14, 0x1, R72, P6 ;  /* 0x000000010e077824 */ /* 0x000fe200030e0648 */
[----:B------:R-:W-:Y:S02]  /*52310*/  SHF.R.S32.HI R11, RZ, 0x8, R11 ;  /* 0x00000008ff0b7819 */ /* 0x000fe4000001140b */
[----:B-1----:R-:W-:Y:S02]  /*52320*/  PRMT R13, R4, 0x9910, RZ ;  /* 0x00009910040d7816 */ /* 0x002fe400000000ff */
[----:B------:R-:W-:Y:S01]  /*52330*/  IADD3 R4, P6, PT, R15, R2, RZ ;  /* 0x000000020f047210 */ /* 0x000fe20007fde0ff */
[----:B------:R1:W-:Y:S01]  /*52340*/  @P5 STG.E.U8 desc[UR14][R6.64], R11 ;  /* 0x0000000b06005986 */ /* 0x0003e2000c10110e */
[----:B--2---:R-:W-:Y:S01]  /*52350*/  ISETP.LT.AND P5, PT, R91, UR6, !P2 ;  /* 0x000000065b007c0c */ /* 0x004fe2000d7a1270 */
[----:B------:R-:W2:Y:S01]  /*52360*/  LDCU UR6, c[0x0][0x398] ;  /* 0x00007300ff0677ac */ /* 0x000ea20008000800 */
[----:B------:R-:W-:Y:S01]  /*52370*/  SHF.R.S32.HI R13, RZ, 0x8, R13 ;  /* 0x00000008ff0d7819 */ /* 0x000fe2000001140d */
[----:B------:R-:W-:Y:S01]  /*52380*/  IMAD.X R5, R14, 0x1, R71, P6 ;  /* 0x000000010e057824 */ /* 0x000fe200030e0647 */
[----:B0-----:R-:W-:-:S02]  /*52390*/  IADD3 R8, P6, PT, R15, R68, RZ ;  /* 0x000000440f087210 */ /* 0x001fc40007fde0ff */
[----:B------:R-:W-:Y:S01]  /*523a0*/  ISETP.LT.AND P2, PT, R89, UR4, !P2 ;  /* 0x0000000459007c0c */ /* 0x000fe2000d741270 */
[----:B------:R-:W0:Y:S01]  /*523b0*/  LDCU UR4, c[0x0][0x398] ;  /* 0x00007300ff0477ac */ /* 0x000e220008000800 */
[----:B------:R0:W-:Y:S01]  /*523c0*/  @P0 STG.E.U8 desc[UR14][R4.64], R13 ;  /* 0x0000000d04000986 */ /* 0x0001e2000c10110e */
[----:B------:R-:W-:Y:S01]  /*523d0*/  IMAD.X R9, R14, 0x1, R3, P6 ;  /* 0x000000010e097824 */ /* 0x000fe200030e0603 */
[C---:B-1----:R-:W-:Y:S01]  /*523e0*/  IADD3 R6, P0, PT, R15.reuse, R70, RZ ;  /* 0x000000460f067210 */ /* 0x042fe20007f1e0ff */
[----:B------:R-:W-:Y:S01]  /*523f0*/  VIADD R15, R15, UR28 ;  /* 0x0000001c0f0f7c36 */ /* 0x000fe20008000000 */
[----:B---3--:R-:W-:Y:S02]  /*52400*/  F2FP.SATFINITE.E4M3.F32.PACK_AB_MERGE_C R17, R90, R87, RZ ;  /* 0x000000575a11723e */ /* 0x008fe400048070ff */
[----:B------:R-:W3:Y:S04]  /*52410*/  LDL.LU R87, [R1+0x1f0] ;  /* 0x0001f00001577983 */ /* 0x000ee80000300800 */
[----:B------:R-:W3:Y:S01]  /*52420*/  LDL.LU R90, [R1+0x1f4] ;  /* 0x0001f400015a7983 */ /* 0x000ee20000300800 */
[----:B----4-:R-:W-:-:S03]  /*52430*/  F2FP.SATFINITE.E4M3.F32.PACK_AB_MERGE_C R21, R93, R92, RZ ;  /* 0x0000005c5d15723e */ /* 0x010fc600048070ff */
[----:B------:R-:W4:Y:S04]  /*52440*/  LDL.LU R92, [R1+0xf0] ;  /* 0x0000f000015c7983 */ /* 0x000f280000300800 */
[----:B------:R-:W4:Y:S01]  /*52450*/  LDL.LU R93, [R1+0xf4] ;  /* 0x0000f400015d7983 */ /* 0x000f220000300800 */
[----:B------:R-:W-:Y:S01]  /*52460*/  ISETP.LT.AND P6, PT, R66, UR7, !P4 ;  /* 0x0000000742007c0c */ /* 0x000fe2000e7c1270 */
[----:B------:R-:W-:Y:S01]  /*52470*/  IMAD.X R7, R14, 0x1, R69, P0 ;  /* 0x000000010e077824 */ /* 0x000fe200000e0645 */
[----:B------:R-:W-:Y:S01]  /*52480*/  SHF.R.S32.HI R11, RZ, 0x8, R10 ;  /* 0x00000008ff0b7819 */ /* 0x000fe2000001140a */
[----:B------:R-:W1:Y:S01]  /*52490*/  LDCU UR7, c[0x0][0x398] ;  /* 0x00007300ff0777ac */ /* 0x000e620008000800 */
[----:B------:R-:W-:Y:S02]  /*524a0*/  PRMT R10, R61, 0x9910, RZ ;  /* 0x000099103d0a7816 */ /* 0x000fe400000000ff */
[----:B------:R-:W-:-:S02]  /*524b0*/  SHF.R.S32.HI R12, RZ, 0x1f, R15 ;  /* 0x0000001fff0c7819 */ /* 0x000fc4000001140f */
[----:B0-----:R-:W-:Y:S02]  /*524c0*/  IADD3 R4, P0, PT, R15, R0, RZ ;  /* 0x000000000f047210 */ /* 0x001fe40007f1e0ff */
[----:B------:R-:W-:Y:S01]  /*524d0*/  SHF.R.S32.HI R13, RZ, 0x8, R10 ;  /* 0x00000008ff0d7819 */ /* 0x000fe2000001140a */
[----:B------:R0:W-:Y:S02]  /*524e0*/  @P5 STG.E.U8 desc[UR14][R8.64], R11 ;  /* 0x0000000b08005986 */ /* 0x0001e4000c10110e */
[----:B------:R-:W-:Y:S01]  /*524f0*/  IMAD.X R5, R12, 0x1, R72, P0 ;  /* 0x000000010c057824 */ /* 0x000fe200000e0648 */
[----:B--2---:R-:W-:Y:S01]  /*52500*/  ISETP.LT.AND P5, PT, R67, UR6, !P4 ;  /* 0x0000000643007c0c */ /* 0x004fe2000e7a1270 */
[----:B------:R-:W-:Y:S01]  /*52510*/  @P2 STG.E.U8 desc[UR14][R6.64], R13 ;  /* 0x0000000d06002986 */ /* 0x000fe2000c10110e */
[----:B------:R-:W-:Y:S01]  /*52520*/  ISETP.LT.AND P0, PT, R91, UR8, !P4 ;  /* 0x000000085b007c0c */ /* 0x000fe2000e701270 */
[----:B------:R-:W2:Y:S02]  /*52530*/  LDCU UR6, c[0x0][0x398] ;  /* 0x00007300ff0677ac */ /* 0x000ea40008000800 */
[----:B------:R1:W-:Y:S01]  /*52540*/  @P6 STG.E.U8 desc[UR14][R4.64], R19 ;  /* 0x0000001304006986 */ /* 0x0003e2000c10110e */
[C---:B------:R-:W-:Y:S01]  /*52550*/  IADD3 R10, P6, PT, R15.reuse, R68, RZ ;  /* 0x000000440f0a7210 */ /* 0x040fe20007fde0ff */
[----:B------:R-:W2:Y:S01]  /*52560*/  LDCU UR8, c[0x0][0x398] ;  /* 0x00007300ff0877ac */ /* 0x000ea20008000800 */
[----:B0-----:R-:W-:Y:S01]  /*52570*/  IADD3 R8, P2, PT, R15, R2, RZ ;  /* 0x000000020f087210 */ /* 0x001fe20007f5e0ff */
[----:B------:R-:W-:-:S04]  /*52580*/  VIADD R11, R88, 0x3c ;  /* 0x0000003c580b7836 */ /* 0x000fc80000000000 */
[C---:B------:R-:W-:Y:S01]  /*52590*/  IMAD.X R9, R12.reuse, 0x1, R71, P2 ;  /* 0x000000010c097824 */ /* 0x040fe200010e0647 */
[----:B------:R-:W-:Y:S01]  /*525a0*/  ISETP.GE.AND P2, PT, R11, UR21, PT ;  /* 0x000000150b007c0c */ /* 0x000fe2000bf46270 */
[----:B------:R-:W-:Y:S01]  /*525b0*/  IMAD.X R11, R12, 0x1, R3, P6 ;  /* 0x000000010c0b7824 */ /* 0x000fe200030e0603 */
[----:B-1----:R-:W-:Y:S01]  /*525c0*/  PRMT R19, R19, 0x9910, RZ ;  /* 0x0000991013137816 */ /* 0x002fe200000000ff */
[----:B------:R-:W-:Y:S01]  /*525d0*/  VIADD R13, R15, UR28 ;  /* 0x0000001c0f0d7c36 */ /* 0x000fe20008000000 */
[----:B------:R0:W-:Y:S01]  /*525e0*/  @P5 STG.E.U8 desc[UR14][R8.64], R17 ;  /* 0x0000001108005986 */ /* 0x0001e2000c10110e */
[----:B------:R-:W-:Y:S01]  /*525f0*/  ISETP.LT.AND P5, PT, R66, UR7, !P3 ;  /* 0x0000000742007c0c */ /* 0x000fe2000dfa1270 */
[----:B------:R-:W-:Y:S01]  /*52600*/  VIADD R7, R88, 0x3d ;  /* 0x0000003d58077836 */ /* 0x000fe20000000000 */
[----:B------:R-:W-:Y:S01]  /*52610*/  F2FP.SATFINITE.E4M3.F32.PACK_AB_MERGE_C R63, R63, R62, RZ ;  /* 0x0000003e3f3f723e */ /* 0x000fe200048070ff */
[----:B------:R1:W-:Y:S01]  /*52620*/  @P0 STG.E.U8 desc[UR14][R10.64], R21 ;  /* 0x000000150a000986 */ /* 0x0003e2000c10110e */
[----:B------:R-:W-:Y:S01]  /*52630*/  ISETP.LT.AND P0, PT, R89, UR4, !P4 ;  /* 0x0000000459007c0c */ /* 0x000fe2000e701270 */
[----:B------:R-:W1:Y:S01]  /*52640*/  LDCU UR4, c[0x0][0x398] ;  /* 0x00007300ff0477ac */ /* 0x000e620008000800 */
[----:B------:R-:W-:Y:S01]  /*52650*/  IADD3 R4, P4, PT, R15, R70, RZ ;  /* 0x000000460f047210 */ /* 0x000fe20007f9e0ff */
[----:B------:R-:W-:Y:S01]  /*52660*/  IMAD.MOV.U32 R15, RZ, RZ, R19 ;  /* 0x000000ffff0f7224 */ /* 0x000fe200078e0013 */
[----:B------:R-:W-:Y:S01]  /*52670*/  SHF.R.S32.HI R14, RZ, 0x1f, R13 ;  /* 0x0000001fff0e7819 */ /* 0x000fe2000001140d */
[----:B------:R-:W5:Y:S01]  /*52680*/  LDCU UR7, c[0x0][0x398] ;  /* 0x00007300ff0777ac */ /* 0x000f620008000800 */
[----:B------:R-:W-:Y:S01]  /*52690*/  IADD3 R6, P6, PT, R13, R0, RZ ;  /* 0x000000000d067210 */ /* 0x000fe20007fde0ff */
[----:B------:R-:W-:Y:S01]  /*526a0*/  IMAD.X R5, R12, 0x1, R69, P4 ;  /* 0x000000010c057824 */ /* 0x000fe200020e0645 */
[----:B------:R-:W-:-:S02]  /*526b0*/  ISETP.GE.AND P4, PT, R7, UR19, PT ;  /* 0x0000001307007c0c */ /* 0x000fc4000bf86270 */
[----:B------:R-:W-:Y:S01]  /*526c0*/  SHF.R.S32.HI R15, RZ, 0x8, R15 ;  /* 0x00000008ff0f7819 */ /* 0x000fe2000001140f */
[C---:B------:R-:W-:Y:S01]  /*526d0*/  IMAD.X R7, R14.reuse, 0x1, R72, P6 ;  /* 0x000000010e077824 */ /* 0x040fe200030e0648 */
[----:B0-----:R-:W-:Y:S01]  /*526e0*/  IADD3 R8, P6, PT, R13, R2, RZ ;  /* 0x000000020d087210 */ /* 0x001fe20007fde0ff */
[----:B------:R0:W-:Y:S01]  /*526f0*/  @P0 STG.E.U8 desc[UR14][R4.64], R63 ;  /* 0x0000003f04000986 */ /* 0x0001e2000c10110e */
[----:B--2---:R-:W-:Y:S01]  /*52700*/  ISETP.LT.AND P0, PT, R91, UR8, !P3 ;  /* 0x000000085b007c0c */ /* 0x004fe2000df01270 */
[----:B------:R-:W2:Y:S02]  /*52710*/  LDCU UR8, c[0x0][0x398] ;  /* 0x00007300ff0877ac */ /* 0x000ea40008000800 */
[----:B------:R5:W-:Y:S01]  /*52720*/  @P5 STG.E.U8 desc[UR14][R6.64], R15 ;  /* 0x0000000f06005986 */ /* 0x000be2000c10110e */
[----:B------:R-:W-:Y:S01]  /*52730*/  ISETP.LT.AND P5, PT, R67, UR6, !P3 ;  /* 0x0000000643007c0c */ /* 0x000fe2000dfa1270 */
[----:B------:R-:W-:Y:S01]  /*52740*/  IMAD.X R9, R14, 0x1, R71, P6 ;  /* 0x000000010e097824 */ /* 0x000fe200030e0647 */
[----:B-1----:R-:W-:Y:S01]  /*52750*/  PRMT R11, R17, 0x9910, RZ ;  /* 0x00009910110b7816 */ /* 0x002fe200000000ff */
[----:B------:R-:W1:Y:S01]  /*52760*/  LDCU UR6, c[0x0][0x398] ;  /* 0x00007300ff0677ac */ /* 0x000e620008000800 */
[----:B------:R-:W-:-:S02]  /*52770*/  IADD3 R10, P6, PT, R13, R68, RZ ;  /* 0x000000440d0a7210 */ /* 0x000fc40007fde0ff */
[----:B------:R-:W-:Y:S02]  /*52780*/  PRMT R17, R21, 0x9910, RZ ;  /* 0x0000991015117816 */ /* 0x000fe400000000ff */
[----:B0-----:R-:W-:Y:S02]  /*52790*/  PRMT R63, R63, 0x9910, RZ ;  /* 0x000099103f3f7816 */ /* 0x001fe400000000ff */
[----:B------:R-:W-:Y:S02]  /*527a0*/  SHF.R.S32.HI R17, RZ, 0x8, R17 ;  /* 0x00000008ff117819 */ /* 0x000fe40000011411 */
[----:B-----5:R-:W-:Y:S01]  /*527b0*/  SHF.R.S32.HI R7, RZ, 0x8, R11 ;  /* 0x00000008ff077819 */ /* 0x020fe2000001140b */
[----:B------:R-:W-:Y:S02]  /*527c0*/  IMAD.X R11, R14, 0x1, R3, P6 ;  /* 0x000000010e0b7824 */ /* 0x000fe400030e0603 */
[----:B------:R-:W-:Y:S01]  /*527d0*/  VIADD R15, R13, UR28 ;  /* 0x0000001c0d0f7c36 */ /* 0x000fe20008000000 */
[----:B------:R-:W-:Y:S01]  /*527e0*/  ISETP.LT.AND P3, PT, R89, UR4, !P3 ;  /* 0x0000000459007c0c */ /* 0x000fe2000df61270 */
[----:B------:R0:W-:Y:S01]  /*527f0*/  @P5 STG.E.U8 desc[UR14][R8.64], R7 ;  /* 0x0000000708005986 */ /* 0x0001e2000c10110e */
[----:B------:R-:W-:Y:S01]  /*52800*/  ISETP.LT.AND P5, PT, R66, UR7, !P2 ;  /* 0x0000000742007c0c */ /* 0x000fe2000d7a1270 */
[----:B------:R-:W5:Y:S02]  /*52810*/  LDCU UR4, c[0x0][0x398] ;  /* 0x00007300ff0477ac */ /* 0x000f640008000800 */
[----:B------:R1:W-:Y:S01]  /*52820*/  @P0 STG.E.U8 desc[UR14][R10.64], R17 ;  /* 0x000000110a000986 */ /* 0x0003e2000c10110e */
[----:B------:R-:W-:Y:S01]  /*52830*/  IADD3 R4, P0, PT, R13, R70, RZ ;  /* 0x000000460d047210 */ /* 0x000fe20007f1e0ff */
[----:B------:R-:W-:Y:S01]  /*52840*/  IMAD.MOV.U32 R13, RZ, RZ, R63 ;  /* 0x000000ffff0d7224 */ /* 0x000fe200078e003f */
[----:B------:R-:W-:Y:S01]  /*52850*/  SHF.R.S32.HI R12, RZ, 0x1f, R15 ;  /* 0x0000001fff0c7819 */ /* 0x000fe2000001140f */
[----:B------:R-:W5:Y:S01]  /*52860*/  LDCU UR7, c[0x0][0x398] ;  /* 0x00007300ff0777ac */ /* 0x000f620008000800 */
[----:B------:R-:W-:Y:S01]  /*52870*/  IADD3 R6, P6, PT, R15, R0, RZ ;  /* 0x000000000f067210 */ /* 0x000fe20007fde0ff */
[----:B------:R-:W-:Y:S01]  /*52880*/  IMAD.X R5, R14, 0x1, R69, P0 ;  /* 0x000000010e057824 */ /* 0x000fe200000e0645 */
[----:B------:R-:W-:-:S03]  /*52890*/  SHF.R.S32.HI R13, RZ, 0x8, R13 ;  /* 0x00000008ff0d7819 */ /* 0x000fc6000001140d */
[----:B0-----:R-:W-:Y:S01]  /*528a0*/  IMAD.X R7, R12, 0x1, R72, P6 ;  /* 0x000000010c077824 */ /* 0x001fe200030e0648 */
[C---:B------:R-:W-:Y:S02]  /*528b0*/  IADD3 R8, P6, PT, R15.reuse, R2, RZ ;  /* 0x000000020f087210 */ /* 0x040fe40007fde0ff */
[----:B-1----:R-:W-:Y:S01]  /*528c0*/  F2FP.SATFINITE.E4M3.F32.PACK_AB_MERGE_C R17, R86, R85, RZ ;  /* 0x000000555611723e */ /* 0x002fe200048070ff */
[----:B------:R0:W-:Y:S02]  /*528d0*/  @P3 STG.E.U8 desc[UR14][R4.64], R13 ;  /* 0x0000000d04003986 */ /* 0x0001e4000c10110e */
[C---:B------:R-:W-:Y:S01]  /*528e0*/  IMAD.X R9, R12.reuse, 0x1, R71, P6 ;  /* 0x000000010c097824 */ /* 0x040fe200030e0647 */
[----:B------:R-:W-:Y:S01]  /*528f0*/  IADD3 R10, P6, PT, R15, R68, RZ ;  /* 0x000000440f0a7210 */ /* 0x000fe20007fde0ff */
[----:B------:R1:W-:Y:S01]  /*52900*/  @P5 STG.E.U8 desc[UR14][R6.64], R17 ;  /* 0x0000001106005986 */ /* 0x0003e2000c10110e */
[----:B------:R-:W-:Y:S01]  /*52910*/  ISETP.LT.AND P5, PT, R67, UR6, !P2 ;  /* 0x0000000643007c0c */ /* 0x000fe2000d7a1270 */
[----:B------:R-:W3:Y:S01]  /*52920*/  LDCU UR6, c[0x0][0x398] ;  /* 0x00007300ff0677ac */ /* 0x000ee20008000800 */
[----:B--2---:R-:W-:Y:S01]  /*52930*/  ISETP.LT.AND P3, PT, R91, UR8, !P2 ;  /* 0x000000085b007c0c */ /* 0x004fe2000d761270 */
[----:B------:R-:W2:Y:S01]  /*52940*/  LDL.LU R85, [R1+0x2f8] ;  /* 0x0002f80001557983 */ /* 0x000ea20000300800 */
[----:B------:R-:W-:Y:S01]  /*52950*/  ISETP.LT.AND P2, PT, R89, UR9, !P2 ;  /* 0x0000000959007c0c */ /* 0x000fe2000d741270 */
[C---:B------:R-:W-:Y:S01]  /*52960*/  IMAD.X R11, R12.reuse, 0x1, R3, P6 ;  /* 0x000000010c0b7824 */ /* 0x040fe200030e0603 */
[----:B------:R-:W3:Y:S01]  /*52970*/  LDCU UR8, c[0x0][0x398] ;  /* 0x00007300ff0877ac */ /* 0x000ee20008000800 */
[C---:B0-----:R-:W-:Y:S01]  /*52980*/  IADD3 R4, P6, PT, R15.reuse, R70, RZ ;  /* 0x000000460f047210 */ /* 0x041fe20007fde0ff */
[----:B------:R-:W-:Y:S01]  /*52990*/  VIADD R15, R15, UR28 ;  /* 0x0000001c0f0f7c36 */ /* 0x000fe20008000000 */
[----:B------:R-:W-:Y:S01]  /*529a0*/  F2FP.SATFINITE.E4M3.F32.PACK_AB_MERGE_C R65, R65, R64, RZ ;  /* 0x000000404141723e */ /* 0x000fe200048070ff */
[----:B------:R-:W2:Y:S01]  /*529b0*/  LDL.LU R86, [R1+0x2fc] ;  /* 0x0002fc0001567983 */ /* 0x000ea20000300800 */
[----:B-1----:R-:W-:Y:S01]  /*529c0*/  PRMT R17, R17, 0x9910, RZ ;  /* 0x0000991011117816 */ /* 0x002fe200000000ff */
[----:B------:R-:W-:Y:S01]  /*529d0*/  IMAD.X R5, R12, 0x1, R69, P6 ;  /* 0x000000010c057824 */ /* 0x000fe200030e0645 */
[----:B-----5:R-:W-:Y:S01]  /*529e0*/  ISETP.LT.AND P6, PT, R67, UR7, !P4 ;  /* 0x0000000743007c0c */ /* 0x020fe2000e7c1270 */
[----:B------:R-:W0:Y:S01]  /*529f0*/  LDCU UR9, c[0x0][0x398] ;  /* 0x00007300ff0977ac */ /* 0x000e220008000800 */
[----:B------:R-:W-:Y:S01]  /*52a00*/  SHF.R.S32.HI R12, RZ, 0x1f, R15 ;  /* 0x0000001fff0c7819 */ /* 0x000fe2000001140f */
[----:B------:R-:W1:Y:S01]  /*52a10*/  LDCU UR7, c[0x0][0x398] ;  /* 0x00007300ff0777ac */ /* 0x000e620008000800 */
[----:B------:R-:W-:-:S05]  /*52a20*/  VIADD R88, R88, 0x3e ;  /* 0x0000003e58587836 */ /* 0x000fca0000000000 */
[----:B------:R-:W-:Y:S02]  /*52a30*/  ISETP.GE.AND P0, PT, R88, UR13, PT ;  /* 0x0000000d58007c0c */ /* 0x000fe4000bf06270 */
[----:B---3--:R-:W-:Y:S02]  /*52a40*/  F2FP.SATFINITE.E4M3.F32.PACK_AB_MERGE_C R19, R90, R87, RZ ;  /* 0x000000575a13723e */ /* 0x008fe400048070ff */
[----:B------:R-:W3:Y:S01]  /*52a50*/  LDL.LU R87, [R1+0x1f8] ;  /* 0x0001f80001577983 */ /* 0x000ee20000300800 */
[----:B----4-:R-:W-:-:S03]  /*52a60*/  F2FP.SATFINITE.E4M3.F32.PACK_AB_MERGE_C R21, R93, R92, RZ ;  /* 0x0000005c5d15723e */ /* 0x010fc600048070ff */
[----:B------:R4:W-:Y:S01]  /*52a70*/  @P5 STG.E.U8 desc[UR14][R8.64], R19 ;  /* 0x0000001308005986 */ /* 0x0009e2000c10110e */
[----:B------:R-:W-:Y:S01]  /*52a80*/  ISETP.LT.AND P5, PT, R66, UR4, !P4 ;  /* 0x0000000442007c0c */ /* 0x000fe2000e7a1270 */
[----:B------:R-:W5:Y:S02]  /*52a90*/  LDCU UR4, c[0x0][0x398] ;  /* 0x00007300ff0477ac */ /* 0x000f640008000800 */
[----:B------:R0:W-:Y:S01]  /*52aa0*/  @P3 STG.E.U8 desc[UR14][R10.64], R21 ;  /* 0x000000150a003986 */ /* 0x0001e2000c10110e */
[----:B------:R-:W-:-:S03]  /*52ab0*/  PRMT R13, R19, 0x9910, RZ ;  /* 0x00009910130d7816 */ /* 0x000fc600000000ff */
[----:B------:R1:W-:Y:S01]  /*52ac0*/  @P2 STG.E.U8 desc[UR14][R4.64], R65 ;  /* 0x0000004104002986 */ /* 0x0003e2000c10110e */
[C---:B------:R-:W-:Y:S01]  /*52ad0*/  IADD3 R6, P2, PT, R15.reuse, R0, RZ ;  /* 0x000000000f067210 */ /* 0x040fe20007f5e0ff */
[----:B----4-:R-:W-:Y:S01]  /*52ae0*/  IMAD.MOV.U32 R9, RZ, RZ, R17 ;  /* 0x000000ffff097224 */ /* 0x010fe200078e0011 */
[----:B------:R-:W-:Y:S01]  /*52af0*/  IADD3 R8, P3, PT, R15, R2, RZ ;  /* 0x000000020f087210 */ /* 0x000fe20007f7e0ff */
[----:B------:R-:W3:Y:S02]  /*52b00*/  LDL.LU R90, [R1+0x1fc] ;  /* 0x0001fc00015a7983 */ /* 0x000ee40000300800 */
[C---:B------:R-:W-:Y:S01]  /*52b10*/  IMAD.X R7, R12.reuse, 0x1, R72, P2 ;  /* 0x000000010c077824 */ /* 0x040fe200010e0648 */
[----:B------:R-:W-:Y:S02]  /*52b20*/  SHF.R.S32.HI R13, RZ, 0x8, R13 ;  /* 0x00000008ff0d7819 */ /* 0x000fe4000001140d */
[----:B0-----:R-:W-:Y:S01]  /*52b30*/  SHF.R.S32.HI R11, RZ, 0x8, R9 ;  /* 0x00000008ff0b7819 */ /* 0x001fe20000011409 */
[C---:B------:R-:W-:Y:S01]  /*52b40*/  IMAD.X R9, R12.reuse, 0x1, R71, P3 ;  /* 0x000000010c097824 */ /* 0x040fe200018e0647 */
[----:B------:R-:W-:Y:S01]  /*52b50*/  ISETP.LT.AND P3, PT, R91, UR6, !P4 ;  /* 0x000000065b007c0c */ /* 0x000fe2000e761270 */
[----:B------:R-:W0:Y:S01]  /*52b60*/  LDCU UR6, c[0x0][0x398] ;  /* 0x00007300ff0677ac */ /* 0x000e220008000800 */
[----:B------:R-:W-:Y:S01]  /*52b70*/  ISETP.LT.AND P4, PT, R89, UR8, !P4 ;  /* 0x0000000859007c0c */ /* 0x000fe2000e781270 */
[----:B------:R4:W-:Y:S01]  /*52b80*/  @P5 STG.E.U8 desc[UR14][R6.64], R11 ;  /* 0x0000000b06005986 */ /* 0x0009e2000c10110e */
[----:B-1----:R-:W-:Y:S01]  /*52b90*/  IADD3 R4, P5, PT, R15, R68, RZ ;  /* 0x000000440f047210 */ /* 0x002fe20007fbe0ff */
[----:B------:R-:W1:Y:S01]  /*52ba0*/  LDCU UR8, c[0x0][0x398] ;  /* 0x00007300ff0877ac */ /* 0x000e620008000800 */
[----:B------:R-:W-:Y:S01]  /*52bb0*/  PRMT R10, R21, 0x9910, RZ ;  /* 0x00009910150a7816 */ /* 0x000fe200000000ff */
[----:B------:R0:W-:Y:S01]  /*52bc0*/  @P6 STG.E.U8 desc[UR14][R8.64], R13 ;  /* 0x0000000d08006986 */ /* 0x0001e2000c10110e */
[----:B------:R-:W-:Y:S01]  /*52bd0*/  PRMT R17, R65, 0x9910, RZ ;  /* 0x0000991041117816 */ /* 0x000fe200000000ff */
[----:B------:R-:W-:Y:S01]  /*52be0*/  IMAD.X R5, R12, 0x1, R3, P5 ;  /* 0x000000010c057824 */ /* 0x000fe200028e0603 */
[----:B----4-:R-:W-:-:S02]  /*52bf0*/  IADD3 R6, P6, PT, R15, R70, RZ ;  /* 0x000000460f067210 */ /* 0x010fc40007fde0ff */
[----:B------:R-:W-:Y:S02]  /*52c00*/  SHF.R.S32.HI R17, RZ, 0x8, R17 ;  /* 0x00000008ff117819 */ /* 0x000fe40000011411 */
[----:B0-----:R-:W-:Y:S01]  /*52c10*/  SHF.R.S32.HI R13, RZ, 0x8, R10 ;  /* 0x00000008ff0d7819 */ /* 0x001fe2000001140a */
[----:B------:R-:W-:Y:S01]  /*52c20*/  IMAD.X R7, R12, 0x1, R69, P6 ;  /* 0x000000010c077824 */ /* 0x000fe200030e0645 */
[C---:B------:R-:W-:Y:S02]  /*52c30*/  ISETP.LT.AND P2, PT, R66.reuse, UR10, !P1 ;  /* 0x0000000a42007c0c */ /* 0x040fe4000cf41270 */
[----:B------:R-:W-:Y:S01]  /*52c40*/  ISETP.LT.AND P5, PT, R66, UR9, !P0 ;  /* 0x0000000942007c0c */ /* 0x000fe2000c7a1270 */
[----:B------:R-:W-:Y:S01]  /*52c50*/  @P3 STG.E.U8 desc[UR14][R4.64], R13 ;  /* 0x0000000d04003986 */ /* 0x000fe2000c10110e */
[----:B-----5:R-:W-:Y:S01]  /*52c60*/  ISETP.LT.AND P3, PT, R67, UR4, !P0 ;  /* 0x0000000443007c0c */ /* 0x020fe2000c761270 */
[----:B------:R-:W-:Y:S01]  /*52c70*/  VIADD R15, R15, UR28 ;  /* 0x0000001c0f0f7c36 */ /* 0x000fe20008000000 */
[----:B------:R-:W0:Y:S01]  /*52c80*/  LDCU UR4, c[0x0][0x398] ;  /* 0x00007300ff0477ac */ /* 0x000e220008000800 */
[----:B------:R-:W4:Y:S04]  /*52c90*/  LDL.LU R66, [R1+0x18ec] ;  /* 0x0018ec0001427983 */ /* 0x000f280000300800 */
[----:B------:R-:W5:Y:S04]  /*52ca0*/  LDL.LU R92, [R1+0xf8] ;  /* 0x0000f800015c7983 */ /* 0x000f680000300800 */
[----:B------:R0:W-:Y:S01]  /*52cb0*/  @P4 STG.E.U8 desc[UR14][R6.64], R17 ;  /* 0x0000001106004986 */ /* 0x0001e2000c10110e */
[----:B------:R-:W-:Y:S01]  /*52cc0*/  ISETP.LT.AND P4, PT, R67, UR7, !P1 ;  /* 0x0000000743007c0c */ /* 0x000fe2000cf81270 */
[----:B------:R-:W0:Y:S02]  /*52cd0*/  LDCU UR7, c[0x0][0x398] ;  /* 0x00007300ff0777ac */ /* 0x000e240008000800 */
[----:B------:R-:W5:Y:S04]  /*52ce0*/  LDL.LU R93, [R1+0xfc] ;  /* 0x0000fc00015d7983 */ /* 0x000f680000300800 */
[----:B------:R-:W4:Y:S01]  /*52cf0*/  LDL.LU R67, [R1+0x18e8] ;  /* 0x0018e80001437983 */ /* 0x000f220000300800 */
[----:B------:R-:W-:-:S02]  /*52d00*/  SHF.R.S32.HI R14, RZ, 0x1f, R15 ;  /* 0x0000001fff0e7819 */ /* 0x000fc4000001140f */
[----:B------:R-:W-:-:S05]  /*52d10*/  IADD3 R8, P6, PT, R15, R0, RZ ;  /* 0x000000000f087210 */ /* 0x000fca0007fde0ff */
[----:B------:R-:W-:Y:S01]  /*52d20*/  IMAD.X R9, R14, 0x1, R72, P6 ;  /* 0x000000010e097824 */ /* 0x000fe200030e0648 */
[----:B------:R-:W-:-:S05]  /*52d30*/  IADD3 R10, P6, PT, R15, R2, RZ ;  /* 0x000000020f0a7210 */ /* 0x000fca0007fde0ff */
[----:B------:R-:W-:Y:S01]  /*52d40*/  IMAD.X R11, R14, 0x1, R71, P6 ;  /* 0x000000010e0b7824 */ /* 0x000fe200030e0647 */
[C---:B0-----:R-:W-:Y:S01]  /*52d50*/  IADD3 R6, P6, PT, R15.reuse, R70, RZ ;  /* 0x000000460f067210 */ /* 0x041fe20007fde0ff */
[----:B------:R-:W-:-:S04]  /*52d60*/  VIADD R17, R15, UR28 ;  /* 0x0000001c0f117c36 */ /* 0x000fc80008000000 */
[----:B------:R-:W-:Y:S01]  /*52d70*/  IMAD.X R7, R14, 0x1, R69, P6 ;  /* 0x000000010e077824 */ /* 0x000fe200030e0645 */
[----:B------:R-:W-:Y:S02]  /*52d80*/  SHF.R.S32.HI R16, RZ, 0x1f, R17 ;  /* 0x0000001fff107819 */ /* 0x000fe40000011411 */
[----:B--2---:R-:W-:-:S05]  /*52d90*/  F2FP.SATFINITE.E4M3.F32.PACK_AB_MERGE_C R19, R86, R85, RZ ;  /* 0x000000555613723e */ /* 0x004fca00048070ff */
[----:B------:R0:W-:Y:S01]  /*52da0*/  @P5 STG.E.U8 desc[UR14][R8.64], R19 ;  /* 0x0000001308005986 */ /* 0x0001e2000c10110e */
[----:B------:R-:W-:-:S05]  /*52db0*/  IADD3 R12, P5, PT, R17, R0, RZ ;  /* 0x00000000110c7210 */ /* 0x000fca0007fbe0ff */
[----:B------:R-:W-:Y:S01]  /*52dc0*/  IMAD.X R13, R16, 0x1, R72, P5 ;  /* 0x00000001100d7824 */ /* 0x000fe200028e0648 */
[----:B------:R-:W-:Y:S02]  /*52dd0*/  ISETP.LT.AND P5, PT, R91, UR4, !P0 ;  /* 0x000000045b007c0c */ /* 0x000fe4000c7a1270 */
[----:B------:R-:W-:Y:S02]  /*52de0*/  ISETP.LT.AND P0, PT, R89, UR6, !P0 ;  /* 0x0000000659007c0c */ /* 0x000fe4000c701270 */
[----:B0-----:R-:W-:-:S04]  /*52df0*/  PRMT R9, R19, 0x9910, RZ ;  /* 0x0000991013097816 */ /* 0x001fc800000000ff */
[----:B------:R-:W-:Y:S02]  /*52e00*/  SHF.R.S32.HI R9, RZ, 0x8, R9 ;  /* 0x00000008ff097819 */ /* 0x000fe40000011409 */
[----:B---3--:R-:W-:-:S05]  /*52e10*/  F2FP.SATFINITE.E4M3.F32.PACK_AB_MERGE_C R21, R90, R87, RZ ;  /* 0x000000575a15723e */ /* 0x008fca00048070ff */
[----:B------:R0:W-:Y:S01]  /*52e20*/  @P3 STG.E.U8 desc[UR14][R10.64], R21 ;  /* 0x000000150a003986 */ /* 0x0001e2000c10110e */
[----:B------:R-:W-:-:S05]  /*52e30*/  IADD3 R4, P3, PT, R15, R68, RZ ;  /* 0x000000440f047210 */ /* 0x000fca0007f7e0ff */
[----:B------:R-:W-:Y:S01]  /*52e40*/  IMAD.X R5, R14, 0x1, R3, P3 ;  /* 0x000000010e057824 */ /* 0x000fe200018e0603 */
[----:B------:R-:W-:-:S05]  /*52e50*/  IADD3 R14, P6, PT, R17, R2, RZ ;  /* 0x00000002110e7210 */ /* 0x000fca0007fde0ff */
[----:B------:R-:W-:Y:S01]  /*52e60*/  IMAD.X R15, R16, 0x1, R71, P6 ;  /* 0x00000001100f7824 */ /* 0x000fe200030e0647 */
[----:B------:R-:W-:-:S05]  /*52e70*/  IADD3 R2, P6, PT, R17, R68, RZ ;  /* 0x0000004411027210 */ /* 0x000fca0007fde0ff */
[C---:B------:R-:W-:Y:S01]  /*52e80*/  IMAD.X R3, R16.reuse, 0x1, R3, P6 ;  /* 0x0000000110037824 */ /* 0x040fe200030e0603 */
[----:B------:R-:W-:Y:S02]  /*52e90*/  IADD3 R70, P6, PT, R17, R70, RZ ;  /* 0x0000004611467210 */ /* 0x000fe40007fde0ff */
[----:B-1----:R-:W-:Y:S02]  /*52ea0*/  ISETP.LT.AND P3, PT, R91, UR8, !P1 ;  /* 0x000000085b007c0c */ /* 0x002fe4000cf61270 */
[----:B------:R-:W-:Y:S02]  /*52eb0*/  ISETP.LT.AND P1, PT, R89, UR7, !P1 ;  /* 0x0000000759007c0c */ /* 0x000fe4000cf21270 */
[----:B0-----:R-:W-:Y:S01]  /*52ec0*/  PRMT R11, R21, 0x9910, RZ ;  /* 0x00009910150b7816 */ /* 0x001fe200000000ff */
[----:B------:R-:W-:-:S03]  /*52ed0*/  IMAD.X R71, R16, 0x1, R69, P6 ;  /* 0x0000000110477824 */ /* 0x000fc600030e0645 */
[----:B------:R-:W-:Y:S02]  /*52ee0*/  SHF.R.S32.HI R11, RZ, 0x8, R11 ;  /* 0x00000008ff0b7819 */ /* 0x000fe4000001140b */
[----:B-----5:R-:W-:Y:S02]  /*52ef0*/  F2FP.SATFINITE.E4M3.F32.PACK_AB_MERGE_C R17, R93, R92, RZ ;  /* 0x0000005c5d11723e */ /* 0x020fe400048070ff */
[----:B----4-:R-:W-:-:S04]  /*52f00*/  F2FP.SATFINITE.E4M3.F32.PACK_AB_MERGE_C R67, R67, R66, RZ ;  /* 0x000000424343723e */ /* 0x010fc800048070ff */
[----:B------:R-:W-:Y:S01]  /*52f10*/  PRMT R8, R67, 0x9910, RZ ;  /* 0x0000991043087816 */ /* 0x000fe200000000ff */
[----:B------:R0:W-:Y:S01]  /*52f20*/  @P5 STG.E.U8 desc[UR14][R4.64], R17 ;  /* 0x0000001104005986 */ /* 0x0001e2000c10110e */
[----:B------:R-:W-:-:S03]  /*52f30*/  PRMT R0, R17, 0x9910, RZ ;  /* 0x0000991011007816 */ /* 0x000fc600000000ff */
[----:B------:R1:W-:Y:S01]  /*52f40*/  @P0 STG.E.U8 desc[UR14][R6.64], R67 ;  /* 0x0000004306000986 */ /* 0x0003e2000c10110e */
[----:B0-----:R-:W-:Y:S01]  /*52f50*/  IMAD.MOV.U32 R4, RZ, RZ, R8 ;  /* 0x000000ffff047224 */ /* 0x001fe200078e0008 */
[----:B------:R-:W-:Y:S02]  /*52f60*/  SHF.R.S32.HI R5, RZ, 0x8, R0 ;  /* 0x00000008ff057819 */ /* 0x000fe40000011400 */
[----:B------:R0:W-:Y:S02]  /*52f70*/  @P2 STG.E.U8 desc[UR14][R12.64], R9 ;  /* 0x000000090c002986 */ /* 0x0001e4000c10110e */
[----:B-1----:R-:W-:Y:S02]  /*52f80*/  SHF.R.S32.HI R7, RZ, 0x8, R4 ;  /* 0x00000008ff077819 */ /* 0x002fe40000011404 */
[----:B------:R0:W-:Y:S04]  /*52f90*/  @P4 STG.E.U8 desc[UR14][R14.64], R11 ;  /* 0x0000000b0e004986 */ /* 0x0001e8000c10110e */
[----:B------:R0:W-:Y:S04]  /*52fa0*/  @P3 STG.E.U8 desc[UR14][R2.64], R5 ;  /* 0x0000000502003986 */ /* 0x0001e8000c10110e */
[----:B------:R0:W-:Y:S01]  /*52fb0*/  @P1 STG.E.U8 desc[UR14][R70.64], R7 ;  /* 0x0000000746001986 */ /* 0x0001e2000c10110e */
[----:B------:R-:W-:Y:S06]  /*52fc0*/  BAR.SYNC.DEFER_BLOCKING 0x0 ;  /* 0x0000000000007b1d */ /* 0x000fec0000010000 */
[----:B------:R-:W-:Y:S05]  /*52fd0*/  BRA.U UP0, `(.L_x_13) ;  /* 0x0000000100a07547 */ /* 0x000fea000b800000 */
[----:B------:R-:W1:Y:S01]  /*52fe0*/  S2UR UR6, SR_CgaCtaId ;  /* 0x00000000000679c3 */ /* 0x000e620000008800 */
[----:B------:R-:W-:Y:S01]  /*52ff0*/  NOP ;  /* 0x0000000000007918 */ /* 0x000fe20000000000 */
[----:B------:R-:W-:Y:S01]  /*53000*/  UMOV UR4, 0x50 ;  /* 0x0000005000047882 */ /* 0x000fe20000000000 */
[----:B------:R-:W-:Y:S02]  /*53010*/  IMAD.U32 R0, RZ, RZ, UR5 ;  /* 0x00000005ff007e24 */ /* 0x000fe4000f8e00ff */
[----:B0-----:R-:W-:Y:S02]  /*53020*/  IMAD.MOV.U32 R3, RZ, RZ, 0xff ;  /* 0x000000ffff037424 */ /* 0x001fe400078e00ff */
[----:B------:R-:W-:Y:S01]  /*53030*/  IMAD.MOV.U32 R7, RZ, RZ, 0x1 ;  /* 0x00000001ff077424 */ /* 0x000fe200078e00ff */
[----:B------:R-:W-:-:S04]  /*53040*/  LOP3.LUT R0, R0, 0xffff, RZ, 0xc0, !PT ;  /* 0x0000ffff00007812 */ /* 0x000fc800078ec0ff */
[----:B------:R-:W-:-:S05]  /*53050*/  SHF.R.U32.HI R0, RZ, 0x5, R0 ;  /* 0x00000005ff007819 */ /* 0x000fca0000011600 */
[----:B------:R-:W-:Y:S01]  /*53060*/  VIADD R2, R0, 0x10 ;  /* 0x0000001000027836 */ /* 0x000fe20000000000 */
[----:B------:R-:W-:Y:S01]  /*53070*/  SHF.L.U32 R0, R3, R0, RZ ;  /* 0x0000000003007219 */ /* 0x000fe200000006ff */
[----:B-1----:R-:W-:-:S03]  /*53080*/  ULEA UR6, UR6, UR4, 0x18 ;  /* 0x0000000406067291 */ /* 0x002fc6000f8ec0ff */
[----:B------:R-:W-:-:S04]  /*53090*/  SHF.L.U32 R3, R7, R2, RZ ;  /* 0x0000000207037219 */ /* 0x000fc800000006ff */
[----:B------:R-:W-:Y:S02]  /*530a0*/  LOP3.LUT R0, R3, R0, RZ, 0xfc, !PT ;  /* 0x0000000003007212 */ /* 0x000fe400078efcff */
[----:B------:R-:W0:Y:S02]  /*530b0*/  LDS R5, [UR6] ;  /* 0x00000006ff057984 */ /* 0x000e240008000800 */
[C---:B------:R-:W-:Y:S02]  /*530c0*/  LOP3.LUT R2, R0.reuse, 0xffff, RZ, 0xc0, !PT ;  /* 0x0000ffff00027812 */ /* 0x040fe400078ec0ff */
[----:B0-----:R-:W-:-:S04]  /*530d0*/  LOP3.LUT R3, R0, 0xffff, R5, 0x80, !PT ;  /* 0x0000ffff00037812 */ /* 0x001fc800078e8005 */
[----:B------:R-:W-:-:S13]  /*530e0*/  ISETP.NE.AND P0, PT, R3, R2, PT ;  /* 0x000000020300720c */ /* 0x000fda0003f05270 */
[----:B------:R-:W-:Y:S05]  /*530f0*/  @P0 BRA `(.L_x_14) ;  /* 0x0000000000500947 */ /* 0x000fea0003800000 */
[----:B------:R-:W-:Y:S02]  /*53100*/  SHF.R.U32.HI R5, RZ, 0x10, R5 ;  /* 0x00000010ff057819 */ /* 0x000fe40000011605 */
[----:B------:R-:W-:-:S04]  /*53110*/  SHF.R.U32.HI R2, RZ, 0x10, R0 ;  /* 0x00000010ff027819 */ /* 0x000fc80000011600 */
[----:B------:R-:W-:-:S04]  /*53120*/  LOP3.LUT R5, R5, R2, RZ, 0xc0, !PT ;  /* 0x0000000205057212 */ /* 0x000fc800078ec0ff */
[----:B------:R-:W-:-:S13]  /*53130*/  ISETP.NE.AND P0, PT, R5, R2, PT ;  /* 0x000000020500720c */ /* 0x000fda0003f05270 */
[----:B------:R-:W-:Y:S05]  /*53140*/  @P0 BRA `(.L_x_15) ;  /* 0x0000000000300947 */ /* 0x000fea0003800000 */
[----:B------:R-:W-:Y:S01]  /*53150*/  R2UR UR4, R0 ;  /* 0x00000000000472ca */ /* 0x000fe200000e0000 */
[----:B------:R-:W-:Y:S01]  /*53160*/  VOTEU.ANY UR5, UPT, PT ;  /* 0x0000000000057886 */ /* 0x000fe200038e0100 */
[----:B------:R-:W0:Y:S01]  /*53170*/  S2R R0, SR_LANEID ;  /* 0x0000000000007919 */ /* 0x000e220000000000 */
[----:B------:R-:W-:-:S10]  /*53180*/  UFLO.U32 UR5, UR5 ;  /* 0x00000005000572bd */ /* 0x000fd400080e0000 */
[----:B------:R-:W-:-:S06]  /*53190*/  ULOP3.LUT UR4, URZ, UR4, URZ, 0x33, !UPT ;  /* 0x00000004ff047292 */ /* 0x000fcc000f8e33ff */
[----:B------:R-:W-:-:S04]  /*531a0*/  IMAD.U32 R2, RZ, RZ, UR4 ;  /* 0x00000004ff027e24 */ /* 0x000fc8000f8e00ff */
[----:B------:R-:W1:Y:S02]  /*531b0*/  REDUX UR7, R2 ;  /* 0x00000000020773c4 */ /* 0x000e640000000000 */
[----:B------:R2:W-:Y:S01]  /*531c0*/  UTCATOMSWS.AND URZ, UR4 ;  /* 0x0000000400ff79e3 */ /* 0x0005e20008000000 */
[----:B0-----:R-:W-:Y:S01]  /*531d0*/  ISETP.EQ.U32.AND P0, PT, R0, UR5, PT ;  /* 0x0000000500007c0c */ /* 0x001fe2000bf02070 */
[----:B-1----:R-:W-:-:S12]  /*531e0*/  IMAD.U32 R0, RZ, RZ, UR7 ;  /* 0x00000007ff007e24 */ /* 0x002fd8000f8e00ff */
[----:B------:R2:W-:Y:S01]  /*531f0*/  @P0 ATOMS.AND RZ, [UR6], R0 ;  /* 0x00000000ffff098c */ /* 0x0005e2000a800006 */
[----:B------:R-:W-:Y:S05]  /*53200*/  BRA `(.L_x_13) ;  /* 0x0000000000147947 */ /* 0x000fea0003800000 */
.L_x_15:
[----:B------:R-:W-:-:S07]  /*53210*/  MOV R2, 0x53230 ;  /* 0x0005323000027802 */ /* 0x000fce0000000f00 */
[----:B------:R-:W-:Y:S05]  /*53220*/  CALL.REL.NOINC `($__internal_0_$__cuda_sm10x_tcgen05_guardrail_trap_col_being_dealloced_not_returned_by_alloc) ;  /* 0x00000000002c7944 */ /* 0x000fea0003c00000 */
[----:B------:R-:W-:Y:S05]  /*53230*/  BRA `(.L_x_13) ;  /* 0x0000000000087947 */ /* 0x000fea0003800000 */
.L_x_14:
[----:B------:R-:W-:-:S07]  /*53240*/  MOV R2, 0x53260 ;  /* 0x0005326000027802 */ /* 0x000fce0000000f00 */
[----:B------:R-:W-:Y:S05]  /*53250*/  CALL.REL.NOINC `($__internal_2_$__cuda_sm10x_tcgen05_guardrail_trap_unallocated_columns_being_dealloced) ;  /* 0x0000000000387944 */ /* 0x000fea0003c00000 */
.L_x_13:
[----:B------:R-:W-:Y:S01]  /*53260*/  NOP ;  /* 0x0000000000007918 */ /* 0x000fe20000000000 */
[----:B--2---:R-:W-:Y:S05]  /*53270*/  EXIT ;  /* 0x000000000000794d */ /* 0x004fea0003800000 */
.L_x_8:
[----:B------:R-:W0:Y:S02]  /*53280*/  SYNCS.PHASECHK.TRANS64.TRYWAIT P1, [UR6], R20 ;  /* 0x00000014ff0075a7 */ /* 0x000e240008021106 */
[----:B0-----:R-:W-:Y:S05]  /*53290*/  @!P1 BRA `(.L_x_8) ;  /* 0xfffffffc00f89947 */ /* 0x001fea000383ffff */
[----:B------:R-:W-:Y:S05]  /*532a0*/  BRA `(.L_x_16) ;  /* 0xfffffdd8009c7947 */ /* 0x000fea000383ffff */
.L_x_12:
[----:B------:R-:W0:Y:S02]  /*532b0*/  SYNCS.PHASECHK.TRANS64.TRYWAIT P0, [UR6], R0 ;  /* 0x00000000ff0075a7 */ /* 0x000e240008001106 */
[----:B0-----:R-:W-:Y:S05]  /*532c0*/  @!P0 BRA `(.L_x_12) ;  /* 0xfffffffc00f88947 */ /* 0x001fea000383ffff */
[----:B------:R-:W-:Y:S05]  /*532d0*/  BRA `(.L_x_11) ;  /* 0xffffff6400e07947 */ /* 0x000fea000383ffff */
        .weak           $__internal_0_$__cuda_sm10x_tcgen05_guardrail_trap_col_being_dealloced_not_returned_by_alloc
        .type           $__internal_0_$__cuda_sm10x_tcgen05_guardrail_trap_col_being_dealloced_not_returned_by_alloc,@function
        .size           $__internal_0_$__cuda_sm10x_tcgen05_guardrail_trap_col_being_dealloced_not_returned_by_alloc,($__internal_1_$__cuda_sm10x_tcgen05_guardrail_trap_phase_invalid_during_alloc - $__internal_0_$__cuda_sm10x_tcgen05_guardrail_trap_col_being_dealloced_not_returned_by_alloc)
$__internal_0_$__cuda_sm10x_tcgen05_guardrail_trap_col_being_dealloced_not_returned_by_alloc:
[----:B------:R-:W-:Y:S05]  /*532e0*/  BPT.TRAP 0x1 ;  /* 0x000000040000795c */ /* 0x000fea0000300000 */
[----:B------:R-:W-:-:S04]  /*532f0*/  IMAD.MOV.U32 R3, RZ, RZ, 0x0 ;  /* 0x00000000ff037424 */ /* 0x000fc800078e00ff */
[----:B------:R-:W-:Y:S05]  /*53300*/  RET.REL.NODEC R2 `(matmul_kernel) ;  /* 0xfffffacc023c7950 */ /* 0x000fea0003c3ffff */
        .weak           $__internal_1_$__cuda_sm10x_tcgen05_guardrail_trap_phase_invalid_during_alloc
        .type           $__internal_1_$__cuda_sm10x_tcgen05_guardrail_trap_phase_invalid_during_alloc,@function
        .size           $__internal_1_$__cuda_sm10x_tcgen05_guardrail_trap_phase_invalid_during_alloc,($__internal_2_$__cuda_sm10x_tcgen05_guardrail_trap_unallocated_columns_being_dealloced - $__internal_1_$__cuda_sm10x_tcgen05_guardrail_trap_phase_invalid_during_alloc)
$__internal_1_$__cuda_sm10x_tcgen05_guardrail_trap_phase_invalid_during_alloc:
[----:B------:R-:W-:Y:S05]  /*53310*/  BPT.TRAP 0x1 ;  /* 0x000000040000795c */ /* 0x000fea0000300000 */
[----:B------:R-:W-:-:S04]  /*53320*/  IMAD.MOV.U32 R3, RZ, RZ, 0x0 ;  /* 0x00000000ff037424 */ /* 0x000fc800078e00ff */
[----:B------:R-:W-:Y:S05]  /*53330*/  RET.REL.NODEC R2 `(matmul_kernel) ;  /* 0xfffffacc02307950 */ /* 0x000fea0003c3ffff */
        .weak           $__internal_2_$__cuda_sm10x_tcgen05_guardrail_trap_unallocated_columns_being_dealloced
        .type           $__internal_2_$__cuda_sm10x_tcgen05_guardrail_trap_unallocated_columns_being_dealloced,@function
        .size           $__internal_2_$__cuda_sm10x_tcgen05_guardrail_trap_unallocated_columns_being_dealloced,(.L_x_20 - $__internal_2_$__cuda_sm10x_tcgen05_guardrail_trap_unallocated_columns_being_dealloced)
$__internal_2_$__cuda_sm10x_tcgen05_guardrail_trap_unallocated_columns_being_dealloced:
[----:B------:R-:W-:Y:S05]  /*53340*/  BPT.TRAP 0x1 ;  /* 0x000000040000795c */ /* 0x000fea0000300000 */
[----:B------:R-:W-:-:S04]  /*53350*/  IMAD.MOV.U32 R3, RZ, RZ, 0x0 ;  /* 0x00000000ff037424 */ /* 0x000fc800078e00ff */
[----:B------:R-:W-:Y:S05]  /*53360*/  RET.REL.NODEC R2 `(matmul_kernel) ;  /* 0xfffffacc02247950 */ /* 0x000fea0003c3ffff */
.L_x_17:
[----:B------:R-:W-:-:S00]  /*53370*/  BRA `(.L_x_17) ;  /* 0xfffffffc00fc7947 */ /* 0x000fc0000383ffff */
[----:B------:R-:W-:-:S00]  /*53380*/  NOP ;  /* 0x0000000000007918 */ /* 0x000fc00000000000 */
[----:B------:R-:W-:-:S00]  /*53390*/  NOP ;  /* 0x0000000000007918 */ /* 0x000fc00000000000 */
[----:B------:R-:W-:-:S00]  /*533a0*/  NOP ;  /* 0x0000000000007918 */ /* 0x000fc00000000000 */
[----:B------:R-:W-:-:S00]  /*533b0*/  NOP ;  /* 0x0000000000007918 */ /* 0x000fc00000000000 */
[----:B------:R-:W-:-:S00]  /*533c0*/  NOP ;  /* 0x0000000000007918 */ /* 0x000fc00000000000 */
[----:B------:R-:W-:-:S00]  /*533d0*/  NOP ;  /* 0x0000000000007918 */ /* 0x000fc00000000000 */
[----:B------:R-:W-:-:S00]  /*533e0*/  NOP ;  /* 0x0000000000007918 */ /* 0x000fc00000000000 */
[----:B------:R-:W-:-:S00]  /*533f0*/  NOP ;  /* 0x0000000000007918 */ /* 0x000fc00000000000 */
.L_x_20:


//--------------------- .nv.shared.matmul_kernel  --------------------------
	.section	.nv.shared.matmul_kernel,"aw",@nobits
	.sectionflags	@""
	.align	16
	.zero		1024


//--------------------- .nv.shared.reserved.0     --------------------------
	.section	.nv.shared.reserved.0,"aw",@nobits
	.align	8
	.weak		__nv_reservedSMEM_offset_0_alias
	.size		__nv_reservedSMEM_offset_0_alias, 0, 64
	.other		__nv_reservedSMEM_offset_0_alias,@"STO_CUDA_RESERVED_SHARED STV_DEFAULT"
__nv_reservedSMEM_offset_0_alias:
	.zero		0
.nv.shared.reserved.0:
	.zero		64
	.weak		__nv_reservedSMEM_allocation_phase
	.type		__nv_reservedSMEM_allocation_phase,@object
	.size		__nv_reservedSMEM_allocation_phase,(.L_0 - __nv_reservedSMEM_allocation_phase)
__nv_reservedSMEM_allocation_phase:
	.zero		1
.L_0:
	.zero		7
	.weak		__nv_reservedSMEM_devtool_atexit_pc
	.type		__nv_reservedSMEM_devtool_atexit_pc,@object
	.size		__nv_reservedSMEM_devtool_atexit_pc,(__nv_reservedSMEM_allocation_mask - __nv_reservedSMEM_devtool_atexit_pc)
__nv_reservedSMEM_devtool_atexit_pc:
	.zero		8
	.weak		__nv_reservedSMEM_allocation_mask
	.type		__nv_reservedSMEM_allocation_mask,@object
	.size		__nv_reservedSMEM_allocation_mask,(.L_2 - __nv_reservedSMEM_allocation_mask)
__nv_reservedSMEM_allocation_mask:
	.zero		4
.L_2:


//--------------------- .nv.constant0.matmul_kernel --------------------------
	.section	.nv.constant0.matmul_kernel,"a",@progbits
	.sectionflags	@""
	.align	4
.nv.constant0.matmul_kernel:
	.zero		976


//--------------------- SYMBOLS --------------------------

	.type		.nv.reservedSmem.offset0,@object
	.size		.nv.reservedSmem.offset0,0x4
	.type		.nv.reservedSmem.cap,@object
	.size		.nv.reservedSmem.cap,0x4
